def attn_fwd(
    Q,
    K,
    V,
    Out,
    Lse,
    sm_scale,
    stride_qz,
    stride_qh,
    stride_qm,
    stride_qk,
    stride_kz,
    stride_kh,
    stride_kn,
    stride_kk,
    stride_vz,
    stride_vh,
    stride_vn,
    stride_vk,
    stride_oz,
    stride_oh,
    stride_om,
    stride_ok,
    seqlen_q,
    seqlen_k,
    BLOCK_M: tl.constexpr,
    BLOCK_N: tl.constexpr,
    HEAD_DIM: tl.constexpr,
    CAUSAL: tl.constexpr,
):
    start_m = tl.program_id(0)
    off_hz = tl.program_id(1)
    q_off = off_hz * stride_qh
    k_off = off_hz * stride_kh
    v_off = off_hz * stride_vh
    offs_m = start_m * BLOCK_M + tl.arange(0, BLOCK_M)
    offs_d = tl.arange(0, HEAD_DIM)
    offs_n = tl.arange(0, BLOCK_N)
    q_ptrs = Q + q_off + offs_m[:, None] * stride_qm + offs_d[None, :] * stride_qk
    k_ptrs = K + k_off + offs_d[:, None] * stride_kk + offs_n[None, :] * stride_kn
    v_ptrs = V + v_off + offs_n[:, None] * stride_vn + offs_d[None, :] * stride_vk
    m_i = tl.full([BLOCK_M], float("-inf"), dtype=tl.float32)
    l_i = tl.zeros([BLOCK_M], dtype=tl.float32) + 1.0
    acc = tl.zeros([BLOCK_M, HEAD_DIM], dtype=tl.float32)
    q = tl.load(q_ptrs)
    acc, l_i, m_i = _attn_fwd_inner(
        acc,
        l_i,
        m_i,
        q,
        k_ptrs,
        v_ptrs,
        sm_scale,
        stride_kn,
        stride_vn,
        start_m,
        seqlen_k,
        BLOCK_M,
        BLOCK_N,
        HEAD_DIM,
        CAUSAL,
    )
    acc = acc / l_i[:, None]
    lse = m_i + tl.math.log2(l_i) / 1.4426950408889634
    o_ptrs = (
        Out
        + off_hz * stride_oh
        + offs_m[:, None] * stride_om
        + offs_d[None, :] * stride_ok
    )
    tl.store(o_ptrs, acc.to(Out.dtype.element_ty))
    tl.store(Lse + off_hz * seqlen_q + offs_m, lse)

# config = {"BLOCK_M": 64, "BLOCK_N": 128, "HEAD_DIM": 256, "arch": "sm_100", "causal": false, "dtype": "fp8e4m3", "num_stages": 2, "num_warps": 8}
# arch = sm_100


// ===== COMPILED SASS (sm_100a) =====

	.target	sm_100a

	.elftype	@"ET_EXEC"


//--------------------- .note.nv.tkinfo           --------------------------
	.section	.note.nv.tkinfo,"",@"SHT_NOTE"
	.sectionflags	@"SHF_NOTE_NV_TKINFO"
	.tkinfo
        /*0018*/ 	.word	0x00000081
        /*0030*/ 	.string	""
        /*0030*/ 	.string	"ptxas-blackwell"
        /*0030*/ 	.string	"Cuda compilation tools, release 12.9, V12.9.86"
        /*0030*/ 	.string	"Build cuda_12.9.r12.9/compiler.36037853_0"
        /*0030*/ 	.string	"-v  -suppress-debug-info  -lineinfo  -arch sm_100a "



//--------------------- .note.nv.cuver            --------------------------
	.section	.note.nv.cuver,"",@"SHT_NOTE"
	.sectionflags	@"SHF_NOTE_NV_CUVER"
        /*0018*/ 	.short	0x0001
        /*001a*/ 	.short	0x0064
        /*001c*/ 	.short	0x0001
        /*001e*/ 	.short	0x0000
        /*0020*/ 	.short	0x0001
        /*0022*/ 	.short	0x0000


//--------------------- .nv.info                  --------------------------
	.section	.nv.info,"",@"SHT_CUDA_INFO"
	.align	4


	//----- nvinfo : EIATTR_REGCOUNT
	.align		4
        /*0000*/ 	.byte	0x04, 0x2f
        /*0002*/ 	.short	(.L_5 - .L_4)
	.align		4
.L_4:
        /*0004*/ 	.word	index@(attn_fwd)
        /*0008*/ 	.word	0x00000080


	//----- nvinfo : EIATTR_FRAME_SIZE
	.align		4
.L_5:
        /*000c*/ 	.byte	0x04, 0x11
        /*000e*/ 	.short	(.L_7 - .L_6)
	.align		4
.L_6:
        /*0010*/ 	.word	index@($__internal_2_$__cuda_sm10x_tcgen05_guardrail_trap_unallocated_columns_being_dealloced)
        /*0014*/ 	.word	0x00000a50


	//----- nvinfo : EIATTR_FRAME_SIZE
	.align		4
.L_7:
        /*0018*/ 	.byte	0x04, 0x11
        /*001a*/ 	.short	(.L_9 - .L_8)
	.align		4
.L_8:
        /*001c*/ 	.word	index@($__internal_1_$__cuda_sm10x_tcgen05_guardrail_trap_phase_invalid_during_alloc)
        /*0020*/ 	.word	0x00000a50


	//----- nvinfo : EIATTR_FRAME_SIZE
	.align		4
.L_9:
        /*0024*/ 	.byte	0x04, 0x11
        /*0026*/ 	.short	(.L_11 - .L_10)
	.align		4
.L_10:
        /*0028*/ 	.word	index@($__internal_0_$__cuda_sm10x_tcgen05_guardrail_trap_col_being_dealloced_not_returned_by_alloc)
        /*002c*/ 	.word	0x00000a50


	//----- nvinfo : EIATTR_FRAME_SIZE
	.align		4
.L_11:
        /*0030*/ 	.byte	0x04, 0x11
        /*0032*/ 	.short	(.L_13 - .L_12)
	.align		4
.L_12:
        /*0034*/ 	.word	index@(attn_fwd)
        /*0038*/ 	.word	0x00000a50


	//----- nvinfo : EIATTR_MIN_STACK_SIZE
	.align		4
.L_13:
        /*003c*/ 	.byte	0x04, 0x12
        /*003e*/ 	.short	(.L_15 - .L_14)
	.align		4
.L_14:
        /*0040*/ 	.word	index@(attn_fwd)
        /*0044*/ 	.word	0x00000a50
.L_15:


//--------------------- .nv.info.attn_fwd         --------------------------
	.section	.nv.info.attn_fwd,"",@"SHT_CUDA_INFO"
	.sectionflags	@""
	.align	4


	//----- nvinfo : EIATTR_CUDA_API_VERSION
	.align		4
        /*0000*/ 	.byte	0x04, 0x37
        /*0002*/ 	.short	(.L_17 - .L_16)
.L_16:
        /*0004*/ 	.word	0x00000081


	//----- nvinfo : EIATTR_KPARAM_INFO
	.align		4
.L_17:
        /*0008*/ 	.byte	0x04, 0x17
        /*000a*/ 	.short	(.L_19 - .L_18)
.L_18:
        /*000c*/ 	.word	0x00000000
        /*0010*/ 	.short	0x0019
        /*0012*/ 	.short	0x0080
        /*0014*/ 	.byte	0x00, 0xf4, 0x21, 0x00


	//----- nvinfo : EIATTR_KPARAM_INFO
	.align		4
.L_19:
        /*0018*/ 	.byte	0x04, 0x17
        /*001a*/ 	.short	(.L_21 - .L_20)
.L_20:
        /*001c*/ 	.word	0x00000000
        /*0020*/ 	.short	0x0018
        /*0022*/ 	.short	0x0078
        /*0024*/ 	.byte	0x00, 0xf4, 0x21, 0x00


	//----- nvinfo : EIATTR_KPARAM_INFO
	.align		4
.L_21:
        /*0028*/ 	.byte	0x04, 0x17
        /*002a*/ 	.short	(.L_23 - .L_22)
.L_22:
        /*002c*/ 	.word	0x00000000
        /*0030*/ 	.short	0x0017
        /*0032*/ 	.short	0x0070
        /*0034*/ 	.byte	0x00, 0xf0, 0x11, 0x00


	//----- nvinfo : EIATTR_KPARAM_INFO
	.align		4
.L_23:
        /*0038*/ 	.byte	0x04, 0x17
        /*003a*/ 	.short	(.L_25 - .L_24)
.L_24:
        /*003c*/ 	.word	0x00000000
        /*0040*/ 	.short	0x0016
        /*0042*/ 	.short	0x006c
        /*0044*/ 	.byte	0x00, 0xf0, 0x11, 0x00


	//----- nvinfo : EIATTR_KPARAM_INFO
	.align		4
.L_25:
        /*0048*/ 	.byte	0x04, 0x17
        /*004a*/ 	.short	(.L_27 - .L_26)
.L_26:
        /*004c*/ 	.word	0x00000000
        /*0050*/ 	.short	0x0015
        /*0052*/ 	.short	0x0068
        /*0054*/ 	.byte	0x00, 0xf0, 0x11, 0x00


	//----- nvinfo : EIATTR_KPARAM_INFO
	.align		4
.L_27:
        /*0058*/ 	.byte	0x04, 0x17
        /*005a*/ 	.short	(.L_29 - .L_28)
.L_28:
        /*005c*/ 	.word	0x00000000
        /*0060*/ 	.short	0x0014
        /*0062*/ 	.short	0x0064
        /*0064*/ 	.byte	0x00, 0xf0, 0x11, 0x00


	//----- nvinfo : EIATTR_KPARAM_INFO
	.align		4
.L_29:
        /*0068*/ 	.byte	0x04, 0x17
        /*006a*/ 	.short	(.L_31 - .L_30)
.L_30:
        /*006c*/ 	.word	0x00000000
        /*0070*/ 	.short	0x0013
        /*0072*/ 	.short	0x0060
        /*0074*/ 	.byte	0x00, 0xf0, 0x11, 0x00


	//----- nvinfo : EIATTR_KPARAM_INFO
	.align		4
.L_31:
        /*0078*/ 	.byte	0x04, 0x17
        /*007a*/ 	.short	(.L_33 - .L_32)
.L_32:
        /*007c*/ 	.word	0x00000000
        /*0080*/ 	.short	0x0012
        /*0082*/ 	.short	0x005c
        /*0084*/ 	.byte	0x00, 0xf0, 0x11, 0x00


	//----- nvinfo : EIATTR_KPARAM_INFO
	.align		4
.L_33:
        /*0088*/ 	.byte	0x04, 0x17
        /*008a*/ 	.short	(.L_35 - .L_34)
.L_34:
        /*008c*/ 	.word	0x00000000
        /*0090*/ 	.short	0x0011
        /*0092*/ 	.short	0x0058
        /*0094*/ 	.byte	0x00, 0xf0, 0x11, 0x00


	//----- nvinfo : EIATTR_KPARAM_INFO
	.align		4
.L_35:
        /*0098*/ 	.byte	0x04, 0x17
        /*009a*/ 	.short	(.L_37 - .L_36)
.L_36:
        /*009c*/ 	.word	0x00000000
        /*00a0*/ 	.short	0x0010
        /*00a2*/ 	.short	0x0054
        /*00a4*/ 	.byte	0x00, 0xf0, 0x11, 0x00


	//----- nvinfo : EIATTR_KPARAM_INFO
	.align		4
.L_37:
        /*00a8*/ 	.byte	0x04, 0x17
        /*00aa*/ 	.short	(.L_39 - .L_38)
.L_38:
        /*00ac*/ 	.word	0x00000000
        /*00b0*/ 	.short	0x000f
        /*00b2*/ 	.short	0x0050
        /*00b4*/ 	.byte	0x00, 0xf0, 0x11, 0x00


	//----- nvinfo : EIATTR_KPARAM_INFO
	.align		4
.L_39:
        /*00b8*/ 	.byte	0x04, 0x17
        /*00ba*/ 	.short	(.L_41 - .L_40)
.L_40:
        /*00bc*/ 	.word	0x00000000
        /*00c0*/ 	.short	0x000e
        /*00c2*/ 	.short	0x004c
        /*00c4*/ 	.byte	0x00, 0xf0, 0x11, 0x00


	//----- nvinfo : EIATTR_KPARAM_INFO
	.align		4
.L_41:
        /*00c8*/ 	.byte	0x04, 0x17
        /*00ca*/ 	.short	(.L_43 - .L_42)
.L_42:
        /*00cc*/ 	.word	0x00000000
        /*00d0*/ 	.short	0x000d
        /*00d2*/ 	.short	0x0048
        /*00d4*/ 	.byte	0x00, 0xf0, 0x11, 0x00


	//----- nvinfo : EIATTR_KPARAM_INFO
	.align		4
.L_43:
        /*00d8*/ 	.byte	0x04, 0x17
        /*00da*/ 	.short	(.L_45 - .L_44)
.L_44:
        /*00dc*/ 	.word	0x00000000
        /*00e0*/ 	.short	0x000c
        /*00e2*/ 	.short	0x0044
        /*00e4*/ 	.byte	0x00, 0xf0, 0x11, 0x00


	//----- nvinfo : EIATTR_KPARAM_INFO
	.align		4
.L_45:
        /*00e8*/ 	.byte	0x04, 0x17
        /*00ea*/ 	.short	(.L_47 - .L_46)
.L_46:
        /*00ec*/ 	.word	0x00000000
        /*00f0*/ 	.short	0x000b
        /*00f2*/ 	.short	0x0040
        /*00f4*/ 	.byte	0x00, 0xf0, 0x11, 0x00


	//----- nvinfo : EIATTR_KPARAM_INFO
	.align		4
.L_47:
        /*00f8*/ 	.byte	0x04, 0x17
        /*00fa*/ 	.short	(.L_49 - .L_48)
.L_48:
        /*00fc*/ 	.word	0x00000000
        /*0100*/ 	.short	0x000a
        /*0102*/ 	.short	0x003c
        /*0104*/ 	.byte	0x00, 0xf0, 0x11, 0x00


	//----- nvinfo : EIATTR_KPARAM_INFO
	.align		4
.L_49:
        /*0108*/ 	.byte	0x04, 0x17
        /*010a*/ 	.short	(.L_51 - .L_50)
.L_50:
        /*010c*/ 	.word	0x00000000
        /*0110*/ 	.short	0x0009
        /*0112*/ 	.short	0x0038
        /*0114*/ 	.byte	0x00, 0xf0, 0x11, 0x00


	//----- nvinfo : EIATTR_KPARAM_INFO
	.align		4
.L_51:
        /*0118*/ 	.byte	0x04, 0x17
        /*011a*/ 	.short	(.L_53 - .L_52)
.L_52:
        /*011c*/ 	.word	0x00000000
        /*0120*/ 	.short	0x0008
        /*0122*/ 	.short	0x0034
        /*0124*/ 	.byte	0x00, 0xf0, 0x11, 0x00


	//----- nvinfo : EIATTR_KPARAM_INFO
	.align		4
.L_53:
        /*0128*/ 	.byte	0x04, 0x17
        /*012a*/ 	.short	(.L_55 - .L_54)
.L_54:
        /*012c*/ 	.word	0x00000000
        /*0130*/ 	.short	0x0007
        /*0132*/ 	.short	0x0030
        /*0134*/ 	.byte	0x00, 0xf0, 0x11, 0x00


	//----- nvinfo : EIATTR_KPARAM_INFO
	.align		4
.L_55:
        /*0138*/ 	.byte	0x04, 0x17
        /*013a*/ 	.short	(.L_57 - .L_56)
.L_56:
        /*013c*/ 	.word	0x00000000
        /*0140*/ 	.short	0x0006
        /*0142*/ 	.short	0x002c
        /*0144*/ 	.byte	0x00, 0xf0, 0x11, 0x00


	//----- nvinfo : EIATTR_KPARAM_INFO
	.align		4
.L_57:
        /*0148*/ 	.byte	0x04, 0x17
        /*014a*/ 	.short	(.L_59 - .L_58)
.L_58:
        /*014c*/ 	.word	0x00000000
        /*0150*/ 	.short	0x0005
        /*0152*/ 	.short	0x0028
        /*0154*/ 	.byte	0x00, 0xf0, 0x11, 0x00


	//----- nvinfo : EIATTR_KPARAM_INFO
	.align		4
.L_59:
        /*0158*/ 	.byte	0x04, 0x17
        /*015a*/ 	.short	(.L_61 - .L_60)
.L_60:
        /*015c*/ 	.word	0x00000000
        /*0160*/ 	.short	0x0004
        /*0162*/ 	.short	0x0020
        /*0164*/ 	.byte	0x00, 0xf4, 0x21, 0x00


	//----- nvinfo : EIATTR_KPARAM_INFO
	.align		4
.L_61:
        /*0168*/ 	.byte	0x04, 0x17
        /*016a*/ 	.short	(.L_63 - .L_62)
.L_62:
        /*016c*/ 	.word	0x00000000
        /*0170*/ 	.short	0x0003
        /*0172*/ 	.short	0x0018
        /*0174*/ 	.byte	0x00, 0xf4, 0x21, 0x00


	//----- nvinfo : EIATTR_KPARAM_INFO
	.align		4
.L_63:
        /*0178*/ 	.byte	0x04, 0x17
        /*017a*/ 	.short	(.L_65 - .L_64)
.L_64:
        /*017c*/ 	.word	0x00000000
        /*0180*/ 	.short	0x0002
        /*0182*/ 	.short	0x0010
        /*0184*/ 	.byte	0x00, 0xf4, 0x21, 0x00


	//----- nvinfo : EIATTR_KPARAM_INFO
	.align		4
.L_65:
        /*0188*/ 	.byte	0x04, 0x17
        /*018a*/ 	.short	(.L_67 - .L_66)
.L_66:
        /*018c*/ 	.word	0x00000000
        /*0190*/ 	.short	0x0001
        /*0192*/ 	.short	0x0008
        /*0194*/ 	.byte	0x00, 0xf4, 0x21, 0x00


	//----- nvinfo : EIATTR_KPARAM_INFO
	.align		4
.L_67:
        /*0198*/ 	.byte	0x04, 0x17
        /*019a*/ 	.short	(.L_69 - .L_68)
.L_68:
        /*019c*/ 	.word	0x00000000
        /*01a0*/ 	.short	0x0000
        /*01a2*/ 	.short	0x0000
        /*01a4*/ 	.byte	0x00, 0xf4, 0x21, 0x00


	//----- nvinfo : EIATTR_AT_ENTRY_FRAGMENTS
	.align		4
.L_69:
        /*01a8*/ 	.byte	0x04, 0x4f
        /*01aa*/ 	.short	(.L_71 - .L_70)


	//   ....[0]....
.L_70:
        /*01ac*/ 	.word	0x00000004


	//----- nvinfo : EIATTR_RESERVED_SMEM_USED
	.align		4
.L_71:
        /*01b0*/ 	.byte	0x01, 0x41
	.zero		2


	//----- nvinfo : EIATTR_SPARSE_MMA_MASK
	.align		4
        /*01b4*/ 	.byte	0x03, 0x50
        /*01b6*/ 	.short	0x0000


	//----- nvinfo : EIATTR_TCGEN05_1CTA_USED
	.align		4
        /*01b8*/ 	.byte	0x01, 0x51
	.zero		2


	//----- nvinfo : EIATTR_MAXREG_COUNT
	.align		4
        /*01bc*/ 	.byte	0x03, 0x1b
        /*01be*/ 	.short	0x00ff


	//----- nvinfo : EIATTR_NUM_BARRIERS
	.align		4
        /*01c0*/ 	.byte	0x02, 0x4c
        /*01c2*/ 	.byte	0x01
	.zero		1


	//----- nvinfo : EIATTR_ANNOTATIONS
	.align		4
        /*01c4*/ 	.byte	0x04, 0x55
        /*01c6*/ 	.short	(.L_73 - .L_72)


	//   ....[0]....
.L_72:
        /*01c8*/ 	.word	0x00000001
        /*01cc*/ 	.byte	0x50, 0x04, 0x00, 0x00, 0x01, 0x00, 0x00, 0x00, 0x80, 0x1a, 0x00, 0x00, 0x01, 0x00, 0x00, 0x00
        /* <DEDUP_REMOVED lines=478> */
        /*1fbc*/ 	.byte	0x70, 0x70, 0x01, 0x00


	//----- nvinfo : EIATTR_INT_WARP_WIDE_INSTR_OFFSETS
	.align		4
.L_73:
        /*1fc0*/ 	.byte	0x04, 0x31
        /*1fc2*/ 	.short	(.L_75 - .L_74)


	//   ....[0]....
.L_74:
        /*1fc4*/ 	.word	0x00001800


	//   ....[1]....
        /*1fc8*/ 	.word	0x00001850


	//   ....[2]....
        /*1fcc*/ 	.word	0x00005170


	//   ....[3]....
        /*1fd0*/ 	.word	0x00005f00


	//   ....[4]....
        /*1fd4*/ 	.word	0x0000fc60


	//   ....[5]....
        /*1fd8*/ 	.word	0x00017710


	//   ....[6]....
        /*1fdc*/ 	.word	0x00017760


	//----- nvinfo : EIATTR_COOP_GROUP_MASK_REGIDS
	.align		4
.L_75:
        /*1fe0*/ 	.byte	0x04, 0x29
        /*1fe2*/ 	.short	(.L_77 - .L_76)


	//   ....[0]....
.L_76:
        /*1fe4*/ 	.word	0xffffffff


	//   ....[1]....
        /*1fe8*/ 	.word	0xffffffff


	//   ....[2]....
        /*1fec*/ 	.word	0xffffffff


	//   ....[3]....
        /*1ff0*/ 	.word	0xffffffff


	//   ....[4]....
        /*1ff4*/ 	.word	0xffffffff


	//   ....[5]....
        /*1ff8*/ 	.word	0xffffffff


	//   ....[6]....
        /*1ffc*/ 	.word	0xffffffff


	//   ....[7]....
        /*2000*/ 	.word	0xffffffff


	//   ....[8]....
        /*2004*/ 	.word	0xffffffff


	//   ....[9]....
        /*2008*/ 	.word	0xffffffff


	//   ....[10]....
        /*200c*/ 	.word	0xffffffff


	//   ....[11]....
        /*2010*/ 	.word	0xffffffff


	//----- nvinfo : EIATTR_COOP_GROUP_INSTR_OFFSETS
	.align		4
.L_77:
        /*2014*/ 	.byte	0x04, 0x28
        /*2016*/ 	.short	(.L_79 - .L_78)


	//   ....[0]....
.L_78:
        /*2018*/ 	.word	0x00000060


	//   ....[1]....
        /*201c*/ 	.word	0x00000320


	//   ....[2]....
        /*2020*/ 	.word	0x000089f0


	//   ....[3]....
        /*2024*/ 	.word	0x00008dd0


	//   ....[4]....
        /*2028*/ 	.word	0x00009920


	//   ....[5]....
        /*202c*/ 	.word	0x000099b0


	//   ....[6]....
        /*2030*/ 	.word	0x00010460


	//   ....[7]....
        /*2034*/ 	.word	0x00010500


	//   ....[8]....
        /*2038*/ 	.word	0x00010da0


	//   ....[9]....
        /*203c*/ 	.word	0x00010df0


	//   ....[10]....
        /*2040*/ 	.word	0x000175a0


	//   ....[11]....
        /*2044*/ 	.word	0x00017810


	//----- nvinfo : EIATTR_VRC_CTA_INIT_COUNT
	.align		4
.L_79:
        /*2048*/ 	.byte	0x02, 0x4a
        /*204a*/ 	.byte	0x80
	.zero		1


	//----- nvinfo : EIATTR_MBARRIER_INSTR_OFFSETS
	.align		4
        /*204c*/ 	.byte	0x04, 0x39
        /*204e*/ 	.short	(.L_81 - .L_80)


	//   ....[0]....
.L_80:
        /*2050*/ 	.word	0x000020a0
        /*2054*/ 	.word	0x000000ff
        /*2058*/ 	.word	0x00000000
        /*205c*/ 	.short	0x0100
        /*205e*/ 	.byte	0x41
	.zero		1


	//   ....[1]....
        /*2060*/ 	.word	0x00005180
        /*2064*/ 	.word	0x000000ff
        /*2068*/ 	.word	0x0001e008
        /*206c*/ 	.short	0x0100
        /*206e*/ 	.byte	0x44
	.zero		1


	//   ....[2]....
        /*2070*/ 	.word	0x00006060
        /*2074*/ 	.word	0x000000ff
        /*2078*/ 	.word	0x00008000
        /*207c*/ 	.short	0x0100
        /*207e*/ 	.byte	0x44
	.zero		1


	//   ....[3]....
        /*2080*/ 	.word	0x00006410
        /*2084*/ 	.word	0x000000ff
        /*2088*/ 	.word	0x00008000
        /*208c*/ 	.short	0x010a
        /*208e*/ 	.byte	0x44
	.zero		1


	//   ....[4]....
        /*2090*/ 	.word	0x00006ea0
        /*2094*/ 	.word	0x000000ff
        /*2098*/ 	.word	0x00008000
        /*209c*/ 	.short	0x0108
        /*209e*/ 	.byte	0x44
	.zero		1


	//   ....[5]....
        /*20a0*/ 	.word	0x0000fec0
        /*20a4*/ 	.word	0x000000ff
        /*20a8*/ 	.word	0x0001e010
        /*20ac*/ 	.short	0x0100
        /*20ae*/ 	.byte	0x44
	.zero		1


	//   ....[6]....
        /*20b0*/ 	.word	0x000100a0
        /*20b4*/ 	.word	0x000000ff
        /*20b8*/ 	.word	0x0001e010
        /*20bc*/ 	.short	0x010a
        /*20be*/ 	.byte	0x44
	.zero		1


	//   ....[7]....
        /*20c0*/ 	.word	0x00010110
        /*20c4*/ 	.word	0x000000ff
        /*20c8*/ 	.word	0x0001e010
        /*20cc*/ 	.short	0x0108
        /*20ce*/ 	.byte	0x44
	.zero		1


	//   ....[8]....
        /*20d0*/ 	.word	0x00010e50
        /*20d4*/ 	.word	0x000000ff
        /*20d8*/ 	.word	0x00000000
        /*20dc*/ 	.short	0x010a
        /*20de*/ 	.byte	0x41
	.zero		1


	//   ....[9]....
        /*20e0*/ 	.word	0x00014040
        /*20e4*/ 	.word	0x000000ff
        /*20e8*/ 	.word	0x00000000
        /*20ec*/ 	.short	0x010a
        /*20ee*/ 	.byte	0x41
	.zero		1


	//   ....[10]....
        /*20f0*/ 	.word	0x00014150
        /*20f4*/ 	.word	0x000000ff
        /*20f8*/ 	.word	0x0001e000
        /*20fc*/ 	.short	0x0108
        /*20fe*/ 	.byte	0x44
	.zero		1


	//   ....[11]....
        /*2100*/ 	.word	0x000142a0
        /*2104*/ 	.word	0x000000ff
        /*2108*/ 	.word	0x0001e008
        /*210c*/ 	.short	0x0108
        /*210e*/ 	.byte	0x44
	.zero		1


	//   ....[12]....
        /*2110*/ 	.word	0x00017830
        /*2114*/ 	.word	0x000000ff
        /*2118*/ 	.word	0x00008000
        /*211c*/ 	.short	0x010a
        /*211e*/ 	.byte	0x44
	.zero		1


	//   ....[13]....
        /*2120*/ 	.word	0x00017860
        /*2124*/ 	.word	0x000000ff
        /*2128*/ 	.word	0x0001e010
        /*212c*/ 	.short	0x010a
        /*212e*/ 	.byte	0x44
	.zero		1


	//   ....[14]....
        /*2130*/ 	.word	0x00017890
        /*2134*/ 	.word	0x000000ff
        /*2138*/ 	.word	0x00000000
        /*213c*/ 	.short	0x010a
        /*213e*/ 	.byte	0x41
	.zero		1


	//   ....[15]....
        /*2140*/ 	.word	0x000178c0
        /*2144*/ 	.word	0x000000ff
        /*2148*/ 	.word	0x00000000
        /*214c*/ 	.short	0x010a
        /*214e*/ 	.byte	0x41
	.zero		1


	//----- nvinfo : EIATTR_NUM_MBARRIERS
	.align		4
.L_81:
        /*2150*/ 	.byte	0x03, 0x38
        /*2152*/ 	.short	0xffff


	//----- nvinfo : EIATTR_EXIT_INSTR_OFFSETS
	.align		4
        /*2154*/ 	.byte	0x04, 0x1c
        /*2156*/ 	.short	(.L_83 - .L_82)


	//   ....[0]....
.L_82:
        /*2158*/ 	.word	0x00017820


	//----- nvinfo : EIATTR_REQNTID
	.align		4
.L_83:
        /*215c*/ 	.byte	0x04, 0x10
        /*215e*/ 	.short	(.L_85 - .L_84)
.L_84:
        /*2160*/ 	.word	0x00000100
        /*2164*/ 	.word	0x00000001
        /*2168*/ 	.word	0x00000001


	//----- nvinfo : EIATTR_CRS_STACK_SIZE
	.align		4
.L_85:
        /*216c*/ 	.byte	0x04, 0x1e
        /*216e*/ 	.short	(.L_87 - .L_86)
.L_86:
        /*2170*/ 	.word	0x00000000


	//----- nvinfo : EIATTR_CBANK_PARAM_SIZE
	.align		4
.L_87:
        /*2174*/ 	.byte	0x03, 0x19
        /*2176*/ 	.short	0x0088


	//----- nvinfo : EIATTR_PARAM_CBANK
	.align		4
        /*2178*/ 	.byte	0x04, 0x0a
        /*217a*/ 	.short	(.L_89 - .L_88)
	.align		4
.L_88:
        /*217c*/ 	.word	index@(.nv.constant0.attn_fwd)
        /*2180*/ 	.short	0x0380
        /*2182*/ 	.short	0x0088


	//----- nvinfo : EIATTR_SW_WAR
	.align		4
.L_89:
        /*2184*/ 	.byte	0x04, 0x36
        /*2186*/ 	.short	(.L_91 - .L_90)
.L_90:
        /*2188*/ 	.word	0x00000008
.L_91:


//--------------------- .nv.compat                --------------------------
	.section	.nv.compat,"",@"SHT_CUDA_COMPAT_INFO"
	.align	4
        /*0000*/ 	.byte	0x02, 0x02, 0x02, 0x00, 0x02, 0x05, 0x05, 0x00, 0x02, 0x03, 0x00, 0x00, 0x02, 0x06, 0x01, 0x00


//--------------------- .nv.callgraph             --------------------------
	.section	.nv.callgraph,"",@"SHT_CUDA_CALLGRAPH"
	.align	4
	.sectionentsize	8
	.align		4
        /*0000*/ 	.word	0x00000000
	.align		4
        /*0004*/ 	.word	0xffffffff
	.align		4
        /*0008*/ 	.word	0x00000000
	.align		4
        /*000c*/ 	.word	0xfffffffe
	.align		4
        /*0010*/ 	.word	0x00000000
	.align		4
        /*0014*/ 	.word	0xfffffffd
	.align		4
        /*0018*/ 	.word	0x00000000
	.align		4
        /*001c*/ 	.word	0xfffffffc


//--------------------- .nv.constant4             --------------------------
	.section	.nv.constant4,"a",@progbits
	.align	8
	.align		8
.nv.constant4:
        /*0000*/ 	.dword	_$_str


//--------------------- .text.attn_fwd            --------------------------
	.section	.text.attn_fwd,"ax",@progbits
	.align	128
        .global         attn_fwd
        .type           attn_fwd,@function
        .size           attn_fwd,(.L_x_27 - attn_fwd)
        .other          attn_fwd,@"STO_CUDA_ENTRY STV_DEFAULT"
attn_fwd:
.text.attn_fwd:
[----:B------:R-:W0:Y:S01]  /*0000*/  LDC R1, c[0x0][0x37c] ;  /* 0x0000df00ff017b82 */ /* 0x000e220000000800 */
[----:B------:R-:W1:Y:S01]  /*0010*/  S2R R0, SR_TID.X ;  /* 0x0000000000007919 */ /* 0x000e620000002100 */
[----:B0-----:R-:W-:Y:S01]  /*0020*/  VIADD R1, R1, 0xfffff5b0 ;  /* 0xfffff5b001017836 */ /* 0x001fe20000000000 */
[----:B-1----:R-:W-:-:S13]  /*0030*/  ISETP.GE.U32.AND P1, PT, R0, 0x20, PT ;  /* 0x000000200000780c */ /* 0x002fda0003f26070 */
[----:B------:R-:W-:Y:S05]  /*0040*/  @P1 BRA `(.L_x_0) ;  /* 0x0000000000b81947 */ /* 0x000fea0003800000 */
[----:B------:R-:W0:Y:S01]  /*0050*/  S2UR UR6, SR_CgaCtaId ;  /* 0x00000000000679c3 */ /* 0x000e220000008800 */
[----:B------:R-:W-:Y:S01]  /*0060*/  NOP ;  /* 0x0000000000007918 */ /* 0x000fe20000000000 */
[----:B------:R-:W-:Y:S02]  /*0070*/  UMOV UR4, 0x40 ;  /* 0x0000004000047882 */ /* 0x000fe40000000000 */
[----:B0-----:R-:W-:-:S09]  /*0080*/  ULEA UR4, UR6, UR4, 0x18 ;  /* 0x0000000406047291 */ /* 0x001fd2000f8ec0ff */
[----:B------:R-:W0:Y:S01]  /*0090*/  LDS.U8 R0, [UR4] ;  /* 0x00000004ff007984 */ /* 0x000e220008000000 */
[----:B------:R-:W-:Y:S02]  /*00a0*/  UMOV UR4, 0x400 ;  /* 0x0000040000047882 */ /* 0x000fe40000000000 */
[----:B------:R-:W-:Y:S01]  /*00b0*/  ULEA UR4, UR6, UR4, 0x18 ;  /* 0x0000000406047291 */ /* 0x000fe2000f8ec0ff */
[----:B0-----:R-:W-:-:S13]  /*00c0*/  ISETP.NE.AND P0, PT, R0, RZ, PT ;  /* 0x000000ff0000720c */ /* 0x001fda0003f05270 */
[----:B------:R-:W-:Y:S05]  /*00d0*/  @P0 BRA `(.L_x_1) ;  /* 0x00000000007c0947 */ /* 0x000fea0003800000 */
[----:B------:R-:W-:-:S13]  /*00e0*/  ELECT P0, URZ, PT ;  /* 0x0000000000ff782f */ /* 0x000fda0003800000 */
[----:B------:R-:W-:Y:S05]  /*00f0*/  @!P0 BRA `(.L_x_2) ;  /* 0x0000000000848947 */ /* 0x000fea0003800000 */
[----:B------:R-:W-:Y:S01]  /*0100*/  UMOV UR5, 0x8 ;  /* 0x0000000800057882 */ /* 0x000fe20000000000 */
[----:B------:R-:W-:Y:S02]  /*0110*/  IMAD.MOV.U32 R4, RZ, RZ, 0x1 ;  /* 0x00000001ff047424 */ /* 0x000fe400078e00ff */
[----:B------:R-:W-:Y:S02]  /*0120*/  IMAD.MOV.U32 R5, RZ, RZ, 0xff ;  /* 0x000000ffff057424 */ /* 0x000fe400078e00ff */
[----:B------:R-:W-:Y:S04]  /*0130*/  DEPBAR.LE SB0, 0x36 ;  /* 0x00008d800000791a */ /* 0x000fe80000000000 */
[----:B------:R-:W0:Y:S02]  /*0140*/  UTCATOMSWS.FIND_AND_SET.ALIGN UP0, UR5, UR5 ;  /* 0x00000005000575e3 */ /* 0x000e240008000800 */
[----:B0-----:R-:W-:-:S04]  /*0150*/  PLOP3.LUT P0, PT, PT, PT, UP0, 0x80, 0x8 ;  /* 0x000000000008781c */ /* 0x001fc80003f0f008 */
[----:B------:R-:W-:-:S04]  /*0160*/  SEL R0, RZ, 0xffffffff, !P0 ;  /* 0xffffffffff007807 */ /* 0x000fc80004000000 */
[----:B------:R-:W-:Y:S01]  /*0170*/  ISETP.NE.AND P0, PT, R0, RZ, PT ;  /* 0x000000ff0000720c */ /* 0x000fe20003f05270 */
[----:B------:R-:W-:-:S12]  /*0180*/  IMAD.U32 R0, RZ, RZ, UR5 ;  /* 0x00000005ff007e24 */ /* 0x000fd8000f8e00ff */
[----:B------:R-:W-:Y:S05]  /*0190*/  @P0 BRA `(.L_x_3) ;  /* 0x0000000000240947 */ /* 0x000fea0003800000 */
.L_x_4:
[----:B------:R-:W-:Y:S05]  /*01a0*/  NANOSLEEP 0x64 ;  /* 0x000000640000795d */ /* 0x000fea0003800000 */
[----:B------:R-:W-:-:S05]  /*01b0*/  UMOV UR5, 0x8 ;  /* 0x0000000800057882 */ /* 0x000fca0000000000 */
[----:B------:R-:W-:Y:S04]  /*01c0*/  DEPBAR.LE SB0, 0x36 ;  /* 0x00008d800000791a */ /* 0x000fe80000000000 */
[----:B------:R-:W0:Y:S02]  /*01d0*/  UTCATOMSWS.FIND_AND_SET.ALIGN UP0, UR5, UR5 ;  /* 0x00000005000575e3 */ /* 0x000e240008000800 */
[----:B0-----:R-:W-:-:S04]  /*01e0*/  PLOP3.LUT P0, PT, PT, PT, UP0, 0x80, 0x8 ;  /* 0x000000000008781c */ /* 0x001fc80003f0f008 */
[----:B------:R-:W-:-:S04]  /*01f0*/  SEL R0, RZ, 0xffffffff, !P0 ;  /* 0xffffffffff007807 */ /* 0x000fc80004000000 */
[----:B------:R-:W-:Y:S01]  /*0200*/  ISETP.NE.AND P0, PT, R0, RZ, PT ;  /* 0x000000ff0000720c */ /* 0x000fe20003f05270 */
[----:B------:R-:W-:-:S12]  /*0210*/  IMAD.U32 R0, RZ, RZ, UR5 ;  /* 0x00000005ff007e24 */ /* 0x000fd8000f8e00ff */
[----:B------:R-:W-:Y:S05]  /*0220*/  @!P0 BRA `(.L_x_4) ;  /* 0xfffffffc00dc8947 */ /* 0x000fea000383ffff */
.L_x_3:
[C---:B------:R-:W-:Y:S01]  /*0230*/  VIADD R3, R0.reuse, 0x10 ;  /* 0x0000001000037836 */ /* 0x040fe20000000000 */
[----:B------:R-:W-:Y:S01]  /*0240*/  UMOV UR5, 0x50 ;  /* 0x0000005000057882 */ /* 0x000fe20000000000 */
[----:B------:R-:W-:Y:S01]  /*0250*/  SHF.L.U32 R2, R5, R0, RZ ;  /* 0x0000000005027219 */ /* 0x000fe200000006ff */
[----:B------:R-:W-:Y:S01]  /*0260*/  ULEA UR5, UR6, UR5, 0x18 ;  /* 0x0000000506057291 */ /* 0x000fe2000f8ec0ff */
[----:B------:R-:W-:Y:S01]  /*0270*/  IMAD.SHL.U32 R0, R0, 0x20, RZ ;  /* 0x0000002000007824 */ /* 0x000fe200078e00ff */
[----:B------:R-:W-:-:S04]  /*0280*/  SHF.L.U32 R3, R4, R3, RZ ;  /* 0x0000000304037219 */ /* 0x000fc800000006ff */
[----:B------:R-:W-:-:S05]  /*0290*/  LOP3.LUT R2, R3, R2, RZ, 0xfc, !PT ;  /* 0x0000000203027212 */ /* 0x000fca00078efcff */
[----:B------:R0:W-:Y:S04]  /*02a0*/  ATOMS.OR RZ, [UR5], R2 ;  /* 0x00000002ffff798c */ /* 0x0001e8000b000005 */
[----:B------:R0:W-:Y:S01]  /*02b0*/  STS [UR4], R0 ;  /* 0x00000000ff007988 */ /* 0x0001e20008000804 */
[----:B------:R-:W-:Y:S05]  /*02c0*/  BRA `(.L_x_2) ;  /* 0x0000000000107947 */ /* 0x000fea0003800000 */
.L_x_1:
[----:B------:R-:W-:Y:S01]  /*02d0*/  IMAD.MOV.U32 R0, RZ, RZ, -0x1 ;  /* 0xffffffffff007424 */ /* 0x000fe200078e00ff */
[----:B------:R-:W-:-:S04]  /*02e0*/  MOV R2, 0x310 ;  /* 0x0000031000027802 */ /* 0x000fc80000000f00 */
[----:B------:R0:W-:Y:S03]  /*02f0*/  STS [UR4], R0 ;  /* 0x00000000ff007988 */ /* 0x0001e60008000804 */
[----:B0-----:R-:W-:Y:S05]  /*0300*/  CALL.REL.NOINC `($__internal_1_$__cuda_sm10x_tcgen05_guardrail_trap_phase_invalid_during_alloc) ;  /* 0x0000017400847944 */ /* 0x001fea0003c00000 */
.L_x_2:
[----:B------:R-:W-:Y:S05]  /*0310*/  WARPSYNC.ALL ;  /* 0x0000000000007948 */ /* 0x000fea0003800000 */
[----:B------:R-:W-:Y:S01]  /*0320*/  NOP ;  /* 0x0000000000007918 */ /* 0x000fe20000000000 */
.L_x_0:
[----:B------:R-:W1:Y:S01]  /*0330*/  S2R R100, SR_TID.X ;  /* 0x0000000000647919 */ /* 0x000e620000002100 */
[----:B------:R-:W2:Y:S01]  /*0340*/  S2UR UR6, SR_CgaCtaId ;  /* 0x00000000000679c3 */ /* 0x000ea20000008800 */
[----:B------:R-:W3:Y:S01]  /*0350*/  LDCU.64 UR4, c[0x0][0x3b0] ;  /* 0x00007600ff0477ac */ /* 0x000ee20008000a00 */
[----:B------:R-:W4:Y:S01]  /*0360*/  S2R R3, SR_CTAID.X ;  /* 0x0000000000037919 */ /* 0x000f220000002500 */
[----:B------:R-:W-:Y:S01]  /*0370*/  UMOV UR68, 0x400 ;  /* 0x0000040000447882 */ /* 0x000fe20000000000 */
[----:B------:R-:W0:Y:S04]  /*0380*/  LDCU.64 UR20, c[0x0][0x358] ;  /* 0x00006b00ff1477ac */ /* 0x000e280008000a00 */
[----:B------:R-:W3:Y:S08]  /*0390*/  S2UR UR7, SR_CTAID.Y ;  /* 0x00000000000779c3 */ /* 0x000ef00000002600 */
[----:B------:R-:W0:Y:S08]  /*03a0*/  LDC R11, c[0x0][0x3b8] ;  /* 0x0000ee00ff0b7b82 */ /* 0x000e300000000800 */
[----:B------:R-:W0:Y:S01]  /*03b0*/  LDC.64 R8, c[0x0][0x380] ;  /* 0x0000e000ff087b82 */ /* 0x000e220000000a00 */
[----:B--2---:R-:W-:-:S07]  /*03c0*/  ULEA UR68, UR6, UR68, 0x18 ;  /* 0x0000004406447291 */ /* 0x004fce000f8ec0ff */
[----:B------:R-:W-:Y:S01]  /*03d0*/  BAR.SYNC.DEFER_BLOCKING 0x0 ;  /* 0x0000000000007b1d */ /* 0x000fe20000010000 */
[----:B01----:R-:W-:Y:S01]  /*03e0*/  LOP3.LUT R0, R100, 0x3f, RZ, 0xc0, !PT ;  /* 0x0000003f64007812 */ /* 0x003fe200078ec0ff */
[----:B---3--:R-:W-:-:S04]  /*03f0*/  UIMAD UR4, UR7, UR4, URZ ;  /* 0x00000004070472a4 */ /* 0x008fc8000f8e02ff */
[----:B----4-:R-:W-:Y:S01]  /*0400*/  IMAD R2, R3, 0x40, R0 ;  /* 0x0000004003027824 */ /* 0x010fe200078e0200 */
[----:B------:R-:W-:-:S03]  /*0410*/  SHF.R.U32.HI R0, RZ, 0x6, R100 ;  /* 0x00000006ff007819 */ /* 0x000fc60000011664 */
[----:B------:R-:W-:Y:S01]  /*0420*/  IMAD R3, R2, UR5, RZ ;  /* 0x0000000502037c24 */ /* 0x000fe2000f8e02ff */
[----:B------:R-:W-:Y:S01]  /*0430*/  SGXT.U32 R0, R0, 0x2 ;  /* 0x000000020000781a */ /* 0x000fe20000000000 */
[----:B------:R-:W-:Y:S01]  /*0440*/  USHF.R.S32.HI UR5, URZ, 0x1f, UR4 ;  /* 0x0000001fff057899 */ /* 0x000fe20008011404 */
[----:B------:R0:W-:Y:S02]  /*0450*/  STL [R1+0x8c0], R2 ;  /* 0x0008c00201007387 */ /* 0x0001e40000100800 */
[----:B------:R-:W-:Y:S01]  /*0460*/  SHF.R.S32.HI R4, RZ, 0x1f, R3 ;  /* 0x0000001fff047819 */ /* 0x000fe20000011403 */
[-C--:B------:R-:W-:Y:S01]  /*0470*/  IMAD R6, R0, R11.reuse, RZ ;  /* 0x0000000b00067224 */ /* 0x080fe200078e02ff */
[C---:B------:R-:W-:Y:S02]  /*0480*/  LEA.HI R0, R100.reuse, 0xc, RZ, 0x1a ;  /* 0x0000000c64007811 */ /* 0x040fe400078fd0ff */
[----:B------:R-:W-:Y:S01]  /*0490*/  IADD3 R5, P0, P2, R3, UR4, R8 ;  /* 0x0000000403057c10 */ /* 0x000fe2000fa1e008 */
[----:B------:R-:W1:Y:S01]  /*04a0*/  LDS R46, [UR68] ;  /* 0x00000044ff2e7984 */ /* 0x000e620008000800 */
[----:B------:R-:W-:Y:S01]  /*04b0*/  IMAD R32, R11, 0x4, R6 ;  /* 0x000000040b207824 */ /* 0x000fe200078e0206 */
[----:B------:R-:W-:Y:S01]  /*04c0*/  LEA.HI R10, R100, 0x2c, RZ, 0x1a ;  /* 0x0000002c640a7811 */ /* 0x000fe200078fd0ff */
[----:B------:R-:W-:Y:S01]  /*04d0*/  IMAD R0, R0, R11, RZ ;  /* 0x0000000b00007224 */ /* 0x000fe200078e02ff */
[----:B------:R-:W-:Y:S01]  /*04e0*/  IADD3.X R4, PT, PT, R4, UR5, R9, P0, P2 ;  /* 0x0000000504047c10 */ /* 0x000fe200087e4409 */
[----:B------:R-:W2:Y:S01]  /*04f0*/  LDCU UR4, c[0x0][0x3c8] ;  /* 0x00007900ff0477ac */ /* 0x000ea20008000800 */
[----:B0-----:R-:W-:Y:S01]  /*0500*/  IADD3 R2, P0, PT, R6, R5, RZ ;  /* 0x0000000506027210 */ /* 0x001fe20007f1e0ff */
[----:B------:R-:W-:Y:S01]  /*0510*/  IMAD R17, R10, R11, RZ ;  /* 0x0000000b0a117224 */ /* 0x000fe200078e02ff */
[----:B------:R-:W-:-:S02]  /*0520*/  LEA.HI R16, R100, 0x3c, RZ, 0x1a ;  /* 0x0000003c64107811 */ /* 0x000fc400078fd0ff */
[-C--:B------:R-:W-:Y:S01]  /*0530*/  LEA.HI.X.SX32 R3, R6, R4.reuse, 0x1, P0 ;  /* 0x0000000406037211 */ /* 0x080fe200000f0eff */
[----:B------:R-:W-:Y:S01]  /*0540*/  BAR.SYNC.DEFER_BLOCKING 0x0 ;  /* 0x0000000000007b1d */ /* 0x000fe20000010000 */
[----:B------:R-:W-:Y:S02]  /*0550*/  LEA.HI R6, R100, 0x1c, RZ, 0x1a ;  /* 0x0000001c64067811 */ /* 0x000fe400078fd0ff */
[-C--:B------:R-:W-:Y:S02]  /*0560*/  IADD3 R12, P0, PT, R0, R5.reuse, RZ ;  /* 0x00000005000c7210 */ /* 0x080fe40007f1e0ff */
[----:B------:R-:W-:Y:S01]  /*0570*/  IADD3 R8, P2, PT, R32, R5, RZ ;  /* 0x0000000520087210 */ /* 0x000fe20007f5e0ff */
[-C--:B------:R-:W-:Y:S01]  /*0580*/  IMAD R15, R6, R11.reuse, RZ ;  /* 0x0000000b060f7224 */ /* 0x080fe200078e02ff */
[----:B------:R-:W-:Y:S01]  /*0590*/  LEA.HI R10, R100, 0x4c, RZ, 0x1a ;  /* 0x0000004c640a7811 */ /* 0x000fe200078fd0ff */
[----:B------:R-:W-:Y:S01]  /*05a0*/  IMAD R19, R16, R11, RZ ;  /* 0x0000000b10137224 */ /* 0x000fe200078e02ff */
[----:B------:R-:W-:-:S02]  /*05b0*/  LEA.HI.X.SX32 R13, R0, R4, 0x1, P0 ;  /* 0x00000004000d7211 */ /* 0x000fc400000f0eff */
[-C--:B------:R-:W-:Y:S01]  /*05c0*/  LEA.HI.X.SX32 R9, R32, R4.reuse, 0x1, P2 ;  /* 0x0000000420097211 */ /* 0x080fe200010f0eff */
[----:B------:R-:W-:Y:S01]  /*05d0*/  IMAD R10, R10, R11, RZ ;  /* 0x0000000b0a0a7224 */ /* 0x000fe200078e02ff */
[CC--:B------:R-:W-:Y:S02]  /*05e0*/  IADD3 R14, P0, PT, R15.reuse, R5.reuse, RZ ;  /* 0x000000050f0e7210 */ /* 0x0c0fe40007f1e0ff */
[C---:B------:R-:W-:Y:S02]  /*05f0*/  LEA.HI R18, R100.reuse, 0x5c, RZ, 0x1a ;  /* 0x0000005c64127811 */ /* 0x040fe400078fd0ff */
[----:B------:R-:W-:Y:S02]  /*0600*/  LEA.HI.X.SX32 R15, R15, R4, 0x1, P0 ;  /* 0x000000040f0f7211 */ /* 0x000fe400000f0eff */
[----:B------:R-:W-:Y:S01]  /*0610*/  IADD3 R16, P0, PT, R19, R5, RZ ;  /* 0x0000000513107210 */ /* 0x000fe20007f1e0ff */
[----:B------:R0:W5:Y:S01]  /*0620*/  LDG.E.U8 R7, desc[UR20][R2.64] ;  /* 0x0000001402077981 */ /* 0x000162000c1e1100 */
[----:B------:R-:W-:-:S03]  /*0630*/  LEA.HI R24, R100, 0x7c, RZ, 0x1a ;  /* 0x0000007c64187811 */ /* 0x000fc600078fd0ff */
[----:B------:R3:W5:Y:S01]  /*0640*/  LDG.E.U8 R6, desc[UR20][R12.64] ;  /* 0x000000140c067981 */ /* 0x000762000c1e1100 */
[----:B------:R-:W-:-:S03]  /*0650*/  LEA.HI R22, R100, 0x6c, RZ, 0x1a ;  /* 0x0000006c64167811 */ /* 0x000fc600078fd0ff */
[----:B------:R-:W5:Y:S01]  /*0660*/  LDG.E.U8 R0, desc[UR20][R8.64] ;  /* 0x0000001408007981 */ /* 0x000f62000c1e1100 */
[----:B0-----:R-:W-:-:S04]  /*0670*/  IADD3 R2, P2, PT, R17, R5, RZ ;  /* 0x0000000511027210 */ /* 0x001fc80007f5e0ff */
[-C--:B------:R-:W-:Y:S01]  /*0680*/  LEA.HI.X.SX32 R3, R17, R4.reuse, 0x1, P2 ;  /* 0x0000000411037211 */ /* 0x080fe200010f0eff */
[----:B---3--:R-:W-:Y:S01]  /*0690*/  IMAD R12, R18, R11, RZ ;  /* 0x0000000b120c7224 */ /* 0x008fe200078e02ff */
[----:B------:R-:W-:Y:S01]  /*06a0*/  IADD3 R18, P2, PT, R10, R5, RZ ;  /* 0x000000050a127210 */ /* 0x000fe20007f5e0ff */
[----:B------:R-:W-:Y:S01]  /*06b0*/  IMAD R23, R24, R11, RZ ;  /* 0x0000000b18177224 */ /* 0x000fe200078e02ff */
[-C--:B------:R-:W-:Y:S01]  /*06c0*/  LEA.HI.X.SX32 R17, R19, R4.reuse, 0x1, P0 ;  /* 0x0000000413117211 */ /* 0x080fe200000f0eff */
[----:B------:R0:W5:Y:S01]  /*06d0*/  LDG.E.U8 R8, desc[UR20][R14.64] ;  /* 0x000000140e087981 */ /* 0x000162000c1e1100 */
[----:B------:R-:W-:Y:S02]  /*06e0*/  IADD3 R20, P0, PT, R12, R5, RZ ;  /* 0x000000050c147210 */ /* 0x000fe40007f1e0ff */
[----:B------:R-:W-:Y:S01]  /*06f0*/  LEA.HI.X.SX32 R19, R10, R4, 0x1, P2 ;  /* 0x000000040a137211 */ /* 0x000fe200010f0eff */
[----:B------:R3:W5:Y:S01]  /*0700*/  LDG.E.U8 R9, desc[UR20][R2.64] ;  /* 0x0000001402097981 */ /* 0x000762000c1e1100 */
[----:B------:R-:W-:-:S02]  /*0710*/  LEA.HI R24, R100, 0x9c, RZ, 0x1a ;  /* 0x0000009c64187811 */ /* 0x000fc400078fd0ff */
[-C--:B------:R-:W-:Y:S01]  /*0720*/  LEA.HI.X.SX32 R21, R12, R4.reuse, 0x1, P0 ;  /* 0x000000040c157211 */ /* 0x080fe200000f0eff */
[----:B------:R4:W5:Y:S01]  /*0730*/  LDG.E.U8 R10, desc[UR20][R16.64] ;  /* 0x00000014100a7981 */ /* 0x000962000c1e1100 */
[----:B0-----:R-:W-:Y:S01]  /*0740*/  IMAD R15, R22, R11, RZ ;  /* 0x0000000b160f7224 */ /* 0x001fe200078e02ff */
[----:B------:R-:W-:Y:S02]  /*0750*/  LEA.HI R14, R100, 0x8c, RZ, 0x1a ;  /* 0x0000008c640e7811 */ /* 0x000fe400078fd0ff */
[----:B------:R0:W5:Y:S01]  /*0760*/  LDG.E.U8 R12, desc[UR20][R18.64] ;  /* 0x00000014120c7981 */ /* 0x000162000c1e1100 */
[-C--:B------:R-:W-:Y:S02]  /*0770*/  IADD3 R22, P2, PT, R23, R5.reuse, RZ ;  /* 0x0000000517167210 */ /* 0x080fe40007f5e0ff */
[----:B---3--:R-:W-:Y:S01]  /*0780*/  IADD3 R2, P0, PT, R15, R5, RZ ;  /* 0x000000050f027210 */ /* 0x008fe20007f1e0ff */
[----:B------:R3:W5:Y:S01]  /*0790*/  LDG.E.U8 R13, desc[UR20][R20.64] ;  /* 0x00000014140d7981 */ /* 0x000762000c1e1100 */
[----:B------:R-:W-:Y:S01]  /*07a0*/  LEA.HI.X.SX32 R23, R23, R4, 0x1, P2 ;  /* 0x0000000417177211 */ /* 0x000fe200010f0eff */
[----:B----4-:R-:W-:-:S02]  /*07b0*/  IMAD R17, R14, R11, RZ ;  /* 0x0000000b0e117224 */ /* 0x010fc400078e02ff */
[----:B0-----:R-:W-:Y:S01]  /*07c0*/  IMAD R18, R24, R11, RZ ;  /* 0x0000000b18127224 */ /* 0x001fe200078e02ff */
[----:B------:R-:W-:-:S04]  /*07d0*/  LEA.HI R16, R100, 0xac, RZ, 0x1a ;  /* 0x000000ac64107811 */ /* 0x000fc800078fd0ff */
[----:B---3--:R-:W-:Y:S01]  /*07e0*/  IADD3 R20, P2, PT, R18, R5, RZ ;  /* 0x0000000512147210 */ /* 0x008fe20007f5e0ff */
[----:B------:R-:W-:Y:S01]  /*07f0*/  IMAD R19, R16, R11, RZ ;  /* 0x0000000b10137224 */ /* 0x000fe200078e02ff */
[-C--:B------:R-:W-:Y:S02]  /*0800*/  LEA.HI.X.SX32 R3, R15, R4.reuse, 0x1, P0 ;  /* 0x000000040f037211 */ /* 0x080fe400000f0eff */
[C---:B------:R-:W-:Y:S01]  /*0810*/  IADD3 R24, P0, PT, R17.reuse, R5, RZ ;  /* 0x0000000511187210 */ /* 0x040fe20007f1e0ff */
[----:B------:R-:W5:Y:S01]  /*0820*/  LDG.E.U8 R15, desc[UR20][R22.64] ;  /* 0x00000014160f7981 */ /* 0x000f62000c1e1100 */
[-C--:B------:R-:W-:Y:S02]  /*0830*/  LEA.HI.X.SX32 R21, R18, R4.reuse, 0x1, P2 ;  /* 0x0000000412157211 */ /* 0x080fe400010f0eff */
[----:B------:R-:W-:Y:S01]  /*0840*/  LEA.HI R18, R100, 0xbc, RZ, 0x1a ;  /* 0x000000bc64127811 */ /* 0x000fe200078fd0ff */
[----:B------:R0:W5:Y:S01]  /*0850*/  LDG.E.U8 R14, desc[UR20][R2.64] ;  /* 0x00000014020e7981 */ /* 0x000162000c1e1100 */
[----:B------:R-:W-:-:S02]  /*0860*/  LEA.HI.X.SX32 R25, R17, R4, 0x1, P0 ;  /* 0x0000000411197211 */ /* 0x000fc400000f0eff */
[C---:B------:R-:W-:Y:S02]  /*0870*/  IADD3 R26, P0, PT, R19.reuse, R5, RZ ;  /* 0x00000005131a7210 */ /* 0x040fe40007f1e0ff */
[----:B------:R-:W-:Y:S01]  /*0880*/  LEA.HI R28, R100, 0xcc, RZ, 0x1a ;  /* 0x000000cc641c7811 */ /* 0x000fe200078fd0ff */
[----:B------:R3:W5:Y:S01]  /*0890*/  LDG.E.U8 R16, desc[UR20][R24.64] ;  /* 0x0000001418107981 */ /* 0x000762000c1e1100 */
[-C--:B------:R-:W-:Y:S01]  /*08a0*/  LEA.HI.X.SX32 R27, R19, R4.reuse, 0x1, P0 ;  /* 0x00000004131b7211 */ /* 0x080fe200000f0eff */
[-C--:B0-----:R-:W-:Y:S01]  /*08b0*/  IMAD R3, R18, R11.reuse, RZ ;  /* 0x0000000b12037224 */ /* 0x081fe200078e02ff */
[----:B------:R-:W-:Y:S01]  /*08c0*/  LEA.HI R2, R100, 0xdc, RZ, 0x1a ;  /* 0x000000dc64027811 */ /* 0x000fe200078fd0ff */
[----:B------:R-:W-:Y:S01]  /*08d0*/  IMAD R19, R28, R11, RZ ;  /* 0x0000000b1c137224 */ /* 0x000fe200078e02ff */
[----:B------:R-:W-:Y:S01]  /*08e0*/  LEA.HI R28, R100, 0xec, RZ, 0x1a ;  /* 0x000000ec641c7811 */ /* 0x000fe200078fd0ff */
[----:B------:R-:W-:Y:S01]  /*08f0*/  IMAD R32, R11, 0x4, R32 ;  /* 0x000000040b207824 */ /* 0x000fe200078e0220 */
[C---:B------:R-:W-:Y:S01]  /*0900*/  IADD3 R22, P0, PT, R3.reuse, R5, RZ ;  /* 0x0000000503167210 */ /* 0x040fe20007f1e0ff */
[-C--:B------:R-:W-:Y:S01]  /*0910*/  IMAD R29, R2, R11.reuse, RZ ;  /* 0x0000000b021d7224 */ /* 0x080fe200078e02ff */
[----:B------:R-:W-:Y:S01]  /*0920*/  LEA.HI R2, R100, 0xfc, RZ, 0x1a ;  /* 0x000000fc64027811 */ /* 0x000fe200078fd0ff */
[----:B------:R-:W5:Y:S01]  /*0930*/  LDG.E.U8 R17, desc[UR20][R20.64] ;  /* 0x0000001414117981 */ /* 0x000f62000c1e1100 */
[-C--:B------:R-:W-:Y:S01]  /*0940*/  LEA.HI.X.SX32 R23, R3, R4.reuse, 0x1, P0 ;  /* 0x0000000403177211 */ /* 0x080fe200000f0eff */
[----:B------:R-:W-:Y:S01]  /*0950*/  IMAD R3, R28, R11, RZ ;  /* 0x0000000b1c037224 */ /* 0x000fe200078e02ff */
[----:B------:R-:W-:Y:S01]  /*0960*/  IADD3 R28, P0, PT, R29, R5, RZ ;  /* 0x000000051d1c7210 */ /* 0x000fe20007f1e0ff */
[----:B------:R-:W-:Y:S01]  /*0970*/  IMAD R2, R2, R11, RZ ;  /* 0x0000000b02027224 */ /* 0x000fe200078e02ff */
[----:B---3--:R-:W-:Y:S01]  /*0980*/  IADD3 R24, P2, PT, R19, R5, RZ ;  /* 0x0000000513187210 */ /* 0x008fe20007f5e0ff */
[----:B------:R0:W5:Y:S01]  /*0990*/  LDG.E.U8 R18, desc[UR20][R26.64] ;  /* 0x000000141a127981 */ /* 0x000162000c1e1100 */
[----:B------:R-:W-:-:S02]  /*09a0*/  LEA.HI.X.SX32 R29, R29, R4, 0x1, P0 ;  /* 0x000000041d1d7211 */ /* 0x000fc400000f0eff */
[CC--:B------:R-:W-:Y:S02]  /*09b0*/  IADD3 R34, P0, PT, R2.reuse, R5.reuse, RZ ;  /* 0x0000000502227210 */ /* 0x0c0fe40007f1e0ff */
[-C--:B------:R-:W-:Y:S01]  /*09c0*/  LEA.HI.X.SX32 R25, R19, R4.reuse, 0x1, P2 ;  /* 0x0000000413197211 */ /* 0x080fe200010f0eff */
[----:B------:R-:W-:Y:S01]  /*09d0*/  IMAD R36, R11, 0x8, R32 ;  /* 0x000000080b247824 */ /* 0x000fe200078e0220 */
[CC--:B------:R-:W-:Y:S01]  /*09e0*/  IADD3 R30, P2, PT, R3.reuse, R5.reuse, RZ ;  /* 0x00000005031e7210 */ /* 0x0c0fe20007f5e0ff */
[----:B------:R-:W5:Y:S01]  /*09f0*/  LDG.E.U8 R21, desc[UR20][R28.64] ;  /* 0x000000141c157981 */ /* 0x000f62000c1e1100 */
[-C--:B------:R-:W-:Y:S02]  /*0a00*/  LEA.HI.X.SX32 R35, R2, R4.reuse, 0x1, P0 ;  /* 0x0000000402237211 */ /* 0x080fe400000f0eff */
[----:B------:R-:W-:Y:S01]  /*0a10*/  IADD3 R2, P0, PT, R32, R5, RZ ;  /* 0x0000000520027210 */ /* 0x000fe20007f1e0ff */
[----:B------:R3:W5:Y:S01]  /*0a20*/  LDG.E.U8 R20, desc[UR20][R24.64] ;  /* 0x0000001418147981 */ /* 0x000762000c1e1100 */
[----:B------:R-:W-:-:S02]  /*0a30*/  LEA.HI.X.SX32 R31, R3, R4, 0x1, P2 ;  /* 0x00000004031f7211 */ /* 0x000fc400010f0eff */
[----:B------:R-:W-:Y:S01]  /*0a40*/  LEA.HI.X.SX32 R3, R32, R4, 0x1, P0 ;  /* 0x0000000420037211 */ /* 0x000fe200000f0eff */
[----:B------:R-:W5:Y:S01]  /*0a50*/  LDG.E.U8 R19, desc[UR20][R22.64] ;  /* 0x0000001416137981 */ /* 0x000f62000c1e1100 */
[----:B0-----:R-:W-:Y:S01]  /*0a60*/  IADD3 R26, P0, PT, R36, R5, RZ ;  /* 0x00000005241a7210 */ /* 0x001fe20007f1e0ff */
[----:B---3--:R-:W-:-:S03]  /*0a70*/  IMAD R24, R11, 0x4, R36 ;  /* 0x000000040b187824 */ /* 0x008fc600078e0224 */
[-C--:B------:R-:W-:Y:S01]  /*0a80*/  LEA.HI.X.SX32 R27, R36, R4.reuse, 0x1, P0 ;  /* 0x00000004241b7211 */ /* 0x080fe200000f0eff */
[----:B------:R-:W5:Y:S01]  /*0a90*/  LDG.E.U8 R25, desc[UR20][R2.64] ;  /* 0x0000001402197981 */ /* 0x000f62000c1e1100 */
[C---:B------:R-:W-:Y:S01]  /*0aa0*/  IMAD R36, R11.reuse, 0x4, R24 ;  /* 0x000000040b247824 */ /* 0x040fe200078e0218 */
[CC--:B------:R-:W-:Y:S02]  /*0ab0*/  IADD3 R32, P0, PT, R24.reuse, R5.reuse, RZ ;  /* 0x0000000518207210 */ /* 0x0c0fe40007f1e0ff */
[----:B------:R0:W5:Y:S01]  /*0ac0*/  LDG.E.U8 R22, desc[UR20][R30.64] ;  /* 0x000000141e167981 */ /* 0x000162000c1e1100 */
[C---:B------:R-:W-:Y:S01]  /*0ad0*/  IMAD R38, R11.reuse, 0x8, R36 ;  /* 0x000000080b267824 */ /* 0x040fe200078e0224 */
[----:B------:R-:W-:Y:S02]  /*0ae0*/  LEA.HI.X.SX32 R33, R24, R4, 0x1, P0 ;  /* 0x0000000418217211 */ /* 0x000fe400000f0eff */
[----:B------:R3:W5:Y:S01]  /*0af0*/  LDG.E.U8 R23, desc[UR20][R34.64] ;  /* 0x0000001422177981 */ /* 0x000762000c1e1100 */
[----:B------:R-:W-:Y:S01]  /*0b00*/  IADD3 R28, P0, PT, R36, R5, RZ ;  /* 0x00000005241c7210 */ /* 0x000fe20007f1e0ff */
[----:B------:R-:W-:-:S02]  /*0b10*/  IMAD R40, R11, 0x4, R38 ;  /* 0x000000040b287824 */ /* 0x000fc400078e0226 */
[----:B------:R4:W5:Y:S01]  /*0b20*/  LDG.E.U8 R24, desc[UR20][R32.64] ;  /* 0x0000001420187981 */ /* 0x000962000c1e1100 */
[-C--:B------:R-:W-:Y:S02]  /*0b30*/  LEA.HI.X.SX32 R29, R36, R4.reuse, 0x1, P0 ;  /* 0x00000004241d7211 */ /* 0x080fe400000f0eff */
[CC--:B0-----:R-:W-:Y:S01]  /*0b40*/  IADD3 R30, P0, PT, R38.reuse, R5.reuse, RZ ;  /* 0x00000005261e7210 */ /* 0x0c1fe20007f1e0ff */
[----:B------:R-:W5:Y:S01]  /*0b50*/  LDG.E.U8 R27, desc[UR20][R26.64] ;  /* 0x000000141a1b7981 */ /* 0x000f62000c1e1100 */
[C---:B---3--:R-:W-:Y:S02]  /*0b60*/  IMAD R34, R11.reuse, 0x4, R40 ;  /* 0x000000040b227824 */ /* 0x048fe400078e0228 */
[----:B------:R-:W-:Y:S01]  /*0b70*/  LEA.HI.X.SX32 R31, R38, R4, 0x1, P0 ;  /* 0x00000004261f7211 */ /* 0x000fe200000f0eff */
[----:B------:R-:W5:Y:S01]  /*0b80*/  LDG.E.U8 R29, desc[UR20][R28.64] ;  /* 0x000000141c1d7981 */ /* 0x000f62000c1e1100 */
[----:B------:R-:W-:Y:S01]  /*0b90*/  IMAD R38, R11, 0x8, R34 ;  /* 0x000000080b267824 */ /* 0x000fe200078e0222 */
[----:B------:R-:W-:-:S02]  /*0ba0*/  IADD3 R2, P0, PT, R34, R5, RZ ;  /* 0x0000000522027210 */ /* 0x000fc40007f1e0ff */
[-C--:B------:R-:W-:Y:S01]  /*0bb0*/  IADD3 R36, P2, PT, R40, R5.reuse, RZ ;  /* 0x0000000528247210 */ /* 0x080fe20007f5e0ff */
[----:B------:R0:W5:Y:S01]  /*0bc0*/  LDG.E.U8 R31, desc[UR20][R30.64] ;  /* 0x000000141e1f7981 */ /* 0x000162000c1e1100 */
[-C--:B------:R-:W-:Y:S01]  /*0bd0*/  LEA.HI.X.SX32 R3, R34, R4.reuse, 0x1, P0 ;  /* 0x0000000422037211 */ /* 0x080fe200000f0eff */
[C---:B----4-:R-:W-:Y:S01]  /*0be0*/  IMAD R32, R11.reuse, 0x4, R38 ;  /* 0x000000040b207824 */ /* 0x050fe200078e0226 */
[-C--:B------:R-:W-:Y:S02]  /*0bf0*/  IADD3 R34, P0, PT, R38, R5.reuse, RZ ;  /* 0x0000000526227210 */ /* 0x080fe40007f1e0ff */
[-C--:B------:R-:W-:Y:S01]  /*0c00*/  LEA.HI.X.SX32 R37, R40, R4.reuse, 0x1, P2 ;  /* 0x0000000428257211 */ /* 0x080fe200010f0eff */
[----:B------:R3:W5:Y:S01]  /*0c10*/  LDG.E.U8 R33, desc[UR20][R2.64] ;  /* 0x0000001402217981 */ /* 0x000762000c1e1100 */
[-C--:B------:R-:W-:Y:S01]  /*0c20*/  LEA.HI.X.SX32 R35, R38, R4.reuse, 0x1, P0 ;  /* 0x0000000426237211 */ /* 0x080fe200000f0eff */
[C---:B------:R-:W-:Y:S01]  /*0c30*/  IMAD R38, R11.reuse, 0x4, R32 ;  /* 0x000000040b267824 */ /* 0x040fe200078e0220 */
[-C--:B------:R-:W-:Y:S01]  /*0c40*/  IADD3 R40, P0, PT, R32, R5.reuse, RZ ;  /* 0x0000000520287210 */ /* 0x080fe20007f1e0ff */
[----:B------:R-:W5:Y:S02]  /*0c50*/  LDG.E.U8 R26, desc[UR20][R36.64] ;  /* 0x00000014241a7981 */ /* 0x000f64000c1e1100 */
[C---:B------:R-:W-:Y:S01]  /*0c60*/  IMAD R44, R11.reuse, 0x8, R38 ;  /* 0x000000080b2c7824 */ /* 0x040fe200078e0226 */
[----:B------:R-:W-:Y:S01]  /*0c70*/  IADD3 R42, P2, PT, R38, R5, RZ ;  /* 0x00000005262a7210 */ /* 0x000fe20007f5e0ff */
[----:B------:R4:W5:Y:S01]  /*0c80*/  LDG.E.U8 R35, desc[UR20][R34.64] ;  /* 0x0000001422237981 */ /* 0x000962000c1e1100 */
[-C--:B------:R-:W-:Y:S01]  /*0c90*/  LEA.HI.X.SX32 R41, R32, R4.reuse, 0x1, P0 ;  /* 0x0000000420297211 */ /* 0x080fe200000f0eff */
[----:B0-----:R-:W-:Y:S01]  /*0ca0*/  IMAD R30, R11, 0x4, R44 ;  /* 0x000000040b1e7824 */ /* 0x001fe200078e022c */
[----:B------:R-:W-:-:S02]  /*0cb0*/  LEA.HI.X.SX32 R43, R38, R4, 0x1, P2 ;  /* 0x00000004262b7211 */ /* 0x000fc400010f0eff */
[CC--:B------:R-:W-:Y:S01]  /*0cc0*/  IADD3 R38, P0, PT, R44.reuse, R5.reuse, RZ ;  /* 0x000000052c267210 */ /* 0x0c0fe20007f1e0ff */
[C---:B------:R-:W-:Y:S01]  /*0cd0*/  IMAD R32, R11.reuse, 0x4, R30 ;  /* 0x000000040b207824 */ /* 0x040fe200078e021e */
[----:B------:R-:W5:Y:S02]  /*0ce0*/  LDG.E.U8 R28, desc[UR20][R40.64] ;  /* 0x00000014281c7981 */ /* 0x000f64000c1e1100 */
[-C--:B------:R-:W-:Y:S02]  /*0cf0*/  LEA.HI.X.SX32 R39, R44, R4.reuse, 0x1, P0 ;  /* 0x000000042c277211 */ /* 0x080fe400000f0eff */
[C---:B---3--:R-:W-:Y:S01]  /*0d00*/  IADD3 R2, P0, PT, R30.reuse, R5, RZ ;  /* 0x000000051e027210 */ /* 0x048fe20007f1e0ff */
[----:B----4-:R-:W-:Y:S01]  /*0d10*/  IMAD R34, R11, 0x8, R32 ;  /* 0x000000080b227824 */ /* 0x010fe200078e0220 */
[----:B------:R-:W5:Y:S02]  /*0d20*/  LDG.E.U8 R37, desc[UR20][R42.64] ;  /* 0x000000142a257981 */ /* 0x000f64000c1e1100 */
[----:B------:R-:W-:-:S02]  /*0d30*/  LEA.HI.X.SX32 R3, R30, R4, 0x1, P0 ;  /* 0x000000041e037211 */ /* 0x000fc400000f0eff */
[CC--:B------:R-:W-:Y:S01]  /*0d40*/  IADD3 R44, P0, PT, R32.reuse, R5.reuse, RZ ;  /* 0x00000005202c7210 */ /* 0x0c0fe20007f1e0ff */
[----:B------:R-:W5:Y:S03]  /*0d50*/  LDG.E.U8 R39, desc[UR20][R38.64] ;  /* 0x0000001426277981 */ /* 0x000f66000c1e1100 */
[-C--:B------:R-:W-:Y:S01]  /*0d60*/  LEA.HI.X.SX32 R45, R32, R4.reuse, 0x1, P0 ;  /* 0x00000004202d7211 */ /* 0x080fe200000f0eff */
[C---:B------:R-:W-:Y:S01]  /*0d70*/  IMAD R32, R11.reuse, 0x4, R34 ;  /* 0x000000040b207824 */ /* 0x040fe200078e0222 */
[CC--:B------:R-:W-:Y:S01]  /*0d80*/  IADD3 R48, P0, PT, R34.reuse, R5.reuse, RZ ;  /* 0x0000000522307210 */ /* 0x0c0fe20007f1e0ff */
[----:B------:R0:W5:Y:S02]  /*0d90*/  LDG.E.U8 R30, desc[UR20][R2.64] ;  /* 0x00000014021e7981 */ /* 0x000164000c1e1100 */
[C---:B------:R-:W-:Y:S01]  /*0da0*/  IMAD R36, R11.reuse, 0x4, R32 ;  /* 0x000000040b247824 */ /* 0x040fe200078e0220 */
[-C--:B------:R-:W-:Y:S01]  /*0db0*/  LEA.HI.X.SX32 R49, R34, R4.reuse, 0x1, P0 ;  /* 0x0000000422317211 */ /* 0x080fe200000f0eff */
[----:B------:R-:W5:Y:S02]  /*0dc0*/  LDG.E.U8 R41, desc[UR20][R44.64] ;  /* 0x000000142c297981 */ /* 0x000f64000c1e1100 */
[C---:B------:R-:W-:Y:S01]  /*0dd0*/  IMAD R34, R11.reuse, 0x8, R36 ;  /* 0x000000080b227824 */ /* 0x040fe200078e0224 */
[CC--:B------:R-:W-:Y:S01]  /*0de0*/  IADD3 R52, P0, PT, R36.reuse, R5.reuse, RZ ;  /* 0x0000000524347210 */ /* 0x0c0fe20007f1e0ff */
[----:B------:R-:W5:Y:S03]  /*0df0*/  LDG.E.U8 R43, desc[UR20][R48.64] ;  /* 0x00000014302b7981 */ /* 0x000f66000c1e1100 */
[----:B------:R-:W-:Y:S01]  /*0e00*/  LEA.HI.X.SX32 R53, R36, R4, 0x1, P0 ;  /* 0x0000000424357211 */ /* 0x000fe200000f0eff */
[----:B------:R-:W-:Y:S01]  /*0e10*/  IMAD R36, R11, 0x4, R34 ;  /* 0x000000040b247824 */ /* 0x000fe200078e0222 */
[----:B0-----:R-:W-:-:S03]  /*0e20*/  IADD3 R2, P0, PT, R34, R5, RZ ;  /* 0x0000000522027210 */ /* 0x001fc60007f1e0ff */
[----:B------:R0:W5:Y:S01]  /*0e30*/  LDG.E.U8 R45, desc[UR20][R52.64] ;  /* 0x00000014342d7981 */ /* 0x000162000c1e1100 */
[----:B------:R-:W-:Y:S01]  /*0e40*/  LEA.HI.X.SX32 R3, R34, R4, 0x1, P0 ;  /* 0x0000000422037211 */ /* 0x000fe200000f0eff */
[----:B------:R-:W-:Y:S01]  /*0e50*/  IMAD R34, R11, 0x4, R36 ;  /* 0x000000040b227824 */ /* 0x000fe200078e0224 */
[----:B------:R-:W-:-:S03]  /*0e60*/  IADD3 R54, P0, PT, R36, R5, RZ ;  /* 0x0000000524367210 */ /* 0x000fc60007f1e0ff */
[C---:B------:R-:W-:Y:S01]  /*0e70*/  IMAD R38, R11.reuse, 0x8, R34 ;  /* 0x000000080b267824 */ /* 0x040fe200078e0222 */
[----:B------:R-:W-:Y:S01]  /*0e80*/  LEA.HI.X.SX32 R55, R36, R4, 0x1, P0 ;  /* 0x0000000424377211 */ /* 0x000fe200000f0eff */
[----:B------:R3:W5:Y:S02]  /*0e90*/  LDG.E.U8 R47, desc[UR20][R2.64] ;  /* 0x00000014022f7981 */ /* 0x000764000c1e1100 */
[----:B------:R-:W-:Y:S01]  /*0ea0*/  IMAD R36, R11, 0x4, R38 ;  /* 0x000000040b247824 */ /* 0x000fe200078e0226 */
[----:B------:R-:W-:-:S04]  /*0eb0*/  IADD3 R58, P0, PT, R38, R5, RZ ;  /* 0x00000005263a7210 */ /* 0x000fc80007f1e0ff */
[----:B------:R-:W-:Y:S01]  /*0ec0*/  LEA.HI.X.SX32 R59, R38, R4, 0x1, P0 ;  /* 0x00000004263b7211 */ /* 0x000fe200000f0eff */
[----:B------:R-:W-:Y:S01]  /*0ed0*/  IMAD R38, R11, 0x4, R36 ;  /* 0x000000040b267824 */ /* 0x000fe200078e0224 */
[----:B0-----:R-:W-:-:S04]  /*0ee0*/  IADD3 R52, P0, PT, R36, R5, RZ ;  /* 0x0000000524347210 */ /* 0x001fc80007f1e0ff */
[-C--:B------:R-:W-:Y:S01]  /*0ef0*/  LEA.HI.X.SX32 R53, R36, R4.reuse, 0x1, P0 ;  /* 0x0000000424357211 */ /* 0x080fe200000f0eff */
[C---:B------:R-:W-:Y:S01]  /*0f00*/  IMAD R40, R11.reuse, 0x8, R38 ;  /* 0x000000080b287824 */ /* 0x040fe200078e0226 */
[-C--:B------:R-:W-:Y:S02]  /*0f10*/  IADD3 R60, P0, PT, R38, R5.reuse, RZ ;  /* 0x00000005263c7210 */ /* 0x080fe40007f1e0ff */
[-C--:B------:R-:W-:Y:S01]  /*0f20*/  IADD3 R50, P2, PT, R32, R5.reuse, RZ ;  /* 0x0000000520327210 */ /* 0x080fe20007f5e0ff */
[----:B------:R-:W5:Y:S01]  /*0f30*/  LDG.E.U8 R36, desc[UR20][R52.64] ;  /* 0x0000001434247981 */ /* 0x000f62000c1e1100 */
[----:B------:R-:W-:Y:S01]  /*0f40*/  LEA.HI.X.SX32 R61, R38, R4, 0x1, P0 ;  /* 0x00000004263d7211 */ /* 0x000fe200000f0eff */
[----:B------:R-:W-:Y:S01]  /*0f50*/  IMAD R38, R11, 0x4, R40 ;  /* 0x000000040b267824 */ /* 0x000fe200078e0228 */
[----:B---3--:R-:W-:-:S03]  /*0f60*/  IADD3 R2, P0, PT, R40, R5, RZ ;  /* 0x0000000528027210 */ /* 0x008fc60007f1e0ff */
[C---:B------:R-:W-:Y:S01]  /*0f70*/  IMAD R42, R11.reuse, 0x4, R38 ;  /* 0x000000040b2a7824 */ /* 0x040fe200078e0226 */
[-C--:B------:R-:W-:Y:S02]  /*0f80*/  LEA.HI.X.SX32 R51, R32, R4.reuse, 0x1, P2 ;  /* 0x0000000420337211 */ /* 0x080fe400010f0eff */
[-C--:B------:R-:W-:Y:S01]  /*0f90*/  LEA.HI.X.SX32 R3, R40, R4.reuse, 0x1, P0 ;  /* 0x0000000428037211 */ /* 0x080fe200000f0eff */
[C---:B------:R-:W-:Y:S01]  /*0fa0*/  IMAD R40, R11.reuse, 0x8, R42 ;  /* 0x000000080b287824 */ /* 0x040fe200078e022a */
[-C--:B------:R-:W-:Y:S01]  /*0fb0*/  IADD3 R62, P0, PT, R42, R5.reuse, RZ ;  /* 0x000000052a3e7210 */ /* 0x080fe20007f1e0ff */
[----:B------:R-:W5:Y:S01]  /*0fc0*/  LDG.E.U8 R32, desc[UR20][R50.64] ;  /* 0x0000001432207981 */ /* 0x000f62000c1e1100 */
[-C--:B------:R-:W-:Y:S02]  /*0fd0*/  IADD3 R56, P2, PT, R34, R5.reuse, RZ ;  /* 0x0000000522387210 */ /* 0x080fe40007f5e0ff */
[-C--:B------:R-:W-:Y:S01]  /*0fe0*/  LEA.HI.X.SX32 R63, R42, R4.reuse, 0x1, P0 ;  /* 0x000000042a3f7211 */ /* 0x080fe200000f0eff */
[----:B------:R-:W-:Y:S01]  /*0ff0*/  IMAD R42, R11, 0x4, R40 ;  /* 0x000000040b2a7824 */ /* 0x000fe200078e0228 */
[----:B------:R-:W-:Y:S01]  /*1000*/  LEA.HI.X.SX32 R57, R34, R4, 0x1, P2 ;  /* 0x0000000422397211 */ /* 0x000fe200010f0eff */
[----:B------:R-:W5:Y:S04]  /*1010*/  LDG.E.U8 R65, desc[UR20][R2.64] ;  /* 0x0000001402417981 */ /* 0x000f68000c1e1100 */
[----:B------:R0:W5:Y:S04]  /*1020*/  LDG.E.U8 R51, desc[UR20][R58.64] ;  /* 0x000000143a337981 */ /* 0x000168000c1e1100 */
[----:B------:R-:W5:Y:S04]  /*1030*/  LDG.E.U8 R49, desc[UR20][R56.64] ;  /* 0x0000001438317981 */ /* 0x000f68000c1e1100 */
[----:B------:R3:W5:Y:S01]  /*1040*/  LDG.E.U8 R34, desc[UR20][R54.64] ;  /* 0x0000001436227981 */ /* 0x000762000c1e1100 */
[----:B0-----:R-:W-:-:S03]  /*1050*/  IADD3 R58, P0, PT, R40, R5, RZ ;  /* 0x00000005283a7210 */ /* 0x001fc60007f1e0ff */
[----:B------:R-:W5:Y:S01]  /*1060*/  LDG.E.U8 R69, desc[UR20][R62.64] ;  /* 0x000000143e457981 */ /* 0x000f62000c1e1100 */
[----:B------:R-:W-:Y:S01]  /*1070*/  LEA.HI.X.SX32 R59, R40, R4, 0x1, P0 ;  /* 0x00000004283b7211 */ /* 0x000fe200000f0eff */
[C---:B------:R-:W-:Y:S02]  /*1080*/  IMAD R40, R11.reuse, 0x4, R42 ;  /* 0x000000040b287824 */ /* 0x040fe400078e022a */
[----:B------:R0:W5:Y:S02]  /*1090*/  LDG.E.U8 R57, desc[UR20][R60.64] ;  /* 0x000000143c397981 */ /* 0x000164000c1e1100 */
[C---:B------:R-:W-:Y:S01]  /*10a0*/  IMAD R44, R11.reuse, 0x8, R40 ;  /* 0x000000080b2c7824 */ /* 0x040fe200078e0228 */
[-C--:B---3--:R-:W-:Y:S01]  /*10b0*/  IADD3 R54, P2, PT, R38, R5.reuse, RZ ;  /* 0x0000000526367210 */ /* 0x088fe20007f5e0ff */
[----:B------:R3:W5:Y:S02]  /*10c0*/  LDG.E.U8 R71, desc[UR20][R58.64] ;  /* 0x000000143a477981 */ /* 0x000764000c1e1100 */
[----:B------:R-:W-:Y:S01]  /*10d0*/  IMAD R2, R11, 0x4, R44 ;  /* 0x000000040b027824 */ /* 0x000fe200078e022c */
[----:B0-----:R-:W-:-:S04]  /*10e0*/  IADD3 R60, P0, PT, R42, R5, RZ ;  /* 0x000000052a3c7210 */ /* 0x001fc80007f1e0ff */
[----:B------:R-:W-:Y:S02]  /*10f0*/  LEA.HI.X.SX32 R61, R42, R4, 0x1, P0 ;  /* 0x000000042a3d7211 */ /* 0x000fe400000f0eff */
[----:B------:R-:W-:Y:S01]  /*1100*/  IADD3 R74, P0, PT, R44, R5, RZ ;  /* 0x000000052c4a7210 */ /* 0x000fe20007f1e0ff */
[----:B------:R-:W-:-:S03]  /*1110*/  IMAD R42, R11, 0x4, R2 ;  /* 0x000000040b2a7824 */ /* 0x000fc600078e0202 */
[-C--:B------:R-:W-:Y:S01]  /*1120*/  LEA.HI.X.SX32 R75, R44, R4.reuse, 0x1, P0 ;  /* 0x000000042c4b7211 */ /* 0x080fe200000f0eff */
[C---:B------:R-:W-:Y:S01]  /*1130*/  IMAD R44, R11.reuse, 0x8, R42 ;  /* 0x000000080b2c7824 */ /* 0x040fe200078e022a */
[-C--:B------:R-:W-:Y:S02]  /*1140*/  IADD3 R62, P0, PT, R2, R5.reuse, RZ ;  /* 0x00000005023e7210 */ /* 0x080fe40007f1e0ff */
[-C--:B------:R-:W-:Y:S01]  /*1150*/  LEA.HI.X.SX32 R55, R38, R4.reuse, 0x1, P2 ;  /* 0x0000000426377211 */ /* 0x080fe200010f0eff */
[C---:B------:R-:W-:Y:S01]  /*1160*/  IMAD R48, R11.reuse, 0x4, R44 ;  /* 0x000000040b307824 */ /* 0x040fe200078e022c */
[-C--:B------:R-:W-:Y:S01]  /*1170*/  LEA.HI.X.SX32 R63, R2, R4.reuse, 0x1, P0 ;  /* 0x00000004023f7211 */ /* 0x080fe200000f0eff */
[----:B------:R-:W5:Y:S01]  /*1180*/  LDG.E.U8 R75, desc[UR20][R74.64] ;  /* 0x000000144a4b7981 */ /* 0x000f62000c1e1100 */
[-C--:B------:R-:W-:Y:S02]  /*1190*/  IADD3 R66, P2, PT, R40, R5.reuse, RZ ;  /* 0x0000000528427210 */ /* 0x080fe40007f5e0ff */
[----:B------:R-:W-:Y:S01]  /*11a0*/  IADD3 R52, P0, PT, R42, R5, RZ ;  /* 0x000000052a347210 */ /* 0x000fe20007f1e0ff */
[----:B------:R-:W-:Y:S01]  /*11b0*/  IMAD R50, R11, 0x4, R48 ;  /* 0x000000040b327824 */ /* 0x000fe200078e0230 */
[-C--:B------:R-:W-:Y:S01]  /*11c0*/  LEA.HI.X.SX32 R67, R40, R4.reuse, 0x1, P2 ;  /* 0x0000000428437211 */ /* 0x080fe200010f0eff */
[----:B------:R0:W5:Y:S01]  /*11d0*/  LDG.E.U8 R38, desc[UR20][R54.64] ;  /* 0x0000001436267981 */ /* 0x000162000c1e1100 */
[----:B------:R-:W-:-:S02]  /*11e0*/  LEA.HI.X.SX32 R53, R42, R4, 0x1, P0 ;  /* 0x000000042a357211 */ /* 0x000fc400000f0eff */
[-C--:B---3--:R-:W-:Y:S01]  /*11f0*/  IADD3 R58, P0, PT, R44, R5.reuse, RZ ;  /* 0x000000052c3a7210 */ /* 0x088fe20007f1e0ff */
[----:B------:R3:W5:Y:S01]  /*1200*/  LDG.E.U8 R40, desc[UR20][R60.64] ;  /* 0x000000143c287981 */ /* 0x000762000c1e1100 */
[-C--:B------:R-:W-:Y:S02]  /*1210*/  IADD3 R2, P2, PT, R48, R5.reuse, RZ ;  /* 0x0000000530027210 */ /* 0x080fe40007f5e0ff */
[-C--:B------:R-:W-:Y:S01]  /*1220*/  LEA.HI.X.SX32 R59, R44, R4.reuse, 0x1, P0 ;  /* 0x000000042c3b7211 */ /* 0x080fe200000f0eff */
[----:B------:R4:W5:Y:S01]  /*1230*/  LDG.E.U8 R42, desc[UR20][R62.64] ;  /* 0x000000143e2a7981 */ /* 0x000962000c1e1100 */
[-C--:B------:R-:W-:Y:S01]  /*1240*/  LEA.HI.X.SX32 R3, R48, R4.reuse, 0x1, P2 ;  /* 0x0000000430037211 */ /* 0x080fe200010f0eff */
[C---:B------:R-:W-:Y:S01]  /*1250*/  IMAD R48, R11.reuse, 0x8, R50 ;  /* 0x000000080b307824 */ /* 0x040fe200078e0232 */
[CC--:B0-----:R-:W-:Y:S01]  /*1260*/  IADD3 R54, P0, PT, R50.reuse, R5.reuse, RZ ;  /* 0x0000000532367210 */ /* 0x0c1fe20007f1e0ff */
[----:B------:R0:W5:Y:S03]  /*1270*/  LDG.E.U8 R77, desc[UR20][R52.64] ;  /* 0x00000014344d7981 */ /* 0x000166000c1e1100 */
[-C--:B------:R-:W-:Y:S01]  /*1280*/  LEA.HI.X.SX32 R55, R50, R4.reuse, 0x1, P0 ;  /* 0x0000000432377211 */ /* 0x080fe200000f0eff */
[C---:B------:R-:W-:Y:S01]  /*1290*/  IMAD R50, R11.reuse, 0x4, R48 ;  /* 0x000000040b327824 */ /* 0x040fe200078e0230 */
[CC--:B---3--:R-:W-:Y:S01]  /*12a0*/  IADD3 R60, P0, PT, R48.reuse, R5.reuse, RZ ;  /* 0x00000005303c7210 */ /* 0x0c8fe20007f1e0ff */
[----:B------:R3:W5:Y:S03]  /*12b0*/  LDG.E.U8 R79, desc[UR20][R58.64] ;  /* 0x000000143a4f7981 */ /* 0x000766000c1e1100 */
[-C--:B------:R-:W-:Y:S01]  /*12c0*/  LEA.HI.X.SX32 R61, R48, R4.reuse, 0x1, P0 ;  /* 0x00000004303d7211 */ /* 0x080fe200000f0eff */
[C---:B------:R-:W-:Y:S01]  /*12d0*/  IMAD R48, R11.reuse, 0x4, R50 ;  /* 0x000000040b307824 */ /* 0x040fe200078e0232 */
[CC--:B----4-:R-:W-:Y:S01]  /*12e0*/  IADD3 R62, P0, PT, R50.reuse, R5.reuse, RZ ;  /* 0x00000005323e7210 */ /* 0x0d0fe20007f1e0ff */
[----:B------:R4:W5:Y:S02]  /*12f0*/  LDG.E.U8 R44, desc[UR20][R2.64] ;  /* 0x00000014022c7981 */ /* 0x000964000c1e1100 */
[----:B------:R-:W-:Y:S01]  /*1300*/  IMAD R56, R11, 0x8, R48 ;  /* 0x000000080b387824 */ /* 0x000fe200078e0230 */
[----:B------:R-:W-:Y:S01]  /*1310*/  LEA.HI.X.SX32 R63, R50, R4, 0x1, P0 ;  /* 0x00000004323f7211 */ /* 0x000fe200000f0eff */
[----:B------:R1:W5:Y:S01]  /*1320*/  LDG.E.U8 R81, desc[UR20][R54.64] ;  /* 0x0000001436517981 */ /* 0x000362000c1e1100 */
[----:B0-----:R-:W-:-:S02]  /*1330*/  IADD3 R52, P2, PT, R48, R5, RZ ;  /* 0x0000000530347210 */ /* 0x001fc40007f5e0ff */
[-C--:B---3--:R-:W-:Y:S01]  /*1340*/  IADD3 R58, P0, PT, R56, R5.reuse, RZ ;  /* 0x00000005383a7210 */ /* 0x088fe20007f1e0ff */
[----:B------:R0:W5:Y:S01]  /*1350*/  LDG.E.U8 R73, desc[UR20][R66.64] ;  /* 0x0000001442497981 */ /* 0x000162000c1e1100 */
[C---:B----4-:R-:W-:Y:S01]  /*1360*/  IMAD R2, R11.reuse, 0x4, R56 ;  /* 0x000000040b027824 */ /* 0x050fe200078e0238 */
[-C--:B------:R-:W-:Y:S02]  /*1370*/  LEA.HI.X.SX32 R53, R48, R4.reuse, 0x1, P2 ;  /* 0x0000000430357211 */ /* 0x080fe400010f0eff */
[----:B------:R-:W5:Y:S01]  /*1380*/  LDG.E.U8 R83, desc[UR20][R60.64] ;  /* 0x000000143c537981 */ /* 0x000f62000c1e1100 */
[-C--:B------:R-:W-:Y:S01]  /*1390*/  LEA.HI.X.SX32 R59, R56, R4.reuse, 0x1, P0 ;  /* 0x00000004383b7211 */ /* 0x080fe200000f0eff */
[C---:B------:R-:W-:Y:S01]  /*13a0*/  IMAD R48, R11.reuse, 0x4, R2 ;  /* 0x000000040b307824 */ /* 0x040fe200078e0202 */
[CC--:B-1----:R-:W-:Y:S01]  /*13b0*/  IADD3 R54, P0, PT, R2.reuse, R5.reuse, RZ ;  /* 0x0000000502367210 */ /* 0x0c2fe20007f1e0ff */
[----:B------:R1:W5:Y:S03]  /*13c0*/  LDG.E.U8 R64, desc[UR20][R62.64] ;  /* 0x000000143e407981 */ /* 0x000366000c1e1100 */
[-C--:B------:R-:W-:Y:S01]  /*13d0*/  LEA.HI.X.SX32 R55, R2, R4.reuse, 0x1, P0 ;  /* 0x0000000402377211 */ /* 0x080fe200000f0eff */
[C---:B------:R-:W-:Y:S01]  /*13e0*/  IMAD R2, R11.reuse, 0x8, R48 ;  /* 0x000000080b027824 */ /* 0x040fe200078e0230 */
[CC--:B0-----:R-:W-:Y:S01]  /*13f0*/  IADD3 R66, P0, PT, R48.reuse, R5.reuse, RZ ;  /* 0x0000000530427210 */ /* 0x0c1fe20007f1e0ff */
[----:B------:R0:W5:Y:S03]  /*1400*/  LDG.E.U8 R85, desc[UR20][R52.64] ;  /* 0x0000001434557981 */ /* 0x000166000c1e1100 */
[-C--:B------:R-:W-:Y:S01]  /*1410*/  LEA.HI.X.SX32 R67, R48, R4.reuse, 0x1, P0 ;  /* 0x0000000430437211 */ /* 0x080fe200000f0eff */
[C---:B------:R-:W-:Y:S01]  /*1420*/  IMAD R48, R11.reuse, 0x4, R2 ;  /* 0x000000040b307824 */ /* 0x040fe200078e0202 */
[-C--:B-1----:R-:W-:Y:S01]  /*1430*/  IADD3 R62, P0, PT, R2, R5.reuse, RZ ;  /* 0x00000005023e7210 */ /* 0x082fe20007f1e0ff */
[----:B------:R-:W5:Y:S02]  /*1440*/  LDG.E.U8 R87, desc[UR20][R58.64] ;  /* 0x000000143a577981 */ /* 0x000f64000c1e1100 */
[C---:B------:R-:W-:Y:S01]  /*1450*/  IMAD R50, R11.reuse, 0x4, R48 ;  /* 0x000000040b327824 */ /* 0x040fe200078e0230 */
[CC--:B------:R-:W-:Y:S01]  /*1460*/  IADD3 R60, P2, PT, R48.reuse, R5.reuse, RZ ;  /* 0x00000005303c7210 */ /* 0x0c0fe20007f5e0ff */
[----:B------:R1:W5:Y:S03]  /*1470*/  LDG.E.U8 R70, desc[UR20][R54.64] ;  /* 0x0000001436467981 */ /* 0x000366000c1e1100 */
[-C--:B------:R-:W-:Y:S01]  /*1480*/  LEA.HI.X.SX32 R61, R48, R4.reuse, 0x1, P2 ;  /* 0x00000004303d7211 */ /* 0x080fe200010f0eff */
[C---:B------:R-:W-:Y:S01]  /*1490*/  IMAD R48, R11.reuse, 0x8, R50 ;  /* 0x000000080b307824 */ /* 0x040fe200078e0232 */
[----:B------:R-:W-:Y:S01]  /*14a0*/  LEA.HI.X.SX32 R63, R2, R4, 0x1, P0 ;  /* 0x00000004023f7211 */ /* 0x000fe200000f0eff */
[----:B------:R-:W5:Y:S01]  /*14b0*/  LDG.E.U8 R67, desc[UR20][R66.64] ;  /* 0x0000001442437981 */ /* 0x000f62000c1e1100 */
[----:B------:R-:W-:Y:S01]  /*14c0*/  IADD3 R2, P0, PT, R50, R5, RZ ;  /* 0x0000000532027210 */ /* 0x000fe20007f1e0ff */
[----:B------:R-:W-:-:S03]  /*14d0*/  IMAD R56, R11, 0x4, R48 ;  /* 0x000000040b387824 */ /* 0x000fc600078e0230 */
[-C--:B------:R-:W-:Y:S01]  /*14e0*/  LEA.HI.X.SX32 R3, R50, R4.reuse, 0x1, P0 ;  /* 0x0000000432037211 */ /* 0x080fe200000f0eff */
[----:B------:R-:W-:Y:S01]  /*14f0*/  IMAD R11, R11, 0x4, R56 ;  /* 0x000000040b0b7824 */ /* 0x000fe200078e0238 */
[-C--:B0-----:R-:W-:Y:S01]  /*1500*/  IADD3 R52, P0, PT, R48, R5.reuse, RZ ;  /* 0x0000000530347210 */ /* 0x081fe20007f1e0ff */
[----:B------:R0:W5:Y:S01]  /*1510*/  LDG.E.U8 R50, desc[UR20][R60.64] ;  /* 0x000000143c327981 */ /* 0x000162000c1e1100 */
[-C--:B-1----:R-:W-:Y:S02]  /*1520*/  IADD3 R54, P2, PT, R56, R5.reuse, RZ ;  /* 0x0000000538367210 */ /* 0x082fe40007f5e0ff */
[-C--:B------:R-:W-:Y:S01]  /*1530*/  LEA.HI.X.SX32 R53, R48, R4.reuse, 0x1, P0 ;  /* 0x0000000430357211 */ /* 0x080fe200000f0eff */
[----:B------:R1:W5:Y:S01]  /*1540*/  LDG.E.U8 R89, desc[UR20][R2.64] ;  /* 0x0000001402597981 */ /* 0x000362000c1e1100 */
[C---:B------:R-:W-:Y:S02]  /*1550*/  IADD3 R58, P0, PT, R11.reuse, R5, RZ ;  /* 0x000000050b3a7210 */ /* 0x040fe40007f1e0ff */
[-C--:B------:R-:W-:Y:S01]  /*1560*/  LEA.HI.X.SX32 R55, R56, R4.reuse, 0x1, P2 ;  /* 0x0000000438377211 */ /* 0x080fe200010f0eff */
[----:B------:R3:W5:Y:S01]  /*1570*/  LDG.E.U8 R63, desc[UR20][R62.64] ;  /* 0x000000143e3f7981 */ /* 0x000762000c1e1100 */
[----:B------:R-:W-:Y:S01]  /*1580*/  LEA.HI.X.SX32 R59, R11, R4, 0x1, P0 ;  /* 0x000000040b3b7211 */ /* 0x000fe200000f0eff */
[----:B0-----:R-:W0:Y:S01]  /*1590*/  LDC.64 R60, c[0x0][0x388] ;  /* 0x0000e200ff3c7b82 */ /* 0x001e220000000a00 */
[----:B------:R-:W-:Y:S01]  /*15a0*/  LOP3.LUT R11, R100, 0xff, RZ, 0xc0, !PT ;  /* 0x000000ff640b7812 */ /* 0x000fe200078ec0ff */
[----:B------:R3:W5:Y:S01]  /*15b0*/  LDG.E.U8 R53, desc[UR20][R52.64] ;  /* 0x0000001434357981 */ /* 0x000762000c1e1100 */
[----:B------:R-:W-:-:S02]  /*15c0*/  SHF.R.S32.HI R68, RZ, 0x7, R100 ;  /* 0x00000007ff447819 */ /* 0x000fc40000011464 */
[----:B------:R-:W-:Y:S01]  /*15d0*/  SHF.R.U32.HI R48, RZ, 0x5, R100 ;  /* 0x00000005ff307819 */ /* 0x000fe20000011664 */
[----:B------:R3:W5:Y:S02]  /*15e0*/  LDG.E.U8 R54, desc[UR20][R54.64] ;  /* 0x0000001436367981 */ /* 0x000764000c1e1100 */
[----:B------:R-:W1:Y:S01]  /*15f0*/  LDC.64 R4, c[0x0][0x3c0] ;  /* 0x0000f000ff047b82 */ /* 0x000e620000000a00 */
[----:B--2---:R-:W-:Y:S01]  /*1600*/  IMAD R11, R11, UR4, RZ ;  /* 0x000000040b0b7c24 */ /* 0x004fe2000f8e02ff */
[----:B------:R-:W-:Y:S01]  /*1610*/  SGXT R68, R68, 0x1 ;  /* 0x000000014444781a */ /* 0x000fe20000000200 */
[----:B------:R3:W5:Y:S01]  /*1620*/  LDG.E.U8 R59, desc[UR20][R58.64] ;  /* 0x000000143a3b7981 */ /* 0x000762000c1e1100 */
[----:B------:R-:W-:Y:S02]  /*1630*/  R2UR UR22, R48 ;  /* 0x00000000301672ca */ /* 0x000fe400000e0000 */
[----:B------:R-:W-:Y:S02]  /*1640*/  LOP3.LUT R68, R68, 0x90, RZ, 0xc0, !PT ;  /* 0x0000009044447812 */ /* 0x000fe400078ec0ff */
[----:B------:R-:W-:-:S02]  /*1650*/  R2UR UR67, R46 ;  /* 0x000000002e4372ca */ /* 0x000fc400000e0000 */
[----:B------:R-:W-:Y:S01]  /*1660*/  LOP3.LUT R68, R68, 0x7f, R100, 0x78, !PT ;  /* 0x0000007f44447812 */ /* 0x000fe200078e7864 */
[----:B-1----:R-:W-:-:S05]  /*1670*/  IMAD R3, R4, UR7, RZ ;  /* 0x0000000704037c24 */ /* 0x002fca000f8e02ff */
[----:B0-----:R-:W-:Y:S02]  /*1680*/  IADD3 R2, P0, P2, R11, R60, R3 ;  /* 0x0000003c0b027210 */ /* 0x001fe40007a1e003 */
[----:B------:R-:W-:Y:S02]  /*1690*/  SHF.R.S32.HI R11, RZ, 0x1f, R11 ;  /* 0x0000001fff0b7819 */ /* 0x000fe4000001140b */
[----:B------:R-:W-:-:S04]  /*16a0*/  SHF.R.S32.HI R4, RZ, 0x1f, R3 ;  /* 0x0000001fff047819 */ /* 0x000fc80000011403 */
[----:B------:R-:W-:Y:S01]  /*16b0*/  IADD3.X R3, PT, PT, R11, R61, R4, P0, P2 ;  /* 0x0000003d0b037210 */ /* 0x000fe200007e4404 */
[----:B---3--:R-:W-:Y:S06]  /*16c0*/  @P1 BRA `(.L_x_5) ;  /* 0x0000000000181947 */ /* 0x008fec0003800000 */
[----:B------:R-:W-:Y:S01]  /*16d0*/  ELECT P0, URZ, PT ;  /* 0x0000000000ff782f */ /* 0x000fe20003800000 */
[----:B------:R-:W-:Y:S01]  /*16e0*/  IMAD.MOV.U32 R4, RZ, RZ, 0x1 ;  /* 0x00000001ff047424 */ /* 0x000fe200078e00ff */
[----:B------:R-:W-:Y:S01]  /*16f0*/  UMOV UR4, 0x40 ;  /* 0x0000004000047882 */ /* 0x000fe20000000000 */
[----:B------:R-:W-:Y:S01]  /*1700*/  UVIRTCOUNT.DEALLOC.SMPOOL 0x80 ;  /* 0x000000800000784c */ /* 0x000fe20000000000 */
[----:B------:R-:W-:-:S09]  /*1710*/  ULEA UR4, UR6, UR4, 0x18 ;  /* 0x0000000406047291 */ /* 0x000fd2000f8ec0ff */
[----:B------:R0:W-:Y:S03]  /*1720*/  @P0 STS.U8 [UR4], R4 ;  /* 0x00000004ff000988 */ /* 0x0001e60008000004 */
.L_x_5:
[----:B0-----:R-:W-:Y:S01]  /*1730*/  LOP3.LUT R4, R68, 0x20, RZ, 0x3c, !PT ;  /* 0x0000002044047812 */ /* 0x001fe200078e3cff */
[----:B-----5:R0:W-:Y:S01]  /*1740*/  STS.U8 [R68+UR68+0x18000], R7 ;  /* 0x0180000744007988 */ /* 0x0201e20008000044 */
[----:B------:R-:W-:Y:S01]  /*1750*/  USHF.L.U32 UR4, UR22, 0x15, URZ ;  /* 0x0000001516047899 */ /* 0x000fe200080006ff */
[----:B------:R-:W-:Y:S01]  /*1760*/  LOP3.LUT P2, RZ, R100, 0xff, RZ, 0xc0, !PT ;  /* 0x000000ff64ff7812 */ /* 0x000fe2000784c0ff */
[----:B------:R-:W-:Y:S01]  /*1770*/  ULOP3.LUT UR19, UR22, 0x4, URZ, 0xc0, !UPT ;  /* 0x0000000416137892 */ /* 0x000fe2000f8ec0ff */
[----:B------:R-:W-:Y:S01]  /*1780*/  STS.U8 [R68+UR68+0x18200], R25 ;  /* 0x0182001944007988 */ /* 0x000fe20008000044 */
[----:B------:R-:W-:Y:S01]  /*1790*/  ULOP3.LUT UR6, UR4, 0x600000, URZ, 0xc0, !UPT ;  /* 0x0060000004067892 */ /* 0x000fe2000f8ec0ff */
[----:B------:R-:W1:Y:S02]  /*17a0*/  LDCU UR8, c[0x0][0x3f0] ;  /* 0x00007e00ff0877ac */ /* 0x000e640008000800 */
[----:B------:R-:W-:Y:S01]  /*17b0*/  STS.U8 [R68+UR68+0x18400], R27 ;  /* 0x0184001b44007988 */ /* 0x000fe20008000044 */
[----:B------:R-:W-:-:S03]  /*17c0*/  UMOV UR7, 0x1 ;  /* 0x0000000100077882 */ /* 0x000fc60000000000 */
[----:B------:R-:W-:Y:S01]  /*17d0*/  STS.U8 [R68+UR68+0x18600], R29 ;  /* 0x0186001d44007988 */ /* 0x000fe20008000044 */
[----:B------:R-:W-:Y:S01]  /*17e0*/  UIADD3 UR66, UPT, UPT, UR67, UR6, URZ ;  /* 0x0000000643427290 */ /* 0x000fe2000fffe0ff */
[----:B0-----:R-:W-:Y:S01]  /*17f0*/  IMAD.SHL.U32 R7, R5, 0x8, RZ ;  /* 0x0000000805077824 */ /* 0x001fe200078e00ff */
[----:B------:R-:W-:Y:S01]  /*1800*/  VOTEU.ALL UP0, P2 ;  /* 0x0000000000ff7886 */ /* 0x000fe20001000000 */
[----:B------:R-:W-:Y:S01]  /*1810*/  STS.U8 [R68+UR68+0x18800], R31 ;  /* 0x0188001f44007988 */ /* 0x000fe20008000044 */
[----:B------:R-:W-:Y:S02]  /*1820*/  ULEA UR66, UR19, UR66, 0x5 ;  /* 0x0000004213427291 */ /* 0x000fe4000f8e28ff */
[----:B------:R-:W-:Y:S02]  /*1830*/  UIADD3 UR65, UPT, UPT, UR68, 0x1e000, URZ ;  /* 0x0001e00044417890 */ /* 0x000fe4000fffe0ff */
[----:B------:R-:W-:Y:S01]  /*1840*/  STS.U8 [R68+UR68+0x18a00], R33 ;  /* 0x018a002144007988 */ /* 0x000fe20008000044 */
[----:B------:R-:W-:Y:S01]  /*1850*/  VOTEU.ALL UP1, P2 ;  /* 0x0000000000ff7886 */ /* 0x000fe20001020000 */
[----:B------:R-:W0:Y:S02]  /*1860*/  LDCU UR5, c[0x0][0x3c4] ;  /* 0x00007880ff0577ac */ /* 0x000e240008000800 */
[----:B------:R-:W-:Y:S01]  /*1870*/  STS.U8 [R68+UR68+0x18c00], R35 ;  /* 0x018c002344007988 */ /* 0x000fe20008000044 */
[----:B-1----:R-:W-:-:S03]  /*1880*/  ISETP.LT.AND P3, PT, RZ, UR8, PT ;  /* 0x00000008ff007c0c */ /* 0x002fc6000bf61270 */
[----:B------:R-:W-:Y:S01]  /*1890*/  STS.U8 [R68+UR68+0x18e00], R37 ;  /* 0x018e002544007988 */ /* 0x000fe20008000044 */
[----:B------:R-:W-:-:S04]  /*18a0*/  @!UP0 UIADD3 UR8, UPT, UPT, -UR7, 0x100000, URZ ;  /* 0x0010000007088890 */ /* 0x000fc8000fffe1ff */
[----:B------:R-:W-:Y:S02]  /*18b0*/  @!UP0 USHF.L.U32 UR9, UR8, 0xb, URZ ;  /* 0x0000000b08098899 */ /* 0x000fe400080006ff */
[----:B------:R-:W-:Y:S01]  /*18c0*/  @!UP0 USHF.L.U32 UR8, UR8, 0x1, URZ ;  /* 0x0000000108088899 */ /* 0x000fe200080006ff */
[----:B------:R-:W-:Y:S04]  /*18d0*/  STS.U8 [R68+UR68+0x19000], R39 ;  /* 0x0190002744007988 */ /* 0x000fe80008000044 */
[----:B------:R-:W-:Y:S04]  /*18e0*/  STS.U8 [R68+UR68+0x19200], R41 ;  /* 0x0192002944007988 */ /* 0x000fe80008000044 */
[----:B------:R-:W-:Y:S01]  /*18f0*/  STS.U8 [R68+UR68+0x19400], R43 ;  /* 0x0194002b44007988 */ /* 0x000fe20008000044 */
[----:B0-----:R-:W-:-:S03]  /*1900*/  USHF.L.U32 UR4, UR5, 0x3, URZ ;  /* 0x0000000305047899 */ /* 0x001fc600080006ff */
[----:B------:R-:W-:Y:S04]  /*1910*/  STS.U8 [R68+UR68+0x19600], R45 ;  /* 0x0196002d44007988 */ /* 0x000fe80008000044 */
[----:B------:R-:W-:Y:S04]  /*1920*/  STS.U8 [R68+UR68+0x19800], R47 ;  /* 0x0198002f44007988 */ /* 0x000fe80008000044 */
[----:B------:R-:W-:Y:S04]  /*1930*/  STS.U8 [R68+UR68+0x19a00], R49 ;  /* 0x019a003144007988 */ /* 0x000fe80008000044 */
[----:B------:R-:W-:Y:S04]  /*1940*/  STS.U8 [R68+UR68+0x19c00], R51 ;  /* 0x019c003344007988 */ /* 0x000fe80008000044 */
[----:B------:R-:W-:Y:S04]  /*1950*/  STS.U8 [R68+UR68+0x19e00], R57 ;  /* 0x019e003944007988 */ /* 0x000fe80008000044 */
[----:B------:R-:W-:Y:S04]  /*1960*/  STS.U8 [R68+UR68+0x1a000], R65 ;  /* 0x01a0004144007988 */ /* 0x000fe80008000044 */
[----:B------:R-:W-:Y:S04]  /*1970*/  STS.U8 [R68+UR68+0x1a200], R69 ;  /* 0x01a2004544007988 */ /* 0x000fe80008000044 */
[----:B------:R-:W-:Y:S04]  /*1980*/  STS.U8 [R68+UR68+0x1a400], R71 ;  /* 0x01a4004744007988 */ /* 0x000fe80008000044 */
[----:B------:R0:W-:Y:S04]  /*1990*/  STS.U8 [R68+UR68+0x1a600], R73 ;  /* 0x01a6004944007988 */ /* 0x0001e80008000044 */
[----:B------:R-:W-:Y:S04]  /*19a0*/  STS.U8 [R68+UR68+0x1a800], R75 ;  /* 0x01a8004b44007988 */ /* 0x000fe80008000044 */
[----:B------:R-:W-:Y:S04]  /*19b0*/  STS.U8 [R68+UR68+0x1aa00], R77 ;  /* 0x01aa004d44007988 */ /* 0x000fe80008000044 */
[----:B------:R-:W-:Y:S01]  /*19c0*/  STS.U8 [R68+UR68+0x1ac00], R79 ;  /* 0x01ac004f44007988 */ /* 0x000fe20008000044 */
[----:B0-----:R-:W-:-:S03]  /*19d0*/  PRMT R73, RZ, 0x7610, R73 ;  /* 0x00007610ff497816 */ /* 0x001fc60000000049 */
[----:B------:R-:W-:Y:S04]  /*19e0*/  STS.U8 [R68+UR68+0x1ae00], R81 ;  /* 0x01ae005144007988 */ /* 0x000fe80008000044 */
[----:B------:R0:W-:Y:S04]  /*19f0*/  STS.U8 [R68+UR68+0x1b000], R83 ;  /* 0x01b0005344007988 */ /* 0x0001e80008000044 */
[----:B------:R1:W-:Y:S04]  /*1a00*/  STS.U8 [R68+UR68+0x1b200], R85 ;  /* 0x01b2005544007988 */ /* 0x0003e80008000044 */
[----:B------:R-:W-:Y:S04]  /*1a10*/  STS.U8 [R68+UR68+0x1b400], R87 ;  /* 0x01b4005744007988 */ /* 0x000fe80008000044 */
[----:B------:R-:W-:Y:S04]  /*1a20*/  STS.U8 [R68+UR68+0x1b600], R67 ;  /* 0x01b6004344007988 */ /* 0x000fe80008000044 */
[----:B------:R-:W-:Y:S04]  /*1a30*/  STS.U8 [R68+UR68+0x1b800], R63 ;  /* 0x01b8003f44007988 */ /* 0x000fe80008000044 */
[----:B------:R-:W-:Y:S04]  /*1a40*/  STS.U8 [R68+UR68+0x1ba00], R89 ;  /* 0x01ba005944007988 */ /* 0x000fe80008000044 */
[----:B------:R-:W-:Y:S04]  /*1a50*/  STS.U8 [R68+UR68+0x1bc00], R53 ;  /* 0x01bc003544007988 */ /* 0x000fe80008000044 */
[----:B------:R-:W-:Y:S01]  /*1a60*/  STS.U8 [R68+UR68+0x1be00], R59 ;  /* 0x01be003b44007988 */ /* 0x000fe20008000044 */
[----:B------:R-:W-:-:S03]  /*1a70*/  PRMT R66, RZ, 0x7610, R66 ;  /* 0x00007610ff427816 */ /* 0x000fc60000000042 */
[----:B------:R2:W-:Y:S01]  /*1a80*/  STL.64 [R1+0x910], R120 ;  /* 0x0009107801007387 */ /* 0x0005e20000100a00 */
[----:B------:R-:W-:Y:S02]  /*1a90*/  PRMT R61, RZ, 0x7610, R61 ;  /* 0x00007610ff3d7816 */ /* 0x000fe4000000003d */
[----:B------:R-:W-:Y:S01]  /*1aa0*/  PRMT R56, RZ, 0x7610, R56 ;  /* 0x00007610ff387816 */ /* 0x000fe20000000038 */
[----:B------:R-:W-:Y:S01]  /*1ab0*/  STS.U8 [R4+UR68+0x18100], R0 ;  /* 0x0181000004007988 */ /* 0x000fe20008000044 */
[----:B------:R-:W-:Y:S02]  /*1ac0*/  PRMT R11, RZ, 0x7610, R11 ;  /* 0x00007610ff0b7816 */ /* 0x000fe4000000000b */
[----:B------:R-:W-:Y:S01]  /*1ad0*/  PRMT R60, RZ, 0x7610, R60 ;  /* 0x00007610ff3c7816 */ /* 0x000fe2000000003c */
[----:B------:R-:W-:Y:S01]  /*1ae0*/  STS.U8 [R4+UR68+0x18500], R24 ;  /* 0x0185001804007988 */ /* 0x000fe20008000044 */
[----:B------:R-:W-:Y:S02]  /*1af0*/  PRMT R55, RZ, 0x7610, R55 ;  /* 0x00007610ff377816 */ /* 0x000fe40000000037 */
[----:B------:R-:W-:Y:S01]  /*1b00*/  PRMT R46, RZ, 0x7610, R46 ;  /* 0x00007610ff2e7816 */ /* 0x000fe2000000002e */
[----:B------:R-:W-:Y:S01]  /*1b10*/  STS.U8 [R4+UR68+0x18900], R26 ;  /* 0x0189001a04007988 */ /* 0x000fe20008000044 */
[----:B------:R-:W-:-:S02]  /*1b20*/  PRMT R58, RZ, 0x7610, R58 ;  /* 0x00007610ff3a7816 */ /* 0x000fc4000000003a */
[----:B------:R-:W-:Y:S01]  /*1b30*/  PRMT R48, RZ, 0x7610, R48 ;  /* 0x00007610ff307816 */ /* 0x000fe20000000030 */
[----:B------:R-:W-:Y:S01]  /*1b40*/  STS.U8 [R4+UR68+0x18d00], R28 ;  /* 0x018d001c04007988 */ /* 0x000fe20008000044 */
[----:B------:R-:W-:Y:S01]  /*1b50*/  PRMT R62, RZ, 0x7610, R62 ;  /* 0x00007610ff3e7816 */ /* 0x000fe2000000003e */
[----:B------:R-:W-:Y:S01]  /*1b60*/  IMAD R52, R5, 0x14, RZ ;  /* 0x0000001405347824 */ /* 0x000fe200078e02ff */
[----:B------:R-:W-:Y:S01]  /*1b70*/  PRMT R82, RZ, 0x7610, R82 ;  /* 0x00007610ff527816 */ /* 0x000fe20000000052 */
[----:B------:R-:W-:Y:S01]  /*1b80*/  STS.U8 [R4+UR68+0x19100], R30 ;  /* 0x0191001e04007988 */ /* 0x000fe20008000044 */
[----:B------:R-:W-:Y:S01]  /*1b90*/  PRMT R80, RZ, 0x7610, R80 ;  /* 0x00007610ff507816 */ /* 0x000fe20000000050 */
[----:B------:R-:W3:Y:S02]  /*1ba0*/  LDC R100, c[0x0][0x3c4] ;  /* 0x0000f100ff647b82 */ /* 0x000ee40000000800 */
[----:B------:R-:W-:Y:S04]  /*1bb0*/  STS.U8 [R4+UR68+0x19500], R32 ;  /* 0x0195002004007988 */ /* 0x000fe80008000044 */
[----:B------:R-:W-:Y:S01]  /*1bc0*/  STS.U8 [R4+UR68+0x19900], R34 ;  /* 0x0199002204007988 */ /* 0x000fe20008000044 */
[----:B------:R-:W-:Y:S01]  /*1bd0*/  PRMT R78, RZ, 0x7610, R78 ;  /* 0x00007610ff4e7816 */ /* 0x000fe2000000004e */
[----:B------:R-:W4:Y:S02]  /*1be0*/  LDC R117, c[0x0][0x3c4] ;  /* 0x0000f100ff757b82 */ /* 0x000f240000000800 */
[----:B------:R-:W-:Y:S04]  /*1bf0*/  STS.U8 [R4+UR68+0x18300], R6 ;  /* 0x0183000604007988 */ /* 0x000fe80008000044 */
[----:B------:R-:W-:Y:S01]  /*1c00*/  STS.U8 [R4+UR68+0x18700], R8 ;  /* 0x0187000804007988 */ /* 0x000fe20008000044 */
[----:B------:R-:W-:Y:S01]  /*1c10*/  STTM.16dp32bit_t0_t15.x64 tmem[UR66], RZ ;  /* 0x000000ff000079ed */ /* 0x000fe20008b00042 */
[----:B------:R-:W-:Y:S02]  /*1c20*/  STTM.16dp32bit_t16_t31.x64 tmem[UR66+0x40], RZ ;  /* 0x000040ff000079ed */ /* 0x000fe40008b20042 */
[----:B------:R0:W-:Y:S01]  /*1c30*/  STS.U8 [R4+UR68+0x18b00], R9 ;  /* 0x018b000904007988 */ /* 0x0001e20008000044 */
[----:B------:R-:W-:-:S02]  /*1c40*/  IADD3 RZ, P0, PT, R7, R2, RZ ;  /* 0x0000000207ff7210 */ /* 0x000fc40007f1e0ff */
        /* <DEDUP_REMOVED lines=41> */
[----:B0-----:R-:W-:Y:S02]  /*1ee0*/  PRMT R83, RZ, 0x7610, R83 ;  /* 0x00007610ff537816 */ /* 0x001fe40000000053 */
        /* <DEDUP_REMOVED lines=15> */
[----:B------:R-:W-:Y:S01]  /*1fe0*/  UIMAD UR10, UR5, 0xe, URZ ;  /* 0x0000000e050a78a4 */ /* 0x000fe2000f8e02ff */
[----:B------:R-:W-:Y:S01]  /*1ff0*/  PRMT R102, RZ, 0x7610, R102 ;  /* 0x00007610ff667816 */ /* 0x000fe20000000066 */
[----:B------:R-:W-:Y:S01]  /*2000*/  STS.U8 [R4+UR68+0x1bb00], R22 ;  /* 0x01bb001604007988 */ /* 0x000fe20008000044 */
[----:B-1----:R-:W0:Y:S03]  /*2010*/  LDC R85, c[0x0][0x3c4] ;  /* 0x0000f100ff557b82 */ /* 0x002e260000000800 */
[----:B------:R-:W-:Y:S04]  /*2020*/  STS.U8 [R4+UR68+0x1bd00], R54 ;  /* 0x01bd003604007988 */ /* 0x000fe80008000044 */
[----:B------:R-:W-:Y:S01]  /*2030*/  STS.U8 [R4+UR68+0x1bf00], R23 ;  /* 0x01bf001704007988 */ /* 0x000fe20008000044 */
[----:B------:R-:W1:Y:S02]  /*2040*/  FENCE.VIEW.ASYNC.T ;  /* 0x00000000000073c6 */ /* 0x000e640000000200 */
[----:B-1----:R-:W-:Y:S01]  /*2050*/  BAR.SYNC.DEFER_BLOCKING 0x0 ;  /* 0x0000000000007b1d */ /* 0x002fe20000010000 */
[----:B--2---:R-:W-:-:S05]  /*2060*/  VIADD R120, R2, UR4 ;  /* 0x0000000402787c36 */ /* 0x004fca0008000000 */
[----:B------:R1:W-:Y:S01]  /*2070*/  STL [R1+0x908], R124 ;  /* 0x0009087c01007387 */ /* 0x0003e20000100800 */
[----:B------:R-:W-:-:S03]  /*2080*/  LEA.HI.X.SX32 R121, R7, R3, 0x1, P0 ;  /* 0x0000000307797211 */ /* 0x000fc600000f0eff */
[----:B------:R-:W2:Y:S02]  /*2090*/  FENCE.VIEW.ASYNC.S ;  /* 0x00000000000073c6 */ /* 0x000ea40000000000 */
[----:B--2---:R2:W2:Y:S02]  /*20a0*/  @!UP1 SYNCS.EXCH.64 URZ, [UR65], UR8 ;  /* 0x0000000841ff95b2 */ /* 0x0044a40008000100 */
[----:B--2---:R-:W-:Y:S01]  /*20b0*/  BAR.SYNC.DEFER_BLOCKING 0x0 ;  /* 0x0000000000007b1d */ /* 0x004fe20000010000 */
[----:B------:R-:W-:-:S05]  /*20c0*/  IMAD.SHL.U32 R9, R5, 0x10, RZ ;  /* 0x0000001005097824 */ /* 0x000fca00078e00ff */
[----:B------:R-:W-:Y:S04]  /*20d0*/  STL.64 [R1+0x900], R122 ;  /* 0x0009007a01007387 */ /* 0x000fe80000100a00 */
[----:B------:R-:W2:Y:S04]  /*20e0*/  @P3 LDG.E.U8 R73, desc[UR20][R2.64] ;  /* 0x0000001402493981 */ /* 0x000ea8000c1e1100 */
[----:B------:R-:W3:Y:S01]  /*20f0*/  @P3 LDG.E.U8 R66, desc[UR20][R120.64] ;  /* 0x0000001478423981 */ /* 0x000ee2000c1e1100 */
[----:B------:R-:W-:Y:S01]  /*2100*/  IMAD R7, R5, 0x18, RZ ;  /* 0x0000001805077824 */ /* 0x000fe200078e02ff */
[----:B------:R-:W-:Y:S01]  /*2110*/  USHF.L.U32 UR8, UR5, 0x4, URZ ;  /* 0x0000000405087899 */ /* 0x000fe200080006ff */
[C---:B------:R-:W-:Y:S01]  /*2120*/  IADD3 RZ, P4, PT, R9.reuse, R2, RZ ;  /* 0x0000000209ff7210 */ /* 0x040fe20007f9e0ff */
[----:B------:R-:W-:Y:S03]  /*2130*/  STL [R1+0x8c4], R68 ;  /* 0x0008c44401007387 */ /* 0x000fe60000100800 */
[----:B------:R-:W-:Y:S01]  /*2140*/  LEA.HI.X.SX32 R125, R9, R3, 0x1, P4 ;  /* 0x00000003097d7211 */ /* 0x000fe200020f0eff */
[----:B-1----:R-:W-:-:S02]  /*2150*/  VIADD R124, R2, UR8 ;  /* 0x00000008027c7c36 */ /* 0x002fc40008000000 */
[----:B------:R-:W-:-:S03]  /*2160*/  IMAD.SHL.U32 R9, R5, 0x20, RZ ;  /* 0x0000002005097824 */ /* 0x000fc600078e00ff */
[----:B------:R1:W4:Y:S01]  /*2170*/  @P3 LDG.E.U8 R61, desc[UR20][R124.64] ;  /* 0x000000147c3d3981 */ /* 0x000322000c1e1100 */
[----:B------:R-:W-:Y:S02]  /*2180*/  PRMT R23, RZ, 0x7610, R23 ;  /* 0x00007610ff177816 */ /* 0x000fe40000000017 */
[----:B------:R-:W-:Y:S01]  /*2190*/  PRMT R19, RZ, 0x7610, R19 ;  /* 0x00007610ff137816 */ /* 0x000fe20000000013 */
[----:B------:R-:W-:Y:S01]  /*21a0*/  IMAD R13, R5, 0x78, RZ ;  /* 0x00000078050d7824 */ /* 0x000fe200078e02ff */
[----:B------:R-:W-:Y:S01]  /*21b0*/  UIMAD UR4, UR5, 0x11, URZ ;  /* 0x00000011050478a4 */ /* 0x000fe2000f8e02ff */
[----:B--2---:R-:W-:Y:S04]  /*21c0*/  STL [R1+0x8c8], R73 ;  /* 0x0008c84901007387 */ /* 0x004fe80000100800 */
[----:B------:R2:W-:Y:S04]  /*21d0*/  STL.64 [R1+0x718], R120 ;  /* 0x0007187801007387 */ /* 0x0005e80000100a00 */
[----:B---3--:R-:W-:Y:S01]  /*21e0*/  STL [R1+0x8e0], R66 ;  /* 0x0008e04201007387 */ /* 0x008fe20000100800 */
[----:B--2---:R-:W-:-:S03]  /*21f0*/  IADD3 R120, P0, PT, R7, R2, RZ ;  /* 0x0000000207787210 */ /* 0x004fc60007f1e0ff */
[----:B------:R1:W-:Y:S01]  /*2200*/  STL.64 [R1+0x6d8], R124 ;  /* 0x0006d87c01007387 */ /* 0x0003e20000100a00 */
[----:B------:R-:W-:Y:S01]  /*2210*/  LEA.HI.X.SX32 R121, R7, R3, 0x1, P0 ;  /* 0x0000000307797211 */ /* 0x000fe200000f0eff */
[----:B------:R-:W-:-:S04]  /*2220*/  IMAD R7, R5, 0x28, RZ ;  /* 0x0000002805077824 */ /* 0x000fc800078e02ff */
[----:B------:R2:W-:Y:S01]  /*2230*/  STL.64 [R1+0x688], R120 ;  /* 0x0006887801007387 */ /* 0x0005e20000100a00 */
[----:B-1----:R-:W-:-:S03]  /*2240*/  IADD3 R124, P4, PT, R9, R2, RZ ;  /* 0x00000002097c7210 */ /* 0x002fc60007f9e0ff */
[----:B------:R2:W3:Y:S01]  /*2250*/  @P3 LDG.E.U8 R56, desc[UR20][R120.64] ;  /* 0x0000001478383981 */ /* 0x0004e2000c1e1100 */
[----:B------:R-:W-:Y:S01]  /*2260*/  LEA.HI.X.SX32 R125, R9, R3, 0x1, P4 ;  /* 0x00000003097d7211 */ /* 0x000fe200020f0eff */
[----:B------:R-:W-:Y:S01]  /*2270*/  IMAD R9, R5, 0x30, RZ ;  /* 0x0000003005097824 */ /* 0x000fe200078e02ff */
[----:B--2---:R-:W-:-:S03]  /*2280*/  IADD3 R120, P0, PT, R7, R2, RZ ;  /* 0x0000000207787210 */ /* 0x004fc60007f1e0ff */
[----:B------:R1:W-:Y:S01]  /*2290*/  STL.64 [R1+0x648], R124 ;  /* 0x0006487c01007387 */ /* 0x0003e20000100a00 */
[----:B------:R-:W-:Y:S01]  /*22a0*/  LEA.HI.X.SX32 R121, R7, R3, 0x1, P0 ;  /* 0x0000000307797211 */ /* 0x000fe200000f0eff */
[----:B------:R-:W-:Y:S02]  /*22b0*/  IMAD R7, R5, 0x38, RZ ;  /* 0x0000003805077824 */ /* 0x000fe400078e02ff */
[----:B------:R1:W2:Y:S04]  /*22c0*/  @P3 LDG.E.U8 R51, desc[UR20][R124.64] ;  /* 0x000000147c333981 */ /* 0x0002a8000c1e1100 */
[----:B------:R0:W-:Y:S04]  /*22d0*/  STL.64 [R1+0x608], R120 ;  /* 0x0006087801007387 */ /* 0x0001e80000100a00 */
[----:B------:R0:W2:Y:S01]  /*22e0*/  @P3 LDG.E.U8 R47, desc[UR20][R120.64] ;  /* 0x00000014782f3981 */ /* 0x0000a2000c1e1100 */
[----:B-1----:R-:W-:-:S04]  /*22f0*/  IADD3 R124, P4, PT, R9, R2, RZ ;  /* 0x00000002097c7210 */ /* 0x002fc80007f9e0ff */
[----:B------:R-:W-:Y:S01]  /*2300*/  LEA.HI.X.SX32 R125, R9, R3, 0x1, P4 ;  /* 0x00000003097d7211 */ /* 0x000fe200020f0eff */
[----:B------:R-:W-:Y:S01]  /*2310*/  IMAD.SHL.U32 R9, R5, 0x40, RZ ;  /* 0x0000004005097824 */ /* 0x000fe200078e00ff */
[----:B0-----:R-:W-:-:S03]  /*2320*/  IADD3 R120, P0, PT, R7, R2, RZ ;  /* 0x0000000207787210 */ /* 0x001fc60007f1e0ff */
[----:B------:R0:W-:Y:S01]  /*2330*/  STL.64 [R1+0x5c8], R124 ;  /* 0x0005c87c01007387 */ /* 0x0001e20000100a00 */
[----:B------:R-:W-:Y:S01]  /*2340*/  LEA.HI.X.SX32 R121, R7, R3, 0x1, P0 ;  /* 0x0000000307797211 */ /* 0x000fe200000f0eff */
[----:B------:R-:W-:Y:S02]  /*2350*/  IMAD R7, R5, 0x48, RZ ;  /* 0x0000004805077824 */ /* 0x000fe400078e02ff */
[----:B------:R0:W2:Y:S04]  /*2360*/  @P3 LDG.E.U8 R43, desc[UR20][R124.64] ;  /* 0x000000147c2b3981 */ /* 0x0000a8000c1e1100 */
[----:B------:R1:W-:Y:S04]  /*2370*/  STL.64 [R1+0x588], R120 ;  /* 0x0005887801007387 */ /* 0x0003e80000100a00 */
[----:B------:R1:W2:Y:S01]  /*2380*/  @P3 LDG.E.U8 R39, desc[UR20][R120.64] ;  /* 0x0000001478273981 */ /* 0x0002a2000c1e1100 */
[----:B0-----:R-:W-:-:S04]  /*2390*/  IADD3 R124, P4, PT, R9, R2, RZ ;  /* 0x00000002097c7210 */ /* 0x001fc80007f9e0ff */
[----:B------:R-:W-:Y:S01]  /*23a0*/  LEA.HI.X.SX32 R125, R9, R3, 0x1, P4 ;  /* 0x00000003097d7211 */ /* 0x000fe200020f0eff */
[----:B------:R-:W-:Y:S01]  /*23b0*/  IMAD R9, R5, 0x50, RZ ;  /* 0x0000005005097824 */ /* 0x000fe200078e02ff */
[----:B-1----:R-:W-:-:S03]  /*23c0*/  IADD3 R120, P0, PT, R7, R2, RZ ;  /* 0x0000000207787210 */ /* 0x002fc60007f1e0ff */
        /* <DEDUP_REMOVED lines=21> */
[----:B------:R-:W-:-:S03]  /*2520*/  LEA.HI.X.SX32 R121, R7, R3, 0x1, P0 ;  /* 0x0000000307797211 */ /* 0x000fc600000f0eff */
[----:B------:R0:W2:Y:S01]  /*2530*/  @P3 LDG.E.U8 R19, desc[UR20][R124.64] ;  /* 0x000000147c133981 */ /* 0x0000a2000c1e1100 */
[----:B------:R-:W-:-:S03]  /*2540*/  IMAD.MOV.U32 R8, RZ, RZ, R120 ;  /* 0x000000ffff087224 */ /* 0x000fc600078e0078 */
[----:B------:R1:W-:Y:S01]  /*2550*/  STL.64 [R1+0x408], R120 ;  /* 0x0004087801007387 */ /* 0x0003e20000100a00 */
[----:B0-----:R-:W-:-:S04]  /*2560*/  IADD3 R124, P4, PT, R9, R2, RZ ;  /* 0x00000002097c7210 */ /* 0x001fc80007f9e0ff */
[-C--:B------:R-:W-:Y:S02]  /*2570*/  LEA.HI.X.SX32 R125, R9, R3.reuse, 0x1, P4 ;  /* 0x00000003097d7211 */ /* 0x080fe400020f0eff */
[CC--:B-1----:R-:W-:Y:S01]  /*2580*/  IADD3 R120, P0, PT, R13.reuse, R2.reuse, RZ ;  /* 0x000000020d787210 */ /* 0x0c2fe20007f1e0ff */
[----:B------:R-:W-:Y:S02]  /*2590*/  IMAD.MOV.U32 R9, RZ, RZ, R121 ;  /* 0x000000ffff097224 */ /* 0x000fe400078e0079 */
[----:B------:R0:W2:Y:S01]  /*25a0*/  @P3 LDG.E.U8 R11, desc[UR20][R124.64] ;  /* 0x000000147c0b3981 */ /* 0x0000a2000c1e1100 */
[----:B------:R-:W-:Y:S01]  /*25b0*/  LEA.HI.X.SX32 R121, R13, R3, 0x1, P0 ;  /* 0x000000030d797211 */ /* 0x000fe200000f0eff */
[----:B------:R-:W-:Y:S02]  /*25c0*/  IMAD R13, R5, 0x11, RZ ;  /* 0x00000011050d7824 */ /* 0x000fe400078e02ff */
[----:B------:R0:W-:Y:S03]  /*25d0*/  STL.64 [R1+0x3c8], R124 ;  /* 0x0003c87c01007387 */ /* 0x0001e60000100a00 */
[----:B------:R-:W-:Y:S01]  /*25e0*/  IADD3 RZ, P4, PT, R13, R2, RZ ;  /* 0x000000020dff7210 */ /* 0x000fe20007f9e0ff */
[----:B0-----:R-:W-:-:S03]  /*25f0*/  VIADD R124, R2, UR4 ;  /* 0x00000004027c7c36 */ /* 0x001fc60008000000 */
[----:B------:R-:W-:-:S05]  /*2600*/  LEA.HI.X.SX32 R125, R13, R3, 0x1, P4 ;  /* 0x000000030d7d7211 */ /* 0x000fca00020f0eff */
[----:B------:R-:W2:Y:S01]  /*2610*/  @P3 LDG.E.U8 R60, desc[UR20][R124.64] ;  /* 0x000000147c3c3981 */ /* 0x000ea2000c1e1100 */
[----:B------:R-:W-:Y:S02]  /*2620*/  PRMT R15, RZ, 0x7610, R15 ;  /* 0x00007610ff0f7816 */ /* 0x000fe4000000000f */
[----:B------:R-:W-:-:S04]  /*2630*/  PRMT R7, RZ, 0x7610, R7 ;  /* 0x00007610ff077816 */ /* 0x000fc80000000007 */
[----:B------:R0:W3:Y:S01]  /*2640*/  @P3 LDG.E.U8 R15, desc[UR20][R8.64] ;  /* 0x00000014080f3981 */ /* 0x0000e2000c1e1100 */
[----:B------:R-:W-:-:S03]  /*2650*/  UIMAD UR8, UR5, 0x9, URZ ;  /* 0x00000009050878a4 */ /* 0x000fc6000f8e02ff */
[----:B------:R1:W-:Y:S04]  /*2660*/  STL.64 [R1+0x388], R120 ;  /* 0x0003887801007387 */ /* 0x0003e80000100a00 */
[----:B------:R1:W3:Y:S01]  /*2670*/  @P3 LDG.E.U8 R7, desc[UR20][R120.64] ;  /* 0x0000001478073981 */ /* 0x0002e2000c1e1100 */
[----:B0-----:R-:W-:-:S05]  /*2680*/  IMAD R9, R5, 0x9, RZ ;  /* 0x0000000905097824 */ /* 0x001fca00078e02ff */
[----:B------:R-:W-:Y:S01]  /*2690*/  IADD3 RZ, P0, PT, R9, R2, RZ ;  /* 0x0000000209ff7210 */ /* 0x000fe20007f1e0ff */
[----:B-1----:R-:W-:-:S03]  /*26a0*/  VIADD R120, R2, UR8 ;  /* 0x0000000802787c36 */ /* 0x002fc60008000000 */
[----:B------:R-:W-:Y:S01]  /*26b0*/  LEA.HI.X.SX32 R121, R9, R3, 0x1, P0 ;  /* 0x0000000309797211 */ /* 0x000fe200000f0eff */
[C---:B------:R-:W-:Y:S02]  /*26c0*/  IMAD R9, R5.reuse, 0x19, RZ ;  /* 0x0000001905097824 */ /* 0x040fe400078e02ff */
[----:B------:R-:W-:Y:S02]  /*26d0*/  IMAD R13, R5, 0x21, RZ ;  /* 0x00000021050d7824 */ /* 0x000fe400078e02ff */
[----:B------:R0:W-:Y:S01]  /*26e0*/  STL.64 [R1+0x710], R120 ;  /* 0x0007107801007387 */ /* 0x0001e20000100a00 */
[----:B------:R-:W-:-:S03]  /*26f0*/  IADD3 R122, P0, PT, R9, R2, RZ ;  /* 0x00000002097a7210 */ /* 0x000fc60007f1e0ff */
[----:B------:R-:W3:Y:S01]  /*2700*/  @P3 LDG.E.U8 R65, desc[UR20][R120.64] ;  /* 0x0000001478413981 */ /* 0x000ee2000c1e1100 */
[----:B------:R-:W-:-:S03]  /*2710*/  PRMT R50, RZ, 0x7610, R50 ;  /* 0x00007610ff327816 */ /* 0x000fc60000000032 */
[----:B0-----:R-:W3:Y:S04]  /*2720*/  LDL.LU.64 R120, [R1+0x910] ;  /* 0x0009100001787983 */ /* 0x001ee80000300a00 */
[----:B------:R0:W-:Y:S04]  /*2730*/  STL.64 [R1+0x6d0], R124 ;  /* 0x0006d07c01007387 */ /* 0x0001e80000100a00 */
[----:B0-----:R-:W3:Y:S01]  /*2740*/  LDL.LU R124, [R1+0x908] ;  /* 0x00090800017c7983 */ /* 0x001ee20000300800 */
[----:B------:R-:W-:Y:S02]  /*2750*/  PRMT R42, RZ, 0x7610, R42 ;  /* 0x00007610ff2a7816 */ /* 0x000fe4000000002a */
[----:B------:R-:W-:-:S02]  /*2760*/  PRMT R38, RZ, 0x7610, R38 ;  /* 0x00007610ff267816 */ /* 0x000fc40000000026 */
[----:B------:R-:W-:Y:S02]  /*2770*/  PRMT R30, RZ, 0x7610, R30 ;  /* 0x00007610ff1e7816 */ /* 0x000fe4000000001e */
[----:B------:R-:W-:Y:S02]  /*2780*/  PRMT R26, RZ, 0x7610, R26 ;  /* 0x00007610ff1a7816 */ /* 0x000fe4000000001a */
[----:B------:R-:W-:Y:S02]  /*2790*/  PRMT R34, RZ, 0x7610, R34 ;  /* 0x00007610ff227816 */ /* 0x000fe40000000022 */
[----:B------:R-:W-:Y:S02]  /*27a0*/  PRMT R22, RZ, 0x7610, R22 ;  /* 0x00007610ff167816 */ /* 0x000fe40000000016 */
[----:B------:R-:W-:Y:S01]  /*27b0*/  PRMT R18, RZ, 0x7610, R18 ;  /* 0x00007610ff127816 */ /* 0x000fe20000000012 */
[----:B------:R-:W-:Y:S01]  /*27c0*/  IMAD R17, R5, 0x79, RZ ;  /* 0x0000007905117824 */ /* 0x000fe200078e02ff */
[----:B------:R-:W-:Y:S01]  /*27d0*/  PRMT R10, RZ, 0x7610, R10 ;  /* 0x00007610ff0a7816 */ /* 0x000fe2000000000a */
[----:B------:R-:W-:Y:S01]  /*27e0*/  USHF.L.U32 UR4, UR5, 0x1, URZ ;  /* 0x0000000105047899 */ /* 0x000fe200080006ff */
[----:B------:R-:W-:Y:S01]  /*27f0*/  PRMT R6, RZ, 0x7610, R6 ;  /* 0x00007610ff067816 */ /* 0x000fe20000000006 */
[----:B------:R-:W-:Y:S01]  /*2800*/  UIMAD UR8, UR5, 0xa, URZ ;  /* 0x0000000a050878a4 */ /* 0x000fe2000f8e02ff */
[----:B------:R-:W-:-:S02]  /*2810*/  PRMT R64, RZ, 0x7610, R64 ;  /* 0x00007610ff407816 */ /* 0x000fc40000000040 */
[----:B------:R-:W-:Y:S02]  /*2820*/  PRMT R59, RZ, 0x7610, R59 ;  /* 0x00007610ff3b7816 */ /* 0x000fe4000000003b */
[----:B------:R-:W-:Y:S01]  /*2830*/  PRMT R54, RZ, 0x7610, R54 ;  /* 0x00007610ff367816 */ /* 0x000fe20000000036 */
[C---:B------:R-:W-:Y:S02]  /*2840*/  IMAD R0, R5.reuse, 0x42, RZ ;  /* 0x0000004205007824 */ /* 0x040fe400078e02ff */
[C---:B------:R-:W-:Y:S01]  /*2850*/  IMAD R4, R5.reuse, 0x4a, RZ ;  /* 0x0000004a05047824 */ /* 0x040fe200078e02ff */
[----:B------:R-:W-:Y:S01]  /*2860*/  PRMT R14, RZ, 0x7610, R14 ;  /* 0x00007610ff0e7816 */ /* 0x000fe2000000000e */
[----:B------:R-:W-:Y:S01]  /*2870*/  IMAD R8, R5, 0x52, RZ ;  /* 0x0000005205087824 */ /* 0x000fe200078e02ff */
[----:B------:R-:W-:Y:S02]  /*2880*/  PRMT R21, RZ, 0x7610, R21 ;  /* 0x00007610ff157816 */ /* 0x000fe40000000015 */
[----:B------:R-:W-:-:S02]  /*2890*/  PRMT R63, RZ, 0x7610, R63 ;  /* 0x00007610ff3f7816 */ /* 0x000fc4000000003f */
[----:B------:R-:W-:Y:S02]  /*28a0*/  PRMT R53, RZ, 0x7610, R53 ;  /* 0x00007610ff357816 */ /* 0x000fe40000000035 */
[----:B------:R-:W-:Y:S02]  /*28b0*/  PRMT R44, RZ, 0x7610, R44 ;  /* 0x00007610ff2c7816 */ /* 0x000fe4000000002c */
[----:B------:R-:W-:Y:S02]  /*28c0*/  PRMT R40, RZ, 0x7610, R40 ;  /* 0x00007610ff287816 */ /* 0x000fe40000000028 */
[----:B------:R-:W-:Y:S02]  /*28d0*/  PRMT R36, RZ, 0x7610, R36 ;  /* 0x00007610ff247816 */ /* 0x000fe40000000024 */
        /* <DEDUP_REMOVED lines=8> */
[----:B------:R-:W-:-:S02]  /*2960*/  PRMT R87, RZ, 0x7610, R87 ;  /* 0x00007610ff577816 */ /* 0x000fc40000000057 */
[----:B------:R-:W-:Y:S01]  /*2970*/  PRMT R89, RZ, 0x7610, R89 ;  /* 0x00007610ff597816 */ /* 0x000fe20000000059 */
[----:B------:R-:W-:Y:S01]  /*2980*/  UIMAD UR9, UR5, 0x6, URZ ;  /* 0x00000006050978a4 */ /* 0x000fe2000f8e02ff */
[----:B------:R-:W-:Y:S02]  /*2990*/  PRMT R103, RZ, 0x7610, R103 ;  /* 0x00007610ff677816 */ /* 0x000fe40000000067 */
[----:B------:R-:W-:Y:S02]  /*29a0*/  PRMT R105, RZ, 0x7610, R105 ;  /* 0x00007610ff697816 */ /* 0x000fe40000000069 */
[----:B------:R-:W-:Y:S02]  /*29b0*/  PRMT R72, RZ, 0x7610, R72 ;  /* 0x00007610ff487816 */ /* 0x000fe40000000048 */
[----:B------:R-:W-:Y:S02]  /*29c0*/  PRMT R104, RZ, 0x7610, R104 ;  /* 0x00007610ff687816 */ /* 0x000fe40000000068 */
[----:B------:R-:W-:-:S02]  /*29d0*/  PRMT R107, RZ, 0x7610, R107 ;  /* 0x00007610ff6b7816 */ /* 0x000fc4000000006b */
[----:B------:R-:W-:Y:S01]  /*29e0*/  PRMT R106, RZ, 0x7610, R106 ;  /* 0x00007610ff6a7816 */ /* 0x000fe2000000006a */
[----:B------:R-:W-:Y:S01]  /*29f0*/  IMAD R85, R85, 0x7a, RZ ;  /* 0x0000007a55557824 */ /* 0x000fe200078e02ff */
        /* <DEDUP_REMOVED lines=11> */
[----:B------:R-:W-:Y:S01]  /*2ab0*/  PRMT R119, RZ, 0x7610, R119 ;  /* 0x00007610ff777816 */ /* 0x000fe20000000077 */
[----:B----4-:R-:W-:Y:S01]  /*2ac0*/  IMAD R117, R117, 0x7d, RZ ;  /* 0x0000007d75757824 */ /* 0x010fe200078e02ff */
[----:B------:R-:W0:Y:S01]  /*2ad0*/  LDC R125, c[0x0][0x3c4] ;  /* 0x0000f100ff7d7b82 */ /* 0x000e220000000800 */
[----:B--2---:R1:W-:Y:S04]  /*2ae0*/  STL.64 [R1+0x8d0], R60 ;  /* 0x0008d03c01007387 */ /* 0x0043e80000100a00 */
[----:B------:R2:W-:Y:S01]  /*2af0*/  STL [R1+0x680], R122 ;  /* 0x0006807a01007387 */ /* 0x0005e20000100800 */
[----:B-1----:R-:W-:Y:S01]  /*2b00*/  IMAD.MOV.U32 R60, RZ, RZ, R122 ;  /* 0x000000ffff3c7224 */ /* 0x002fe200078e007a */
[----:B--2---:R-:W-:Y:S01]  /*2b10*/  IADD3 R122, P4, PT, R13, R2, RZ ;  /* 0x000000020d7a7210 */ /* 0x004fe20007f9e0ff */
[----:B------:R-:W-:-:S03]  /*2b20*/  IMAD.MOV.U32 R61, RZ, RZ, R123 ;  /* 0x000000ffff3d7224 */ /* 0x000fc600078e007b */
[----:B------:R-:W-:-:S05]  /*2b30*/  LEA.HI.X.SX32 R123, R13, R3, 0x1, P4 ;  /* 0x000000030d7b7211 */ /* 0x000fca00020f0eff */
[----:B------:R-:W2:Y:S01]  /*2b40*/  @P3 LDG.E.U8 R50, desc[UR20][R122.64] ;  /* 0x000000147a323981 */ /* 0x000ea2000c1e1100 */
[----:B------:R-:W-:Y:S01]  /*2b50*/  LEA.HI.X.SX32 R61, R9, R3, 0x1, P0 ;  /* 0x00000003093d7211 */ /* 0x000fe200000f0eff */
[----:B------:R-:W-:-:S04]  /*2b60*/  IMAD R9, R5, 0x29, RZ ;  /* 0x0000002905097824 */ /* 0x000fc800078e02ff */
[----:B------:R1:W4:Y:S01]  /*2b70*/  @P3 LDG.E.U8 R55, desc[UR20][R60.64] ;  /* 0x000000143c373981 */ /* 0x000322000c1e1100 */
[----:B------:R-:W-:-:S03]  /*2b80*/  IMAD R13, R5, 0x31, RZ ;  /* 0x00000031050d7824 */ /* 0x000fc600078e02ff */
[----:B------:R0:W-:Y:S01]  /*2b90*/  STL [R1+0x684], R61 ;  /* 0x0006843d01007387 */ /* 0x0001e20000100800 */
[----:B-1----:R-:W-:-:S04]  /*2ba0*/  IADD3 R60, P0, PT, R9, R2, RZ ;  /* 0x00000002093c7210 */ /* 0x002fc80007f1e0ff */
[----:B0-----:R-:W-:Y:S01]  /*2bb0*/  LEA.HI.X.SX32 R61, R9, R3, 0x1, P0 ;  /* 0x00000003093d7211 */ /* 0x001fe200000f0eff */
[----:B------:R-:W-:Y:S01]  /*2bc0*/  IMAD R9, R5, 0x39, RZ ;  /* 0x0000003905097824 */ /* 0x000fe200078e02ff */
[----:B------:R0:W-:Y:S04]  /*2bd0*/  STL.64 [R1+0x640], R122 ;  /* 0x0006407a01007387 */ /* 0x0001e80000100a00 */
[----:B------:R1:W3:Y:S01]  /*2be0*/  @P3 LDG.E.U8 R46, desc[UR20][R60.64] ;  /* 0x000000143c2e3981 */ /* 0x0002e2000c1e1100 */
[----:B0-----:R-:W-:-:S04]  /*2bf0*/  IADD3 R122, P4, PT, R13, R2, RZ ;  /* 0x000000020d7a7210 */ /* 0x001fc80007f9e0ff */
[----:B------:R-:W-:-:S05]  /*2c00*/  LEA.HI.X.SX32 R123, R13, R3, 0x1, P4 ;  /* 0x000000030d7b7211 */ /* 0x000fca00020f0eff */
[----:B------:R0:W4:Y:S04]  /*2c10*/  @P3 LDG.E.U8 R42, desc[UR20][R122.64] ;  /* 0x000000147a2a3981 */ /* 0x000128000c1e1100 */
[----:B--2---:R-:W-:Y:S04]  /*2c20*/  STL.64 [R1+0x8d8], R50 ;  /* 0x0008d83201007387 */ /* 0x004fe80000100a00 */
[----:B------:R1:W-:Y:S02]  /*2c30*/  STL.64 [R1+0x600], R60 ;  /* 0x0006003c01007387 */ /* 0x0003e40000100a00 */
[----:B-1----:R-:W-:-:S04]  /*2c40*/  IADD3 R60, P0, PT, R9, R2, RZ ;  /* 0x00000002093c7210 */ /* 0x002fc80007f1e0ff */
[----:B------:R-:W-:-:S05]  /*2c50*/  LEA.HI.X.SX32 R61, R9, R3, 0x1, P0 ;  /* 0x00000003093d7211 */ /* 0x000fca00000f0eff */
[----:B------:R1:W2:Y:S01]  /*2c60*/  @P3 LDG.E.U8 R38, desc[UR20][R60.64] ;  /* 0x000000143c263981 */ /* 0x0002a2000c1e1100 */
[----:B------:R-:W-:-:S03]  /*2c70*/  IMAD R13, R5, 0x41, RZ ;  /* 0x00000041050d7824 */ /* 0x000fc600078e02ff */
[----:B---3--:R-:W-:Y:S04]  /*2c80*/  STL.64 [R1+0x8e8], R46 ;  /* 0x0008e82e01007387 */ /* 0x008fe80000100a00 */
[----:B------:R0:W-:Y:S01]  /*2c90*/  STL.64 [R1+0x5c0], R122 ;  /* 0x0005c07a01007387 */ /* 0x0001e20000100a00 */
[----:B------:R-:W-:Y:S01]  /*2ca0*/  IMAD R9, R5, 0x49, RZ ;  /* 0x0000004905097824 */ /* 0x000fe200078e02ff */
[CC--:B0-----:R-:W-:Y:S02]  /*2cb0*/  IADD3 R122, P4, PT, R13.reuse, R2.reuse, RZ ;  /* 0x000000020d7a7210 */ /* 0x0c1fe40007f9e0ff */
[----:B----4-:R-:W-:Y:S02]  /*2cc0*/  STL.64 [R1+0x8f0], R42 ;  /* 0x0008f02a01007387 */ /* 0x010fe40000100a00 */
[----:B------:R-:W-:Y:S01]  /*2cd0*/  LEA.HI.X.SX32 R123, R13, R3, 0x1, P4 ;  /* 0x000000030d7b7211 */ /* 0x000fe200020f0eff */
[----:B------:R-:W-:Y:S01]  /*2ce0*/  IMAD R13, R5, 0x51, RZ ;  /* 0x00000051050d7824 */ /* 0x000fe200078e02ff */
[----:B------:R1:W-:Y:S04]  /*2cf0*/  STL.64 [R1+0x580], R60 ;  /* 0x0005803c01007387 */ /* 0x0003e80000100a00 */
[----:B------:R-:W3:Y:S01]  /*2d00*/  @P3 LDG.E.U8 R34, desc[UR20][R122.64] ;  /* 0x000000147a223981 */ /* 0x000ee2000c1e1100 */
[----:B-1----:R-:W-:-:S04]  /*2d10*/  IADD3 R60, P0, PT, R9, R2, RZ ;  /* 0x00000002093c7210 */ /* 0x002fc80007f1e0ff */
[----:B------:R-:W-:Y:S01]  /*2d20*/  LEA.HI.X.SX32 R61, R9, R3, 0x1, P0 ;  /* 0x00000003093d7211 */ /* 0x000fe200000f0eff */
[----:B------:R-:W-:-:S04]  /*2d30*/  IMAD R9, R5, 0x59, RZ ;  /* 0x0000005905097824 */ /* 0x000fc800078e02ff */
[----:B------:R0:W4:Y:S04]  /*2d40*/  @P3 LDG.E.U8 R30, desc[UR20][R60.64] ;  /* 0x000000143c1e3981 */ /* 0x000128000c1e1100 */
[----:B--2---:R1:W-:Y:S04]  /*2d50*/  STL.64 [R1+0x8f8], R38 ;  /* 0x0008f82601007387 */ /* 0x0043e80000100a00 */
[----:B------:R-:W-:Y:S01]  /*2d60*/  STL.64 [R1+0x540], R122 ;  /* 0x0005407a01007387 */ /* 0x000fe20000100a00 */
[----:B-1----:R-:W-:-:S04]  /*2d70*/  IADD3 R38, P4, PT, R13, R2, RZ ;  /* 0x000000020d267210 */ /* 0x002fc80007f9e0ff */
[----:B------:R-:W-:Y:S01]  /*2d80*/  LEA.HI.X.SX32 R39, R13, R3, 0x1, P4 ;  /* 0x000000030d277211 */ /* 0x000fe200020f0eff */
[----:B------:R-:W-:Y:S01]  /*2d90*/  IMAD R13, R5, 0x61, RZ ;  /* 0x00000061050d7824 */ /* 0x000fe200078e02ff */
[----:B------:R0:W-:Y:S04]  /*2da0*/  STL.64 [R1+0x500], R60 ;  /* 0x0005003c01007387 */ /* 0x0001e80000100a00 */
[----:B------:R1:W-:Y:S04]  /*2db0*/  STL.64 [R1+0x4c0], R38 ;  /* 0x0004c02601007387 */ /* 0x0003e80000100a00 */
[----:B------:R1:W2:Y:S01]  /*2dc0*/  @P3 LDG.E.U8 R26, desc[UR20][R38.64] ;  /* 0x00000014261a3981 */ /* 0x0002a2000c1e1100 */
[----:B0-----:R-:W-:-:S02]  /*2dd0*/  IADD3 R60, P0, PT, R9, R2, RZ ;  /* 0x00000002093c7210 */ /* 0x001fc40007f1e0ff */
[-C--:B-1----:R-:W-:Y:S02]  /*2de0*/  IADD3 R38, P4, PT, R13, R2.reuse, RZ ;  /* 0x000000020d267210 */ /* 0x082fe40007f9e0ff */
[-C--:B------:R-:W-:Y:S01]  /*2df0*/  LEA.HI.X.SX32 R61, R9, R3.reuse, 0x1, P0 ;  /* 0x00000003093d7211 */ /* 0x080fe200000f0eff */
[----:B------:R-:W-:Y:S01]  /*2e00*/  IMAD R9, R5, 0x69, RZ ;  /* 0x0000006905097824 */ /* 0x000fe200078e02ff */
[----:B------:R-:W-:Y:S01]  /*2e10*/  LEA.HI.X.SX32 R39, R13, R3, 0x1, P4 ;  /* 0x000000030d277211 */ /* 0x000fe200020f0eff */
[----:B------:R-:W-:Y:S02]  /*2e20*/  IMAD R13, R5, 0x71, RZ ;  /* 0x00000071050d7824 */ /* 0x000fe400078e02ff */
[----:B------:R0:W-:Y:S01]  /*2e30*/  STL.64 [R1+0x480], R60 ;  /* 0x0004803c01007387 */ /* 0x0001e20000100a00 */
[----:B------:R-:W-:-:S03]  /*2e40*/  IADD3 R122, P0, PT, R9, R2, RZ ;  /* 0x00000002097a7210 */ /* 0x000fc60007f1e0ff */
[----:B------:R0:W2:Y:S01]  /*2e50*/  @P3 LDG.E.U8 R22, desc[UR20][R60.64] ;  /* 0x000000143c163981 */ /* 0x0000a2000c1e1100 */
[----:B------:R-:W-:Y:S01]  /*2e60*/  LEA.HI.X.SX32 R123, R9, R3, 0x1, P0 ;  /* 0x00000003097b7211 */ /* 0x000fe200000f0eff */
[----:B------:R-:W-:Y:S02]  /*2e70*/  IMAD.SHL.U32 R9, R5, 0x2, RZ ;  /* 0x0000000205097824 */ /* 0x000fe400078e00ff */
[----:B------:R1:W-:Y:S04]  /*2e80*/  STL.64 [R1+0x440], R38 ;  /* 0x0004402601007387 */ /* 0x0003e80000100a00 */
[----:B------:R1:W2:Y:S01]  /*2e90*/  @P3 LDG.E.U8 R18, desc[UR20][R38.64] ;  /* 0x0000001426123981 */ /* 0x0002a2000c1e1100 */
[----:B0-----:R-:W-:-:S03]  /*2ea0*/  IADD3 R60, P4, PT, R13, R2, RZ ;  /* 0x000000020d3c7210 */ /* 0x001fc60007f9e0ff */
[----:B------:R-:W2:Y:S01]  /*2eb0*/  @P3 LDG.E.U8 R14, desc[UR20][R122.64] ;  /* 0x000000147a0e3981 */ /* 0x000ea2000c1e1100 */
[-C--:B------:R-:W-:Y:S01]  /*2ec0*/  LEA.HI.X.SX32 R61, R13, R3.reuse, 0x1, P4 ;  /* 0x000000030d3d7211 */ /* 0x080fe200020f0eff */
[----:B------:R-:W-:Y:S01]  /*2ed0*/  IMAD R13, R5, 0xa, RZ ;  /* 0x0000000a050d7824 */ /* 0x000fe200078e02ff */
[-C--:B-1----:R-:W-:Y:S01]  /*2ee0*/  IADD3 R38, P0, PT, R17, R2.reuse, RZ ;  /* 0x0000000211267210 */ /* 0x082fe20007f1e0ff */
[----:B------:R-:W-:Y:S03]  /*2ef0*/  STL.64 [R1+0x400], R122 ;  /* 0x0004007a01007387 */ /* 0x000fe60000100a00 */
[-C--:B------:R-:W-:Y:S02]  /*2f00*/  IADD3 RZ, P4, PT, R13, R2.reuse, RZ ;  /* 0x000000020dff7210 */ /* 0x080fe40007f9e0ff */
[----:B------:R-:W-:Y:S01]  /*2f10*/  LEA.HI.X.SX32 R39, R17, R3, 0x1, P0 ;  /* 0x0000000311277211 */ /* 0x000fe200000f0eff */
[----:B------:R0:W2:Y:S01]  /*2f20*/  @P3 LDG.E.U8 R10, desc[UR20][R60.64] ;  /* 0x000000143c0a3981 */ /* 0x0000a2000c1e1100 */
[----:B------:R-:W-:-:S03]  /*2f30*/  IADD3 RZ, P0, PT, R9, R2, RZ ;  /* 0x0000000209ff7210 */ /* 0x000fc60007f1e0ff */
[----:B------:R0:W-:Y:S04]  /*2f40*/  STL.64 [R1+0x3c0], R60 ;  /* 0x0003c03c01007387 */ /* 0x0001e80000100a00 */
[----:B------:R1:W-:Y:S04]  /*2f50*/  STL.64 [R1+0x380], R38 ;  /* 0x0003802601007387 */ /* 0x0003e80000100a00 */
[----:B------:R1:W2:Y:S01]  /*2f60*/  @P3 LDG.E.U8 R6, desc[UR20][R38.64] ;  /* 0x0000001426063981 */ /* 0x0002a2000c1e1100 */
[----:B0-----:R-:W-:Y:S01]  /*2f70*/  VIADD R60, R2, UR4 ;  /* 0x00000004023c7c36 */ /* 0x001fe20008000000 */
[----:B------:R-:W-:Y:S01]  /*2f80*/  LEA.HI.X.SX32 R61, R9, R3, 0x1, P0 ;  /* 0x00000003093d7211 */ /* 0x000fe200000f0eff */
[----:B------:R-:W-:-:S02]  /*2f90*/  IMAD R9, R5, 0x12, RZ ;  /* 0x0000001205097824 */ /* 0x000fc400078e02ff */
[----:B-1----:R-:W-:Y:S01]  /*2fa0*/  VIADD R38, R2, UR8 ;  /* 0x0000000802267c36 */ /* 0x002fe20008000000 */
[----:B------:R-:W-:Y:S01]  /*2fb0*/  LEA.HI.X.SX32 R39, R13, R3, 0x1, P4 ;  /* 0x000000030d277211 */ /* 0x000fe200020f0eff */
[----:B------:R-:W-:Y:S01]  /*2fc0*/  IMAD R13, R5, 0x1a, RZ ;  /* 0x0000001a050d7824 */ /* 0x000fe200078e02ff */
[----:B------:R0:W-:Y:S04]  /*2fd0*/  STL.64 [R1+0x748], R60 ;  /* 0x0007483c01007387 */ /* 0x0001e80000100a00 */
[----:B------:R0:W2:Y:S04]  /*2fe0*/  @P3 LDG.E.U8 R71, desc[UR20][R60.64] ;  /* 0x000000143c473981 */ /* 0x0000a8000c1e1100 */
[----:B------:R1:W-:Y:S04]  /*2ff0*/  STL.64 [R1+0x708], R38 ;  /* 0x0007082601007387 */ /* 0x0003e80000100a00 */
[----:B------:R1:W2:Y:S01]  /*3000*/  @P3 LDG.E.U8 R64, desc[UR20][R38.64] ;  /* 0x0000001426403981 */ /* 0x0002a2000c1e1100 */
[----:B0-----:R-:W-:-:S04]  /*3010*/  IADD3 R60, P0, PT, R9, R2, RZ ;  /* 0x00000002093c7210 */ /* 0x001fc80007f1e0ff */
[-C--:B------:R-:W-:Y:S02]  /*3020*/  LEA.HI.X.SX32 R61, R9, R3.reuse, 0x1, P0 ;  /* 0x00000003093d7211 */ /* 0x080fe400000f0eff */
[-C--:B-1----:R-:W-:Y:S01]  /*3030*/  IADD3 R38, P4, PT, R13, R2.reuse, RZ ;  /* 0x000000020d267210 */ /* 0x082fe20007f9e0ff */
[----:B------:R-:W-:Y:S02]  /*3040*/  IMAD R9, R5, 0x22, RZ ;  /* 0x0000002205097824 */ /* 0x000fe400078e02ff */
[----:B------:R0:W2:Y:S01]  /*3050*/  @P3 LDG.E.U8 R59, desc[UR20][R60.64] ;  /* 0x000000143c3b3981 */ /* 0x0000a2000c1e1100 */
[----:B------:R-:W-:Y:S01]  /*3060*/  LEA.HI.X.SX32 R39, R13, R3, 0x1, P4 ;  /* 0x000000030d277211 */ /* 0x000fe200020f0eff */
[----:B------:R-:W-:Y:S02]  /*3070*/  IMAD R13, R5, 0x2a, RZ ;  /* 0x0000002a050d7824 */ /* 0x000fe400078e02ff */
        /* <DEDUP_REMOVED lines=9> */
[----:B------:R0:W-:Y:S04]  /*3110*/  STL.64 [R1+0x638], R60 ;  /* 0x0006383c01007387 */ /* 0x0001e80000100a00 */
[----:B------:R0:W2:Y:S04]  /*3120*/  @P3 LDG.E.U8 R49, desc[UR20][R60.64] ;  /* 0x000000143c313981 */ /* 0x0000a8000c1e1100 */
[----:B------:R1:W-:Y:S04]  /*3130*/  STL.64 [R1+0x5f8], R38 ;  /* 0x0005f82601007387 */ /* 0x0003e80000100a00 */
[----:B------:R1:W2:Y:S01]  /*3140*/  @P3 LDG.E.U8 R45, desc[UR20][R38.64] ;  /* 0x00000014262d3981 */ /* 0x0002a2000c1e1100 */
[----:B0-----:R-:W-:-:S04]  /*3150*/  IADD3 R60, P0, PT, R9, R2, RZ ;  /* 0x00000002093c7210 */ /* 0x001fc80007f1e0ff */
[----:B------:R-:W-:Y:S02]  /*3160*/  LEA.HI.X.SX32 R61, R9, R3, 0x1, P0 ;  /* 0x00000003093d7211 */ /* 0x000fe400000f0eff */
[----:B-1----:R-:W-:-:S03]  /*3170*/  IADD3 R38, P4, PT, R13, R2, RZ ;  /* 0x000000020d267210 */ /* 0x002fc60007f9e0ff */
[----:B------:R0:W2:Y:S01]  /*3180*/  @P3 LDG.E.U8 R41, desc[UR20][R60.64] ;  /* 0x000000143c293981 */ /* 0x0000a2000c1e1100 */
[----:B------:R-:W-:-:S03]  /*3190*/  LEA.HI.X.SX32 R39, R13, R3, 0x1, P4 ;  /* 0x000000030d277211 */ /* 0x000fc600020f0eff */
[----:B------:R0:W-:Y:S04]  /*31a0*/  STL.64 [R1+0x5b8], R60 ;  /* 0x0005b83c01007387 */ /* 0x0001e80000100a00 */
[----:B------:R1:W-:Y:S04]  /*31b0*/  STL.64 [R1+0x578], R38 ;  /* 0x0005782601007387 */ /* 0x0003e80000100a00 */
[----:B------:R1:W2:Y:S01]  /*31c0*/  @P3 LDG.E.U8 R37, desc[UR20][R38.64] ;  /* 0x0000001426253981 */ /* 0x0002a2000c1e1100 */
[-C--:B0-----:R-:W-:Y:S02]  /*31d0*/  IADD3 R60, P0, PT, R0, R2.reuse, RZ ;  /* 0x00000002003c7210 */ /* 0x081fe40007f1e0ff */
[----:B-1----:R-:W-:-:S02]  /*31e0*/  IADD3 R38, P4, PT, R4, R2, RZ ;  /* 0x0000000204267210 */ /* 0x002fc40007f9e0ff */
[-C--:B------:R-:W-:Y:S01]  /*31f0*/  LEA.HI.X.SX32 R61, R0, R3.reuse, 0x1, P0 ;  /* 0x00000003003d7211 */ /* 0x080fe200000f0eff */
[----:B------:R-:W-:Y:S01]  /*3200*/  IMAD R0, R5, 0x5a, RZ ;  /* 0x0000005a05007824 */ /* 0x000fe200078e02ff */
[----:B------:R-:W-:-:S03]  /*3210*/  LEA.HI.X.SX32 R39, R4, R3, 0x1, P4 ;  /* 0x0000000304277211 */ /* 0x000fc600020f0eff */
[----:B------:R0:W-:Y:S04]  /*3220*/  STL.64 [R1+0x538], R60 ;  /* 0x0005383c01007387 */ /* 0x0001e80000100a00 */
[----:B------:R0:W2:Y:S04]  /*3230*/  @P3 LDG.E.U8 R33, desc[UR20][R60.64] ;  /* 0x000000143c213981 */ /* 0x0000a8000c1e1100 */
[----:B------:R1:W-:Y:S04]  /*3240*/  STL.64 [R1+0x4f8], R38 ;  /* 0x0004f82601007387 */ /* 0x0003e80000100a00 */
[----:B------:R1:W2:Y:S01]  /*3250*/  @P3 LDG.E.U8 R29, desc[UR20][R38.64] ;  /* 0x00000014261d3981 */ /* 0x0002a2000c1e1100 */
[----:B0-----:R-:W-:Y:S01]  /*3260*/  IADD3 R60, P0, PT, R8, R2, RZ ;  /* 0x00000002083c7210 */ /* 0x001fe20007f1e0ff */
[----:B------:R-:W-:-:S03]  /*3270*/  IMAD R4, R5, 0x62, RZ ;  /* 0x0000006205047824 */ /* 0x000fc600078e02ff */
[----:B------:R-:W-:Y:S02]  /*3280*/  LEA.HI.X.SX32 R61, R8, R3, 0x1, P0 ;  /* 0x00000003083d7211 */ /* 0x000fe400000f0eff */
[----:B-1----:R-:W-:-:S03]  /*3290*/  IADD3 R38, P4, PT, R0, R2, RZ ;  /* 0x0000000200267210 */ /* 0x002fc60007f9e0ff */
[----:B------:R0:W2:Y:S01]  /*32a0*/  @P3 LDG.E.U8 R25, desc[UR20][R60.64] ;  /* 0x000000143c193981 */ /* 0x0000a2000c1e1100 */
[-C--:B------:R-:W-:Y:S01]  /*32b0*/  LEA.HI.X.SX32 R39, R0, R3.reuse, 0x1, P4 ;  /* 0x0000000300277211 */ /* 0x080fe200020f0eff */
[C---:B------:R-:W-:Y:S02]  /*32c0*/  IMAD R0, R5.reuse, 0x6a, RZ ;  /* 0x0000006a05007824 */ /* 0x040fe400078e02ff */
[----:B------:R0:W-:Y:S01]  /*32d0*/  STL.64 [R1+0x4b8], R60 ;  /* 0x0004b83c01007387 */ /* 0x0001e20000100a00 */
[C---:B------:R-:W-:Y:S01]  /*32e0*/  IADD3 R122, P0, PT, R4.reuse, R2, RZ ;  /* 0x00000002047a7210 */ /* 0x040fe20007f1e0ff */
[C---:B------:R-:W-:Y:S02]  /*32f0*/  IMAD R8, R5.reuse, 0x72, RZ ;  /* 0x0000007205087824 */ /* 0x040fe400078e02ff */
[----:B------:R1:W-:Y:S01]  /*3300*/  STL.64 [R1+0x478], R38 ;  /* 0x0004782601007387 */ /* 0x0003e20000100a00 */
[----:B------:R-:W-:Y:S01]  /*3310*/  LEA.HI.X.SX32 R123, R4, R3, 0x1, P0 ;  /* 0x00000003047b7211 */ /* 0x000fe200000f0eff */
[----:B------:R-:W-:-:S02]  /*3320*/  IMAD R4, R5, 0xb, RZ ;  /* 0x0000000b05047824 */ /* 0x000fc400078e02ff */
[----:B------:R1:W2:Y:S01]  /*3330*/  @P3 LDG.E.U8 R21, desc[UR20][R38.64] ;  /* 0x0000001426153981 */ /* 0x0002a2000c1e1100 */
[----:B0-----:R-:W-:-:S04]  /*3340*/  IADD3 R60, P4, PT, R0, R2, RZ ;  /* 0x00000002003c7210 */ /* 0x001fc80007f9e0ff */
[-C--:B------:R-:W-:Y:S01]  /*3350*/  LEA.HI.X.SX32 R61, R0, R3.reuse, 0x1, P4 ;  /* 0x00000003003d7211 */ /* 0x080fe200020f0eff */
[C---:B------:R-:W-:Y:S01]  /*3360*/  IMAD R0, R5.reuse, 0x3, RZ ;  /* 0x0000000305007824 */ /* 0x040fe200078e02ff */
[CC--:B-1----:R-:W-:Y:S01]  /*3370*/  IADD3 R38, P0, PT, R8.reuse, R2.reuse, RZ ;  /* 0x0000000208267210 */ /* 0x0c2fe20007f1e0ff */
[----:B------:R-:W-:Y:S01]  /*3380*/  UIMAD UR4, UR5, 0x3, URZ ;  /* 0x00000003050478a4 */ /* 0x000fe2000f8e02ff */
[----:B------:R-:W-:Y:S01]  /*3390*/  PRMT R13, RZ, 0x7610, R13 ;  /* 0x00007610ff0d7816 */ /* 0x000fe2000000000d */
[----:B------:R-:W-:Y:S01]  /*33a0*/  UIMAD UR8, UR5, 0xb, URZ ;  /* 0x0000000b050878a4 */ /* 0x000fe2000f8e02ff */
[----:B------:R-:W-:Y:S02]  /*33b0*/  PRMT R9, RZ, 0x7610, R9 ;  /* 0x00007610ff097816 */ /* 0x000fe40000000009 */
[----:B------:R-:W-:Y:S02]  /*33c0*/  LEA.HI.X.SX32 R39, R8, R3, 0x1, P0 ;  /* 0x0000000308277211 */ /* 0x000fe400000f0eff */
[-C--:B------:R-:W-:Y:S01]  /*33d0*/  IADD3 RZ, P0, PT, R0, R2.reuse, RZ ;  /* 0x0000000200ff7210 */ /* 0x080fe20007f1e0ff */
[----:B------:R-:W-:Y:S01]  /*33e0*/  STL.64 [R1+0x438], R122 ;  /* 0x0004387a01007387 */ /* 0x000fe20000100a00 */
[----:B------:R-:W-:Y:S01]  /*33f0*/  IADD3 RZ, P4, PT, R4, R2, RZ ;  /* 0x0000000204ff7210 */ /* 0x000fe20007f9e0ff */
[----:B------:R-:W-:-:S02]  /*3400*/  IMAD R8, R5, 0x13, RZ ;  /* 0x0000001305087824 */ /* 0x000fc400078e02ff */
[----:B------:R0:W-:Y:S04]  /*3410*/  STL.64 [R1+0x3f8], R60 ;  /* 0x0003f83c01007387 */ /* 0x0001e80000100a00 */
[----:B------:R0:W2:Y:S04]  /*3420*/  @P3 LDG.E.U8 R13, desc[UR20][R60.64] ;  /* 0x000000143c0d3981 */ /* 0x0000a8000c1e1100 */
[----:B------:R1:W-:Y:S04]  /*3430*/  STL.64 [R1+0x3b8], R38 ;  /* 0x0003b82601007387 */ /* 0x0003e80000100a00 */
[----:B------:R1:W2:Y:S01]  /*3440*/  @P3 LDG.E.U8 R9, desc[UR20][R38.64] ;  /* 0x0000001426093981 */ /* 0x0002a2000c1e1100 */
[----:B0-----:R-:W-:Y:S01]  /*3450*/  VIADD R60, R2, UR4 ;  /* 0x00000004023c7c36 */ /* 0x001fe20008000000 */
[----:B------:R-:W-:Y:S01]  /*3460*/  LEA.HI.X.SX32 R61, R0, R3, 0x1, P0 ;  /* 0x00000003003d7211 */ /* 0x000fe200000f0eff */
[----:B------:R-:W-:-:S02]  /*3470*/  IMAD R0, R5, 0x1b, RZ ;  /* 0x0000001b05007824 */ /* 0x000fc400078e02ff */
[----:B-1----:R-:W-:Y:S01]  /*3480*/  VIADD R38, R2, UR8 ;  /* 0x0000000802267c36 */ /* 0x002fe20008000000 */
[----:B------:R-:W-:Y:S01]  /*3490*/  LEA.HI.X.SX32 R39, R4, R3, 0x1, P4 ;  /* 0x0000000304277211 */ /* 0x000fe200020f0eff */
        /* <DEDUP_REMOVED lines=17> */
[C---:B------:R-:W-:Y:S01]  /*35b0*/  IMAD R4, R5.reuse, 0x33, RZ ;  /* 0x0000003305047824 */ /* 0x040fe200078e02ff */
[----:B------:R-:W-:Y:S01]  /*35c0*/  LEA.HI.X.SX32 R39, R0, R3, 0x1, P4 ;  /* 0x0000000300277211 */ /* 0x000fe200020f0eff */
[----:B------:R-:W-:Y:S02]  /*35d0*/  IMAD R0, R5, 0x3b, RZ ;  /* 0x0000003b05007824 */ /* 0x000fe400078e02ff */
[----:B------:R0:W-:Y:S04]  /*35e0*/  STL.64 [R1+0x630], R60 ;  /* 0x0006303c01007387 */ /* 0x0001e80000100a00 */
[----:B------:R0:W2:Y:S04]  /*35f0*/  @P3 LDG.E.U8 R48, desc[UR20][R60.64] ;  /* 0x000000143c303981 */ /* 0x0000a8000c1e1100 */
[----:B------:R1:W-:Y:S04]  /*3600*/  STL.64 [R1+0x5f0], R38 ;  /* 0x0005f02601007387 */ /* 0x0003e80000100a00 */
[----:B------:R1:W2:Y:S01]  /*3610*/  @P3 LDG.E.U8 R44, desc[UR20][R38.64] ;  /* 0x00000014262c3981 */ /* 0x0002a2000c1e1100 */
[----:B0-----:R-:W-:-:S04]  /*3620*/  IADD3 R60, P0, PT, R4, R2, RZ ;  /* 0x00000002043c7210 */ /* 0x001fc80007f1e0ff */
[-C--:B------:R-:W-:Y:S02]  /*3630*/  LEA.HI.X.SX32 R61, R4, R3.reuse, 0x1, P0 ;  /* 0x00000003043d7211 */ /* 0x080fe400000f0eff */
[CC--:B-1----:R-:W-:Y:S01]  /*3640*/  IADD3 R38, P4, PT, R0.reuse, R2.reuse, RZ ;  /* 0x0000000200267210 */ /* 0x0c2fe20007f9e0ff */
[C---:B------:R-:W-:Y:S02]  /*3650*/  IMAD R4, R5.reuse, 0x43, RZ ;  /* 0x0000004305047824 */ /* 0x040fe400078e02ff */
[----:B------:R0:W2:Y:S01]  /*3660*/  @P3 LDG.E.U8 R40, desc[UR20][R60.64] ;  /* 0x000000143c283981 */ /* 0x0000a2000c1e1100 */
[----:B------:R-:W-:Y:S01]  /*3670*/  LEA.HI.X.SX32 R39, R0, R3, 0x1, P4 ;  /* 0x0000000300277211 */ /* 0x000fe200020f0eff */
[----:B------:R-:W-:Y:S02]  /*3680*/  IMAD R0, R5, 0x4b, RZ ;  /* 0x0000004b05007824 */ /* 0x000fe400078e02ff */
[----:B------:R0:W-:Y:S04]  /*3690*/  STL.64 [R1+0x5b0], R60 ;  /* 0x0005b03c01007387 */ /* 0x0001e80000100a00 */
[----:B------:R1:W-:Y:S04]  /*36a0*/  STL.64 [R1+0x570], R38 ;  /* 0x0005702601007387 */ /* 0x0003e80000100a00 */
[----:B------:R1:W2:Y:S01]  /*36b0*/  @P3 LDG.E.U8 R36, desc[UR20][R38.64] ;  /* 0x0000001426243981 */ /* 0x0002a2000c1e1100 */
[----:B0-----:R-:W-:-:S02]  /*36c0*/  IADD3 R60, P0, PT, R4, R2, RZ ;  /* 0x00000002043c7210 */ /* 0x001fc40007f1e0ff */
[----:B-1----:R-:W-:Y:S02]  /*36d0*/  IADD3 R38, P4, PT, R0, R2, RZ ;  /* 0x0000000200267210 */ /* 0x002fe40007f9e0ff */
[-C--:B------:R-:W-:Y:S01]  /*36e0*/  LEA.HI.X.SX32 R61, R4, R3.reuse, 0x1, P0 ;  /* 0x00000003043d7211 */ /* 0x080fe200000f0eff */
[C---:B------:R-:W-:Y:S01]  /*36f0*/  IMAD R4, R5.reuse, 0x53, RZ ;  /* 0x0000005305047824 */ /* 0x040fe200078e02ff */
[----:B------:R-:W-:Y:S01]  /*3700*/  LEA.HI.X.SX32 R39, R0, R3, 0x1, P4 ;  /* 0x0000000300277211 */ /* 0x000fe200020f0eff */
[----:B------:R-:W-:Y:S02]  /*3710*/  IMAD R0, R5, 0x5b, RZ ;  /* 0x0000005b05007824 */ /* 0x000fe400078e02ff */
[----:B------:R0:W-:Y:S04]  /*3720*/  STL.64 [R1+0x530], R60 ;  /* 0x0005303c01007387 */ /* 0x0001e80000100a00 */
[----:B------:R0:W2:Y:S01]  /*3730*/  @P3 LDG.E.U8 R32, desc[UR20][R60.64] ;  /* 0x000000143c203981 */ /* 0x0000a2000c1e1100 */
[----:B------:R-:W-:-:S03]  /*3740*/  PRMT R17, RZ, 0x7610, R17 ;  /* 0x00007610ff117816 */ /* 0x000fc60000000011 */
[----:B------:R1:W-:Y:S04]  /*3750*/  STL.64 [R1+0x4f0], R38 ;  /* 0x0004f02601007387 */ /* 0x0003e80000100a00 */
[----:B------:R1:W2:Y:S01]  /*3760*/  @P3 LDG.E.U8 R28, desc[UR20][R38.64] ;  /* 0x00000014261c3981 */ /* 0x0002a2000c1e1100 */
[CC--:B0-----:R-:W-:Y:S01]  /*3770*/  IADD3 R60, P0, PT, R4.reuse, R2.reuse, RZ ;  /* 0x00000002043c7210 */ /* 0x0c1fe20007f1e0ff */
[C---:B------:R-:W-:Y:S02]  /*3780*/  IMAD R8, R5.reuse, 0x73, RZ ;  /* 0x0000007305087824 */ /* 0x040fe400078e02ff */
[----:B------:R0:W2:Y:S01]  /*3790*/  @P3 LDG.E.U8 R17, desc[UR20][R122.64] ;  /* 0x000000147a113981 */ /* 0x0000a2000c1e1100 */
[----:B------:R-:W-:Y:S02]  /*37a0*/  LEA.HI.X.SX32 R61, R4, R3, 0x1, P0 ;  /* 0x00000003043d7211 */ /* 0x000fe400000f0eff */
[----:B-1----:R-:W-:Y:S01]  /*37b0*/  IADD3 R38, P4, PT, R0, R2, RZ ;  /* 0x0000000200267210 */ /* 0x002fe20007f9e0ff */
[----:B------:R-:W-:-:S02]  /*37c0*/  IMAD R4, R5, 0x63, RZ ;  /* 0x0000006305047824 */ /* 0x000fc400078e02ff */
[----:B------:R1:W2:Y:S01]  /*37d0*/  @P3 LDG.E.U8 R24, desc[UR20][R60.64] ;  /* 0x000000143c183981 */ /* 0x0002a2000c1e1100 */
[----:B------:R-:W-:Y:S01]  /*37e0*/  LEA.HI.X.SX32 R39, R0, R3, 0x1, P4 ;  /* 0x0000000300277211 */ /* 0x000fe200020f0eff */
[----:B------:R-:W-:Y:S02]  /*37f0*/  IMAD R0, R5, 0x6b, RZ ;  /* 0x0000006b05007824 */ /* 0x000fe400078e02ff */
[----:B------:R1:W-:Y:S01]  /*3800*/  STL.64 [R1+0x4b0], R60 ;  /* 0x0004b03c01007387 */ /* 0x0003e20000100a00 */
[----:B0-----:R-:W-:-:S03]  /*3810*/  IADD3 R122, P0, PT, R4, R2, RZ ;  /* 0x00000002047a7210 */ /* 0x001fc60007f1e0ff */
[----:B------:R0:W-:Y:S01]  /*3820*/  STL.64 [R1+0x470], R38 ;  /* 0x0004702601007387 */ /* 0x0001e20000100a00 */
[----:B------:R-:W-:-:S03]  /*3830*/  LEA.HI.X.SX32 R123, R4, R3, 0x1, P0 ;  /* 0x00000003047b7211 */ /* 0x000fc600000f0eff */
[----:B------:R0:W2:Y:S01]  /*3840*/  @P3 LDG.E.U8 R20, desc[UR20][R38.64] ;  /* 0x0000001426143981 */ /* 0x0000a2000c1e1100 */
[CC--:B-1----:R-:W-:Y:S01]  /*3850*/  IADD3 R60, P4, PT, R0.reuse, R2.reuse, RZ ;  /* 0x00000002003c7210 */ /* 0x0c2fe20007f9e0ff */
[C---:B------:R-:W-:Y:S01]  /*3860*/  IMAD R4, R5.reuse, 0xc, RZ ;  /* 0x0000000c05047824 */ /* 0x040fe200078e02ff */
[----:B------:R-:W-:Y:S01]  /*3870*/  USHF.L.U32 UR4, UR5, 0x2, URZ ;  /* 0x0000000205047899 */ /* 0x000fe200080006ff */
[----:B------:R-:W2:Y:S01]  /*3880*/  @P3 LDG.E.U8 R16, desc[UR20][R122.64] ;  /* 0x000000147a103981 */ /* 0x000ea2000c1e1100 */
[-C--:B------:R-:W-:Y:S01]  /*3890*/  LEA.HI.X.SX32 R61, R0, R3.reuse, 0x1, P4 ;  /* 0x00000003003d7211 */ /* 0x080fe200020f0eff */
[----:B------:R-:W-:Y:S01]  /*38a0*/  IMAD.SHL.U32 R0, R5, 0x4, RZ ;  /* 0x0000000405007824 */ /* 0x000fe200078e00ff */
[C---:B0-----:R-:W-:Y:S01]  /*38b0*/  IADD3 R38, P0, PT, R8.reuse, R2, RZ ;  /* 0x0000000208267210 */ /* 0x041fe20007f1e0ff */
[----:B------:R-:W-:Y:S01]  /*38c0*/  UIMAD UR8, UR5, 0xc, URZ ;  /* 0x0000000c050878a4 */ /* 0x000fe2000f8e02ff */
[----:B------:R-:W-:Y:S02]  /*38d0*/  STL.64 [R1+0x430], R122 ;  /* 0x0004307a01007387 */ /* 0x000fe40000100a00 */
[----:B------:R-:W-:-:S02]  /*38e0*/  LEA.HI.X.SX32 R39, R8, R3, 0x1, P0 ;  /* 0x0000000308277211 */ /* 0x000fc400000f0eff */
[----:B------:R-:W-:Y:S01]  /*38f0*/  PRMT R8, RZ, 0x7610, R8 ;  /* 0x00007610ff087816 */ /* 0x000fe20000000008 */
[----:B------:R0:W2:Y:S01]  /*3900*/  @P3 LDG.E.U8 R12, desc[UR20][R60.64] ;  /* 0x000000143c0c3981 */ /* 0x0000a2000c1e1100 */
[-C--:B------:R-:W-:Y:S02]  /*3910*/  IADD3 RZ, P0, PT, R0, R2.reuse, RZ ;  /* 0x0000000200ff7210 */ /* 0x080fe40007f1e0ff */
[----:B------:R-:W-:Y:S01]  /*3920*/  IADD3 RZ, P4, PT, R4, R2, RZ ;  /* 0x0000000204ff7210 */ /* 0x000fe20007f9e0ff */
        /* <DEDUP_REMOVED lines=17> */
[----:B------:R-:W-:Y:S02]  /*3a40*/  PRMT R52, RZ, 0x7610, R52 ;  /* 0x00007610ff347816 */ /* 0x000fe40000000034 */
        /* <DEDUP_REMOVED lines=42> */
[----:B------:R0:W-:Y:S01]  /*3cf0*/  STL.64 [R1+0x4a8], R60 ;  /* 0x0004a83c01007387 */ /* 0x0001e20000100a00 */
[----:B------:R-:W-:-:S03]  /*3d00*/  IADD3 R122, P0, PT, R4, R2, RZ ;  /* 0x00000002047a7210 */ /* 0x000fc60007f1e0ff */
[----:B------:R1:W-:Y:S01]  /*3d10*/  STL.64 [R1+0x468], R38 ;  /* 0x0004682601007387 */ /* 0x0003e20000100a00 */
[----:B------:R-:W-:-:S03]  /*3d20*/  LEA.HI.X.SX32 R123, R4, R3, 0x1, P0 ;  /* 0x00000003047b7211 */ /* 0x000fc600000f0eff */
[----:B------:R1:W2:Y:S01]  /*3d30*/  @P3 LDG.E.U8 R76, desc[UR20][R38.64] ;  /* 0x00000014264c3981 */ /* 0x0002a2000c1e1100 */
[CC--:B0-----:R-:W-:Y:S01]  /*3d40*/  IADD3 R60, P4, PT, R0.reuse, R2.reuse, RZ ;  /* 0x00000002003c7210 */ /* 0x0c1fe20007f9e0ff */
[----:B------:R-:W-:Y:S01]  /*3d50*/  UIMAD UR4, UR5, 0x5, URZ ;  /* 0x00000005050478a4 */ /* 0x000fe2000f8e02ff */
[C---:B------:R-:W-:Y:S01]  /*3d60*/  IMAD R4, R5.reuse, 0xd, RZ ;  /* 0x0000000d05047824 */ /* 0x040fe200078e02ff */
[----:B------:R-:W-:Y:S01]  /*3d70*/  UIMAD UR8, UR5, 0xd, URZ ;  /* 0x0000000d050878a4 */ /* 0x000fe2000f8e02ff */
[-C--:B------:R-:W-:Y:S01]  /*3d80*/  LEA.HI.X.SX32 R61, R0, R3.reuse, 0x1, P4 ;  /* 0x00000003003d7211 */ /* 0x080fe200020f0eff */
[----:B------:R-:W-:Y:S01]  /*3d90*/  IMAD R0, R5, 0x5, RZ ;  /* 0x0000000505007824 */ /* 0x000fe200078e02ff */
[CC--:B-1----:R-:W-:Y:S01]  /*3da0*/  IADD3 R38, P0, PT, R70.reuse, R2.reuse, RZ ;  /* 0x0000000246267210 */ /* 0x0c2fe20007f1e0ff */
[----:B------:R-:W-:Y:S03]  /*3db0*/  STL.64 [R1+0x428], R122 ;  /* 0x0004287a01007387 */ /* 0x000fe60000100a00 */
[----:B------:R-:W-:Y:S01]  /*3dc0*/  LEA.HI.X.SX32 R39, R70, R3, 0x1, P0 ;  /* 0x0000000346277211 */ /* 0x000fe200000f0eff */
[----:B------:R-:W2:Y:S01]  /*3dd0*/  @P3 LDG.E.U8 R74, desc[UR20][R60.64] ;  /* 0x000000143c4a3981 */ /* 0x000ea2000c1e1100 */
[----:B------:R-:W-:-:S03]  /*3de0*/  IADD3 RZ, P0, PT, R0, R2, RZ ;  /* 0x0000000200ff7210 */ /* 0x000fc60007f1e0ff */
[----:B------:R-:W-:Y:S01]  /*3df0*/  STL.64 [R1+0x3e8], R60 ;  /* 0x0003e83c01007387 */ /* 0x000fe20000100a00 */
[----:B------:R-:W-:-:S03]  /*3e00*/  IMAD R70, R5, 0x15, RZ ;  /* 0x0000001505467824 */ /* 0x000fc600078e02ff */
[----:B------:R0:W-:Y:S04]  /*3e10*/  STL.64 [R1+0x3a8], R38 ;  /* 0x0003a82601007387 */ /* 0x0001e80000100a00 */
[----:B------:R0:W2:Y:S01]  /*3e20*/  @P3 LDG.E.U8 R84, desc[UR20][R38.64] ;  /* 0x0000001426543981 */ /* 0x0000a2000c1e1100 */
[----:B------:R-:W-:-:S03]  /*3e30*/  IADD3 RZ, P4, PT, R4, R2, RZ ;  /* 0x0000000204ff7210 */ /* 0x000fc60007f9e0ff */
[----:B------:R-:W2:Y:S01]  /*3e40*/  @P3 LDG.E.U8 R75, desc[UR20][R122.64] ;  /* 0x000000147a4b3981 */ /* 0x000ea2000c1e1100 */
[----:B0-----:R-:W-:Y:S01]  /*3e50*/  VIADD R38, R2, UR4 ;  /* 0x0000000402267c36 */ /* 0x001fe20008000000 */
[-C--:B------:R-:W-:Y:S01]  /*3e60*/  LEA.HI.X.SX32 R39, R0, R3.reuse, 0x1, P0 ;  /* 0x0000000300277211 */ /* 0x080fe200000f0eff */
[----:B------:R-:W-:Y:S01]  /*3e70*/  VIADD R60, R2, UR8 ;  /* 0x00000008023c7c36 */ /* 0x000fe20008000000 */
[----:B------:R-:W-:Y:S01]  /*3e80*/  LEA.HI.X.SX32 R61, R4, R3, 0x1, P4 ;  /* 0x00000003043d7211 */ /* 0x000fe200020f0eff */
[----:B------:R-:W0:Y:S02]  /*3e90*/  LDCU UR4, c[0x0][0x3c4] ;  /* 0x00007880ff0477ac */ /* 0x000e240008000800 */
[----:B------:R1:W-:Y:S04]  /*3ea0*/  STL.64 [R1+0x730], R38 ;  /* 0x0007302601007387 */ /* 0x0003e80000100a00 */
[----:B------:R1:W2:Y:S01]  /*3eb0*/  @P3 LDG.E.U8 R86, desc[UR20][R38.64] ;  /* 0x0000001426563981 */ /* 0x0002a2000c1e1100 */
[C---:B------:R-:W-:Y:S01]  /*3ec0*/  IMAD R0, R5.reuse, 0x1d, RZ ;  /* 0x0000001d05007824 */ /* 0x040fe200078e02ff */
[----:B------:R-:W0:Y:S01]  /*3ed0*/  LDCU UR8, c[0x0][0x3c4] ;  /* 0x00007880ff0877ac */ /* 0x000e220008000800 */
[----:B------:R-:W-:Y:S01]  /*3ee0*/  IMAD R4, R5, 0x25, RZ ;  /* 0x0000002505047824 */ /* 0x000fe200078e02ff */
[----:B------:R0:W2:Y:S01]  /*3ef0*/  @P3 LDG.E.U8 R88, desc[UR20][R60.64] ;  /* 0x000000143c583981 */ /* 0x0000a2000c1e1100 */
[----:B-1----:R-:W-:-:S04]  /*3f00*/  IADD3 R38, P0, PT, R70, R2, RZ ;  /* 0x0000000246267210 */ /* 0x002fc80007f1e0ff */
[----:B------:R-:W-:Y:S01]  /*3f10*/  LEA.HI.X.SX32 R39, R70, R3, 0x1, P0 ;  /* 0x0000000346277211 */ /* 0x000fe200000f0eff */
[----:B------:R0:W-:Y:S01]  /*3f20*/  STL.64 [R1+0x6f0], R60 ;  /* 0x0006f03c01007387 */ /* 0x0001e20000100a00 */
[----:B------:R-:W1:Y:S03]  /*3f30*/  LDC R70, c[0x0][0x3c4] ;  /* 0x0000f100ff467b82 */ /* 0x000e660000000800 */
[----:B------:R3:W-:Y:S04]  /*3f40*/  STL.64 [R1+0x6a0], R38 ;  /* 0x0006a02601007387 */ /* 0x0007e80000100a00 */
[----:B------:R3:W2:Y:S01]  /*3f50*/  @P3 LDG.E.U8 R87, desc[UR20][R38.64] ;  /* 0x0000001426573981 */ /* 0x0006a2000c1e1100 */
[----:B0-----:R-:W-:-:S02]  /*3f60*/  IADD3 R60, P4, PT, R0, R2, RZ ;  /* 0x00000002003c7210 */ /* 0x001fc40007f9e0ff */
[-C--:B---3--:R-:W-:Y:S02]  /*3f70*/  IADD3 R38, P0, PT, R4, R2.reuse, RZ ;  /* 0x0000000204267210 */ /* 0x088fe40007f1e0ff */
[-C--:B------:R-:W-:Y:S01]  /*3f80*/  LEA.HI.X.SX32 R61, R0, R3.reuse, 0x1, P4 ;  /* 0x00000003003d7211 */ /* 0x080fe200020f0eff */
[C---:B------:R-:W-:Y:S01]  /*3f90*/  IMAD R0, R5.reuse, 0x2d, RZ ;  /* 0x0000002d05007824 */ /* 0x040fe200078e02ff */
[----:B------:R-:W-:Y:S01]  /*3fa0*/  LEA.HI.X.SX32 R39, R4, R3, 0x1, P0 ;  /* 0x0000000304277211 */ /* 0x000fe200000f0eff */
[----:B------:R-:W-:Y:S02]  /*3fb0*/  IMAD R4, R5, 0x35, RZ ;  /* 0x0000003505047824 */ /* 0x000fe400078e02ff */
[----:B------:R0:W-:Y:S04]  /*3fc0*/  STL.64 [R1+0x660], R60 ;  /* 0x0006603c01007387 */ /* 0x0001e80000100a00 */
[----:B------:R0:W3:Y:S04]  /*3fd0*/  @P3 LDG.E.U8 R90, desc[UR20][R60.64] ;  /* 0x000000143c5a3981 */ /* 0x0000e8000c1e1100 */
[----:B------:R4:W-:Y:S04]  /*3fe0*/  STL.64 [R1+0x620], R38 ;  /* 0x0006202601007387 */ /* 0x0009e80000100a00 */
[----:B------:R4:W2:Y:S01]  /*3ff0*/  @P3 LDG.E.U8 R89, desc[UR20][R38.64] ;  /* 0x0000001426593981 */ /* 0x0008a2000c1e1100 */
[----:B0-----:R-:W-:-:S04]  /*4000*/  IADD3 R60, P4, PT, R0, R2, RZ ;  /* 0x00000002003c7210 */ /* 0x001fc80007f9e0ff */
[-C--:B------:R-:W-:Y:S02]  /*4010*/  LEA.HI.X.SX32 R61, R0, R3.reuse, 0x1, P4 ;  /* 0x00000003003d7211 */ /* 0x080fe400020f0eff */
[CC--:B----4-:R-:W-:Y:S01]  /*4020*/  IADD3 R38, P0, PT, R4.reuse, R2.reuse, RZ ;  /* 0x0000000204267210 */ /* 0x0d0fe20007f1e0ff */
[C---:B------:R-:W-:Y:S02]  /*4030*/  IMAD R0, R5.reuse, 0x3d, RZ ;  /* 0x0000003d05007824 */ /* 0x040fe400078e02ff */
[----:B------:R0:W4:Y:S01]  /*4040*/  @P3 LDG.E.U8 R92, desc[UR20][R60.64] ;  /* 0x000000143c5c3981 */ /* 0x000122000c1e1100 */
        /* <DEDUP_REMOVED lines=40> */
[-C--:B------:R-:W-:Y:S01]  /*42d0*/  LEA.HI.X.SX32 R39, R4, R3.reuse, 0x1, P0 ;  /* 0x0000000304277211 */ /* 0x080fe200000f0eff */
[C---:B------:R-:W-:Y:S01]  /*42e0*/  IMAD R4, R5.reuse, 0xe, RZ ;  /* 0x0000000e05047824 */ /* 0x040fe200078e02ff */
[-C--:B------:R-:W-:Y:S01]  /*42f0*/  IADD3 RZ, P0, PT, R0, R2.reuse, RZ ;  /* 0x0000000200ff7210 */ /* 0x080fe20007f1e0ff */
[----:B------:R0:W-:Y:S03]  /*4300*/  STL.64 [R1+0x3e0], R60 ;  /* 0x0003e03c01007387 */ /* 0x0001e60000100a00 */
[----:B------:R-:W-:Y:S01]  /*4310*/  IADD3 RZ, P4, PT, R4, R2, RZ ;  /* 0x0000000204ff7210 */ /* 0x000fe20007f9e0ff */
[----:B------:R1:W-:Y:S04]  /*4320*/  STL.64 [R1+0x3a0], R38 ;  /* 0x0003a02601007387 */ /* 0x0003e80000100a00 */
[----:B------:R1:W2:Y:S01]  /*4330*/  @P3 LDG.E.U8 R101, desc[UR20][R38.64] ;  /* 0x0000001426653981 */ /* 0x0002a2000c1e1100 */
[----:B0-----:R-:W-:Y:S01]  /*4340*/  VIADD R60, R2, UR9 ;  /* 0x00000009023c7c36 */ /* 0x001fe20008000000 */
[----:B------:R-:W-:Y:S01]  /*4350*/  LEA.HI.X.SX32 R61, R0, R3, 0x1, P0 ;  /* 0x00000003003d7211 */ /* 0x000fe200000f0eff */
[----:B------:R-:W-:-:S02]  /*4360*/  IMAD R0, R5, 0x16, RZ ;  /* 0x0000001605007824 */ /* 0x000fc400078e02ff */
[----:B-1----:R-:W-:Y:S01]  /*4370*/  VIADD R38, R2, UR10 ;  /* 0x0000000a02267c36 */ /* 0x002fe20008000000 */
[----:B------:R-:W-:Y:S01]  /*4380*/  LEA.HI.X.SX32 R39, R4, R3, 0x1, P4 ;  /* 0x0000000304277211 */ /* 0x000fe200020f0eff */
[----:B------:R-:W-:Y:S04]  /*4390*/  STL.64 [R1+0x728], R60 ;  /* 0x0007283c01007387 */ /* 0x000fe80000100a00 */
[----:B------:R0:W-:Y:S04]  /*43a0*/  STL.64 [R1+0x6e8], R38 ;  /* 0x0006e82601007387 */ /* 0x0001e80000100a00 */
[----:B------:R0:W2:Y:S01]  /*43b0*/  @P3 LDG.E.U8 R102, desc[UR20][R38.64] ;  /* 0x0000001426663981 */ /* 0x0000a2000c1e1100 */
[----:B------:R-:W-:-:S03]  /*43c0*/  IADD3 RZ, P0, PT, R2, UR4, RZ ;  /* 0x0000000402ff7c10 */ /* 0x000fc6000ff1e0ff */
[----:B------:R1:W2:Y:S01]  /*43d0*/  @P3 LDG.E.U8 R103, desc[UR20][R60.64] ;  /* 0x000000143c673981 */ /* 0x0002a2000c1e1100 */
[----:B0-----:R-:W-:-:S04]  /*43e0*/  IADD3 R38, P4, PT, R0, R2, RZ ;  /* 0x0000000200267210 */ /* 0x001fc80007f9e0ff */
[-C--:B------:R-:W-:Y:S01]  /*43f0*/  LEA.HI.X.SX32 R39, R0, R3.reuse, 0x1, P4 ;  /* 0x0000000300277211 */ /* 0x080fe200020f0eff */
[----:B------:R-:W-:Y:S01]  /*4400*/  IMAD R0, R5, 0x1e, RZ ;  /* 0x0000001e05007824 */ /* 0x000fe200078e02ff */
[----:B-1----:R-:W-:-:S03]  /*4410*/  LEA.HI.X.SX32 R61, R70, R3, 0x1, P0 ;  /* 0x00000003463d7211 */ /* 0x002fc600000f0eff */
[----:B------:R0:W-:Y:S04]  /*4420*/  STL.64 [R1+0x698], R38 ;  /* 0x0006982601007387 */ /* 0x0001e80000100a00 */
[----:B------:R0:W2:Y:S01]  /*4430*/  @P3 LDG.E.U8 R105, desc[UR20][R38.64] ;  /* 0x0000001426693981 */ /* 0x0000a2000c1e1100 */
[----:B------:R-:W-:Y:S02]  /*4440*/  VIADD R60, R2, UR8 ;  /* 0x00000008023c7c36 */ /* 0x000fe40008000000 */
[C---:B------:R-:W-:Y:S01]  /*4450*/  IMAD R4, R5.reuse, 0x26, RZ ;  /* 0x0000002605047824 */ /* 0x040fe200078e02ff */
[CC--:B0-----:R-:W-:Y:S02]  /*4460*/  IADD3 R38, P0, PT, R0.reuse, R2.reuse, RZ ;  /* 0x0000000200267210 */ /* 0x0c1fe40007f1e0ff */
[----:B------:R0:W2:Y:S02]  /*4470*/  @P3 LDG.E.U8 R72, desc[UR20][R60.64] ;  /* 0x000000143c483981 */ /* 0x0000a4000c1e1100 */
[----:B------:R-:W-:Y:S01]  /*4480*/  LEA.HI.X.SX32 R39, R0, R3, 0x1, P0 ;  /* 0x0000000300277211 */ /* 0x000fe200000f0eff */
[C---:B------:R-:W-:Y:S01]  /*4490*/  IMAD R0, R5.reuse, 0x2e, RZ ;  /* 0x0000002e05007824 */ /* 0x040fe200078e02ff */
[----:B------:R0:W-:Y:S04]  /*44a0*/  STL.64 [R1+0x750], R60 ;  /* 0x0007503c01007387 */ /* 0x0001e80000100a00 */
[----:B------:R1:W-:Y:S04]  /*44b0*/  STL.64 [R1+0x658], R38 ;  /* 0x0006582601007387 */ /* 0x0003e80000100a00 */
[----:B------:R1:W2:Y:S01]  /*44c0*/  @P3 LDG.E.U8 R104, desc[UR20][R38.64] ;  /* 0x0000001426683981 */ /* 0x0002a2000c1e1100 */
[-C--:B0-----:R-:W-:Y:S01]  /*44d0*/  IADD3 R60, P4, PT, R4, R2.reuse, RZ ;  /* 0x00000002043c7210 */ /* 0x081fe20007f9e0ff */
[----:B------:R-:W-:Y:S01]  /*44e0*/  IMAD R70, R5, 0x36, RZ ;  /* 0x0000003605467824 */ /* 0x000fe200078e02ff */
[----:B-1----:R-:W-:-:S02]  /*44f0*/  IADD3 R38, P0, PT, R0, R2, RZ ;  /* 0x0000000200267210 */ /* 0x002fc40007f1e0ff */
[-C--:B------:R-:W-:Y:S02]  /*4500*/  LEA.HI.X.SX32 R61, R4, R3.reuse, 0x1, P4 ;  /* 0x00000003043d7211 */ /* 0x080fe400020f0eff */
[----:B------:R-:W-:-:S03]  /*4510*/  LEA.HI.X.SX32 R39, R0, R3, 0x1, P0 ;  /* 0x0000000300277211 */ /* 0x000fc600000f0eff */
[----:B------:R0:W-:Y:S04]  /*4520*/  STL.64 [R1+0x618], R60 ;  /* 0x0006183c01007387 */ /* 0x0001e80000100a00 */
[----:B------:R0:W2:Y:S04]  /*4530*/  @P3 LDG.E.U8 R107, desc[UR20][R60.64] ;  /* 0x000000143c6b3981 */ /* 0x0000a8000c1e1100 */
[----:B------:R1:W-:Y:S04]  /*4540*/  STL.64 [R1+0x5d8], R38 ;  /* 0x0005d82601007387 */ /* 0x0003e80000100a00 */
[----:B------:R1:W2:Y:S01]  /*4550*/  @P3 LDG.E.U8 R106, desc[UR20][R38.64] ;  /* 0x00000014266a3981 */ /* 0x0002a2000c1e1100 */
[----:B0-----:R-:W-:-:S02]  /*4560*/  IADD3 R60, P0, PT, R70, R2, RZ ;  /* 0x00000002463c7210 */ /* 0x001fc40007f1e0ff */
[----:B------:R-:W-:Y:S02]  /*4570*/  PRMT R4, RZ, 0x7610, R4 ;  /* 0x00007610ff047816 */ /* 0x000fe40000000004 */
[-C--:B------:R-:W-:Y:S02]  /*4580*/  LEA.HI.X.SX32 R61, R70, R3.reuse, 0x1, P0 ;  /* 0x00000003463d7211 */ /* 0x080fe400000f0eff */
[-C--:B-1----:R-:W-:Y:S01]  /*4590*/  IADD3 R38, P4, PT, R85, R2.reuse, RZ ;  /* 0x0000000255267210 */ /* 0x082fe20007f9e0ff */
[C---:B------:R-:W-:Y:S02]  /*45a0*/  IMAD R0, R5.reuse, 0x3e, RZ ;  /* 0x0000003e05007824 */ /* 0x040fe400078e02ff */
[----:B------:R0:W2:Y:S01]  /*45b0*/  @P3 LDG.E.U8 R109, desc[UR20][R60.64] ;  /* 0x000000143c6d3981 */ /* 0x0000a2000c1e1100 */
[----:B------:R-:W-:Y:S01]  /*45c0*/  IMAD R70, R5, 0x46, RZ ;  /* 0x0000004605467824 */ /* 0x000fe200078e02ff */
[----:B------:R-:W-:Y:S02]  /*45d0*/  LEA.HI.X.SX32 R39, R85, R3, 0x1, P4 ;  /* 0x0000000355277211 */ /* 0x000fe400020f0eff */
[----:B------:R0:W-:Y:S04]  /*45e0*/  STL.64 [R1+0x598], R60 ;  /* 0x0005983c01007387 */ /* 0x0001e80000100a00 */
[----:B------:R1:W-:Y:S04]  /*45f0*/  STL.64 [R1+0x378], R38 ;  /* 0x0003782601007387 */ /* 0x0003e80000100a00 */
[----:B------:R1:W2:Y:S01]  /*4600*/  @P3 LDG.E.U8 R4, desc[UR20][R38.64] ;  /* 0x0000001426043981 */ /* 0x0002a2000c1e1100 */
[----:B0-----:R-:W-:-:S02]  /*4610*/  IADD3 R60, P0, PT, R0, R2, RZ ;  /* 0x00000002003c7210 */ /* 0x001fc40007f1e0ff */
[-C--:B-1----:R-:W-:Y:S02]  /*4620*/  IADD3 R38, P4, PT, R70, R2.reuse, RZ ;  /* 0x0000000246267210 */ /* 0x082fe40007f9e0ff */
[-C--:B------:R-:W-:Y:S02]  /*4630*/  LEA.HI.X.SX32 R61, R0, R3.reuse, 0x1, P0 ;  /* 0x00000003003d7211 */ /* 0x080fe400000f0eff */
[----:B------:R-:W-:Y:S01]  /*4640*/  LEA.HI.X.SX32 R39, R70, R3, 0x1, P4 ;  /* 0x0000000346277211 */ /* 0x000fe200020f0eff */
[----:B------:R-:W-:Y:S02]  /*4650*/  IMAD R70, R5, 0x4e, RZ ;  /* 0x0000004e05467824 */ /* 0x000fe400078e02ff */
[----:B------:R0:W-:Y:S04]  /*4660*/  STL.64 [R1+0x558], R60 ;  /* 0x0005583c01007387 */ /* 0x0001e80000100a00 */
[----:B------:R0:W2:Y:S01]  /*4670*/  @P3 LDG.E.U8 R108, desc[UR20][R60.64] ;  /* 0x000000143c6c3981 */ /* 0x0000a2000c1e1100 */
[----:B------:R-:W-:Y:S01]  /*4680*/  IMAD R85, R100, 0x7b, RZ ;  /* 0x0000007b64557824 */ /* 0x000fe200078e02ff */
[----:B------:R-:W-:Y:S01]  /*4690*/  PRMT R0, RZ, 0x7610, R0 ;  /* 0x00007610ff007816 */ /* 0x000fe20000000000 */
[----:B------:R-:W1:Y:S01]  /*46a0*/  LDC R100, c[0x0][0x3c4] ;  /* 0x0000f100ff647b82 */ /* 0x000e620000000800 */
[----:B------:R3:W2:Y:S01]  /*46b0*/  @P3 LDG.E.U8 R111, desc[UR20][R38.64] ;  /* 0x00000014266f3981 */ /* 0x0006a2000c1e1100 */
[----:B0-----:R-:W-:-:S04]  /*46c0*/  IADD3 R60, P0, PT, R70, R2, RZ ;  /* 0x00000002463c7210 */ /* 0x001fc80007f1e0ff */
[----:B------:R-:W-:Y:S01]  /*46d0*/  LEA.HI.X.SX32 R61, R70, R3, 0x1, P0 ;  /* 0x00000003463d7211 */ /* 0x000fe200000f0eff */
[----:B------:R-:W-:Y:S01]  /*46e0*/  IMAD R70, R5, 0x56, RZ ;  /* 0x0000005605467824 */ /* 0x000fe200078e02ff */
[----:B------:R3:W-:Y:S04]  /*46f0*/  STL.64 [R1+0x518], R38 ;  /* 0x0005182601007387 */ /* 0x0007e80000100a00 */
[----:B------:R0:W-:Y:S04]  /*4700*/  STL.64 [R1+0x4d8], R60 ;  /* 0x0004d83c01007387 */ /* 0x0001e80000100a00 */
[----:B------:R0:W2:Y:S01]  /*4710*/  @P3 LDG.E.U8 R110, desc[UR20][R60.64] ;  /* 0x000000143c6e3981 */ /* 0x0000a2000c1e1100 */
[----:B---3--:R-:W-:-:S02]  /*4720*/  IADD3 R38, P4, PT, R85, R2, RZ ;  /* 0x0000000255267210 */ /* 0x008fc40007f9e0ff */
[CC--:B0-----:R-:W-:Y:S02]  /*4730*/  IADD3 R60, P0, PT, R70.reuse, R2.reuse, RZ ;  /* 0x00000002463c7210 */ /* 0x0c1fe40007f1e0ff */
[-C--:B------:R-:W-:Y:S01]  /*4740*/  LEA.HI.X.SX32 R39, R85, R3.reuse, 0x1, P4 ;  /* 0x0000000355277211 */ /* 0x080fe200020f0eff */
[C---:B------:R-:W-:Y:S01]  /*4750*/  IMAD R85, R5.reuse, 0x5e, RZ ;  /* 0x0000005e05557824 */ /* 0x040fe200078e02ff */
[----:B------:R-:W-:Y:S01]  /*4760*/  LEA.HI.X.SX32 R61, R70, R3, 0x1, P0 ;  /* 0x00000003463d7211 */ /* 0x000fe200000f0eff */
[----:B------:R-:W-:Y:S02]  /*4770*/  IMAD R70, R5, 0x66, RZ ;  /* 0x0000006605467824 */ /* 0x000fe400078e02ff */
[----:B------:R0:W-:Y:S04]  /*4780*/  STL.64 [R1+0x370], R38 ;  /* 0x0003702601007387 */ /* 0x0001e80000100a00 */
[----:B------:R0:W3:Y:S01]  /*4790*/  @P3 LDG.E.U8 R0, desc[UR20][R38.64] ;  /* 0x0000001426003981 */ /* 0x0000e2000c1e1100 */
[----:B------:R-:W-:Y:S01]  /*47a0*/  IADD3 R122, P0, PT, R70, R2, RZ ;  /* 0x00000002467a7210 */ /* 0x000fe20007f1e0ff */
[----:B-1----:R-:W-:-:S02]  /*47b0*/  IMAD R100, R100, 0x7c, RZ ;  /* 0x0000007c64647824 */ /* 0x002fc400078e02ff */
[----:B------:R1:W2:Y:S01]  /*47c0*/  @P3 LDG.E.U8 R113, desc[UR20][R60.64] ;  /* 0x000000143c713981 */ /* 0x0002a2000c1e1100 */
[-C--:B------:R-:W-:Y:S02]  /*47d0*/  LEA.HI.X.SX32 R123, R70, R3.reuse, 0x1, P0 ;  /* 0x00000003467b7211 */ /* 0x080fe400000f0eff */
[C---:B0-----:R-:W-:Y:S01]  /*47e0*/  IADD3 R38, P4, PT, R85.reuse, R2, RZ ;  /* 0x0000000255267210 */ /* 0x041fe20007f9e0ff */
[----:B------:R-:W-:Y:S03]  /*47f0*/  STL.64 [R1+0x498], R60 ;  /* 0x0004983c01007387 */ /* 0x000fe60000100a00 */
[----:B------:R-:W-:Y:S01]  /*4800*/  LEA.HI.X.SX32 R39, R85, R3, 0x1, P4 ;  /* 0x0000000355277211 */ /* 0x000fe200020f0eff */
[----:B------:R-:W2:Y:S04]  /*4810*/  @P3 LDG.E.U8 R115, desc[UR20][R122.64] ;  /* 0x000000147a733981 */ /* 0x000ea8000c1e1100 */
[----:B------:R-:W-:Y:S04]  /*4820*/  STL.64 [R1+0x458], R38 ;  /* 0x0004582601007387 */ /* 0x000fe80000100a00 */
[----:B------:R0:W-:Y:S01]  /*4830*/  STL.64 [R1+0x418], R122 ;  /* 0x0004187a01007387 */ /* 0x0001e20000100a00 */
[----:B------:R-:W-:-:S03]  /*4840*/  IMAD R85, R5, 0x6e, RZ ;  /* 0x0000006e05557824 */ /* 0x000fc600078e02ff */
[----:B------:R4:W2:Y:S04]  /*4850*/  @P3 LDG.E.U8 R112, desc[UR20][R38.64] ;  /* 0x0000001426703981 */ /* 0x0008a8000c1e1100 */
[----:B0-----:R-:W2:Y:S01]  /*4860*/  LDL.LU.64 R122, [R1+0x900] ;  /* 0x00090000017a7983 */ /* 0x001ea20000300a00 */
[-C--:B-1----:R-:W-:Y:S02]  /*4870*/  IADD3 R60, P4, PT, R85, R2.reuse, RZ ;  /* 0x00000002553c7210 */ /* 0x082fe40007f9e0ff */
[C---:B----4-:R-:W-:Y:S01]  /*4880*/  IADD3 R38, P0, PT, R100.reuse, R2, RZ ;  /* 0x0000000264267210 */ /* 0x050fe20007f1e0ff */
[----:B------:R-:W-:Y:S01]  /*4890*/  IMAD R70, R5, 0x76, RZ ;  /* 0x0000007605467824 */ /* 0x000fe200078e02ff */
[-C--:B------:R-:W-:Y:S02]  /*48a0*/  LEA.HI.X.SX32 R61, R85, R3.reuse, 0x1, P4 ;  /* 0x00000003553d7211 */ /* 0x080fe400020f0eff */
[----:B------:R-:W-:Y:S01]  /*48b0*/  LEA.HI.X.SX32 R39, R100, R3, 0x1, P0 ;  /* 0x0000000364277211 */ /* 0x000fe200000f0eff */
[----:B------:R-:W-:Y:S01]  /*48c0*/  IMAD R100, R5, 0x7, RZ ;  /* 0x0000000705647824 */ /* 0x000fe200078e02ff */
[----:B------:R-:W-:Y:S01]  /*48d0*/  PRMT R85, RZ, 0x7610, R85 ;  /* 0x00007610ff557816 */ /* 0x000fe20000000055 */
[----:B------:R0:W-:Y:S01]  /*48e0*/  STL.64 [R1+0x3d8], R60 ;  /* 0x0003d83c01007387 */ /* 0x0001e20000100a00 */
[----:B------:R-:W-:-:S03]  /*48f0*/  UIMAD UR4, UR5, 0x7, URZ ;  /* 0x00000007050478a4 */ /* 0x000fc6000f8e02ff */
[----:B------:R0:W4:Y:S01]  /*4900*/  @P3 LDG.E.U8 R114, desc[UR20][R60.64] ;  /* 0x000000143c723981 */ /* 0x000122000c1e1100 */
[----:B------:R-:W-:-:S03]  /*4910*/  IADD3 RZ, P0, PT, R100, R2, RZ ;  /* 0x0000000264ff7210 */ /* 0x000fc60007f1e0ff */
[----:B------:R1:W-:Y:S04]  /*4920*/  STL.64 [R1+0x368], R38 ;  /* 0x0003682601007387 */ /* 0x0003e80000100a00 */
[----:B------:R1:W3:Y:S01]  /*4930*/  @P3 LDG.E.U8 R85, desc[UR20][R38.64] ;  /* 0x0000001426553981 */ /* 0x0002e2000c1e1100 */
[----:B0-----:R-:W-:-:S04]  /*4940*/  IADD3 R60, P4, PT, R70, R2, RZ ;  /* 0x00000002463c7210 */ /* 0x001fc80007f9e0ff */
[-C--:B------:R-:W-:Y:S01]  /*4950*/  LEA.HI.X.SX32 R61, R70, R3.reuse, 0x1, P4 ;  /* 0x00000003463d7211 */ /* 0x080fe200020f0eff */
[C---:B------:R-:W-:Y:S02]  /*4960*/  IMAD R70, R5.reuse, 0xf, RZ ;  /* 0x0000000f05467824 */ /* 0x040fe400078e02ff */
[----:B-1----:R-:W-:Y:S01]  /*4970*/  VIADD R38, R2, UR4 ;  /* 0x0000000402267c36 */ /* 0x002fe20008000000 */
[----:B------:R-:W-:Y:S01]  /*4980*/  LEA.HI.X.SX32 R39, R100, R3, 0x1, P0 ;  /* 0x0000000364277211 */ /* 0x000fe200000f0eff */
[----:B------:R-:W-:Y:S01]  /*4990*/  IMAD R100, R5, 0x17, RZ ;  /* 0x0000001705647824 */ /* 0x000fe200078e02ff */
[----:B------:R-:W-:Y:S01]  /*49a0*/  UIMAD UR5, UR5, 0xf, URZ ;  /* 0x0000000f050578a4 */ /* 0x000fe2000f8e02ff */
[----:B------:R-:W-:Y:S01]  /*49b0*/  STL.64 [R1+0x398], R60 ;  /* 0x0003983c01007387 */ /* 0x000fe20000100a00 */
[----:B------:R-:W-:-:S03]  /*49c0*/  IADD3 RZ, P0, PT, R70, R2, RZ ;  /* 0x0000000246ff7210 */ /* 0x000fc60007f1e0ff */
[----:B------:R0:W-:Y:S04]  /*49d0*/  STL.64 [R1+0x720], R38 ;  /* 0x0007202601007387 */ /* 0x0001e80000100a00 */
[----:B------:R0:W3:Y:S01]  /*49e0*/  @P3 LDG.E.U8 R118, desc[UR20][R38.64] ;  /* 0x0000001426763981 */ /* 0x0000e2000c1e1100 */
[----:B------:R-:W-:-:S03]  /*49f0*/  PRMT R120, RZ, 0x7610, R120 ;  /* 0x00007610ff787816 */ /* 0x000fc60000000078 */
[----:B------:R1:W3:Y:S01]  /*4a00*/  @P3 LDG.E.U8 R116, desc[UR20][R60.64] ;  /* 0x000000143c743981 */ /* 0x0002e2000c1e1100 */
[----:B0-----:R-:W-:Y:S01]  /*4a10*/  IADD3 R38, P4, PT, R100, R2, RZ ;  /* 0x0000000264267210 */ /* 0x001fe20007f9e0ff */
[----:B-1----:R-:W-:Y:S01]  /*4a20*/  VIADD R60, R2, UR5 ;  /* 0x00000005023c7c36 */ /* 0x002fe20008000000 */
[-C--:B------:R-:W-:Y:S02]  /*4a30*/  LEA.HI.X.SX32 R61, R70, R3.reuse, 0x1, P0 ;  /* 0x00000003463d7211 */ /* 0x080fe400000f0eff */
[----:B------:R-:W-:Y:S01]  /*4a40*/  LEA.HI.X.SX32 R39, R100, R3, 0x1, P4 ;  /* 0x0000000364277211 */ /* 0x000fe200020f0eff */
[----:B------:R-:W-:Y:S02]  /*4a50*/  IMAD R70, R5, 0x1f, RZ ;  /* 0x0000001f05467824 */ /* 0x000fe400078e02ff */
[----:B------:R-:W-:Y:S04]  /*4a60*/  STL.64 [R1+0x6e0], R60 ;  /* 0x0006e03c01007387 */ /* 0x000fe80000100a00 */
[----:B------:R0:W-:Y:S04]  /*4a70*/  STL.64 [R1+0x690], R38 ;  /* 0x0006902601007387 */ /* 0x0001e80000100a00 */
[----:B------:R0:W3:Y:S01]  /*4a80*/  @P3 LDG.E.U8 R119, desc[UR20][R38.64] ;  /* 0x0000001426773981 */ /* 0x0000e2000c1e1100 */
[----:B------:R-:W-:-:S03]  /*4a90*/  PRMT R100, RZ, 0x7610, R100 ;  /* 0x00007610ff647816 */ /* 0x000fc60000000064 */
[----:B------:R1:W3:Y:S01]  /*4aa0*/  @P3 LDG.E.U8 R120, desc[UR20][R60.64] ;  /* 0x000000143c783981 */ /* 0x0002e2000c1e1100 */
[CC--:B0-----:R-:W-:Y:S02]  /*4ab0*/  IADD3 R38, P4, PT, R117.reuse, R2.reuse, RZ ;  /* 0x0000000275267210 */ /* 0x0c1fe40007f9e0ff */
[C---:B-1----:R-:W-:Y:S02]  /*4ac0*/  IADD3 R60, P0, PT, R70.reuse, R2, RZ ;  /* 0x00000002463c7210 */ /* 0x042fe40007f1e0ff */
[-C--:B------:R-:W-:Y:S01]  /*4ad0*/  LEA.HI.X.SX32 R39, R117, R3.reuse, 0x1, P4 ;  /* 0x0000000375277211 */ /* 0x080fe200020f0eff */
[C---:B------:R-:W-:Y:S01]  /*4ae0*/  IMAD R117, R5.reuse, 0x27, RZ ;  /* 0x0000002705757824 */ /* 0x040fe200078e02ff */
[----:B------:R-:W-:Y:S01]  /*4af0*/  LEA.HI.X.SX32 R61, R70, R3, 0x1, P0 ;  /* 0x00000003463d7211 */ /* 0x000fe200000f0eff */
[----:B------:R-:W-:Y:S02]  /*4b00*/  IMAD R70, R5, 0x2f, RZ ;  /* 0x0000002f05467824 */ /* 0x000fe400078e02ff */
[----:B------:R0:W-:Y:S04]  /*4b10*/  STL.64 [R1+0x360], R38 ;  /* 0x0003602601007387 */ /* 0x0001e80000100a00 */
[----:B------:R0:W3:Y:S04]  /*4b20*/  @P3 LDG.E.U8 R100, desc[UR20][R38.64] ;  /* 0x0000001426643981 */ /* 0x0000e8000c1e1100 */
[----:B------:R1:W-:Y:S01]  /*4b30*/  STL.64 [R1+0x650], R60 ;  /* 0x0006503c01007387 */ /* 0x0003e20000100a00 */
[----:B------:R-:W-:-:S02]  /*4b40*/  PRMT R124, RZ, 0x7610, R124 ;  /* 0x00007610ff7c7816 */ /* 0x000fc4000000007c */
[----:B0-----:R-:W-:-:S04]  /*4b50*/  IADD3 R38, P0, PT, R117, R2, RZ ;  /* 0x0000000275267210 */ /* 0x001fc80007f1e0ff */
[----:B------:R-:W-:-:S05]  /*4b60*/  LEA.HI.X.SX32 R39, R117, R3, 0x1, P0 ;  /* 0x0000000375277211 */ /* 0x000fca00000f0eff */
[----:B------:R-:W-:Y:S01]  /*4b70*/  STL.64 [R1+0x610], R38 ;  /* 0x0006102601007387 */ /* 0x000fe20000100a00 */
[----:B------:R-:W-:Y:S02]  /*4b80*/  PRMT R43, RZ, 0x7610, R43 ;  /* 0x00007610ff2b7816 */ /* 0x000fe4000000002b */
[----:B--2---:R-:W-:-:S06]  /*4b90*/  PRMT R122, RZ, 0x7610, R122 ;  /* 0x00007610ff7a7816 */ /* 0x004fcc000000007a */
[----:B------:R1:W2:Y:S02]  /*4ba0*/  @P3 LDG.E.U8 R122, desc[UR20][R60.64] ;  /* 0x000000143c7a3981 */ /* 0x0002a4000c1e1100 */
[----:B-1----:R-:W-:-:S04]  /*4bb0*/  IADD3 R60, P4, PT, R70, R2, RZ ;  /* 0x00000002463c7210 */ /* 0x002fc80007f9e0ff */
[----:B------:R-:W-:Y:S01]  /*4bc0*/  LEA.HI.X.SX32 R61, R70, R3, 0x1, P4 ;  /* 0x00000003463d7211 */ /* 0x000fe200020f0eff */
[----:B------:R-:W-:-:S04]  /*4bd0*/  IMAD R70, R5, 0x3f, RZ ;  /* 0x0000003f05467824 */ /* 0x000fc800078e02ff */
[----:B------:R0:W-:Y:S04]  /*4be0*/  STL.64 [R1+0x5d0], R60 ;  /* 0x0005d03c01007387 */ /* 0x0001e80000100a00 */
[----:B------:R0:W2:Y:S02]  /*4bf0*/  @P3 LDG.E.U8 R124, desc[UR20][R60.64] ;  /* 0x000000143c7c3981 */ /* 0x0000a4000c1e1100 */
[----:B0-----:R-:W-:-:S04]  /*4c00*/  IADD3 R60, P4, PT, R70, R2, RZ ;  /* 0x00000002463c7210 */ /* 0x001fc80007f9e0ff */
[----:B------:R-:W-:-:S05]  /*4c10*/  LEA.HI.X.SX32 R61, R70, R3, 0x1, P4 ;  /* 0x00000003463d7211 */ /* 0x000fca00020f0eff */
[----:B------:R-:W2:Y:S01]  /*4c20*/  @P3 LDG.E.U8 R43, desc[UR20][R60.64] ;  /* 0x000000143c2b3981 */ /* 0x000ea2000c1e1100 */
[----:B------:R-:W-:Y:S01]  /*4c30*/  PRMT R121, RZ, 0x7610, R121 ;  /* 0x00007610ff797816 */ /* 0x000fe20000000079 */
[----:B------:R-:W-:Y:S01]  /*4c40*/  IMAD R117, R5, 0x37, RZ ;  /* 0x0000003705757824 */ /* 0x000fe200078e02ff */
[----:B------:R-:W-:-:S04]  /*4c50*/  PRMT R123, RZ, 0x7610, R123 ;  /* 0x00007610ff7b7816 */ /* 0x000fc8000000007b */
[----:B------:R0:W3:Y:S02]  /*4c60*/  @P3 LDG.E.U8 R121, desc[UR20][R38.64] ;  /* 0x0000001426793981 */ /* 0x0000e4000c1e1100 */
[----:B0-----:R-:W-:-:S04]  /*4c70*/  IADD3 R38, P0, PT, R117, R2, RZ ;  /* 0x0000000275267210 */ /* 0x001fc80007f1e0ff */
[----:B------:R-:W-:Y:S01]  /*4c80*/  LEA.HI.X.SX32 R39, R117, R3, 0x1, P0 ;  /* 0x0000000375277211 */ /* 0x000fe200000f0eff */
[----:B------:R-:W-:-:S04]  /*4c90*/  IMAD R117, R125, 0x7e, RZ ;  /* 0x0000007e7d757824 */ /* 0x000fc800078e02ff */
[----:B------:R0:W-:Y:S01]  /*4ca0*/  STL.64 [R1+0x590], R38 ;  /* 0x0005902601007387 */ /* 0x0001e20000100a00 */
[----:B------:R-:W-:-:S03]  /*4cb0*/  IMAD R70, R5, 0x47, RZ ;  /* 0x0000004705467824 */ /* 0x000fc600078e02ff */
[----:B------:R0:W3:Y:S04]  /*4cc0*/  @P3 LDG.E.U8 R123, desc[UR20][R38.64] ;  /* 0x00000014267b3981 */ /* 0x0000e8000c1e1100 */
[----:B------:R1:W-:Y:S01]  /*4cd0*/  STL.64 [R1+0x550], R60 ;  /* 0x0005503c01007387 */ /* 0x0003e20000100a00 */
[----:B0-----:R-:W-:-:S04]  /*4ce0*/  IADD3 R38, P4, PT, R117, R2, RZ ;  /* 0x0000000275267210 */ /* 0x001fc80007f9e0ff */
[----:B------:R-:W-:Y:S02]  /*4cf0*/  LEA.HI.X.SX32 R39, R117, R3, 0x1, P4 ;  /* 0x0000000375277211 */ /* 0x000fe400020f0eff */
[----:B------:R-:W-:Y:S02]  /*4d00*/  PRMT R117, RZ, 0x7610, R117 ;  /* 0x00007610ff757816 */ /* 0x000fe40000000075 */
[----:B-1----:R-:W-:-:S04]  /*4d10*/  IADD3 R60, P0, PT, R70, R2, RZ ;  /* 0x00000002463c7210 */ /* 0x002fc80007f1e0ff */
[----:B------:R-:W-:Y:S01]  /*4d20*/  LEA.HI.X.SX32 R61, R70, R3, 0x1, P0 ;  /* 0x00000003463d7211 */ /* 0x000fe200000f0eff */
[----:B------:R0:W3:Y:S01]  /*4d30*/  @P3 LDG.E.U8 R117, desc[UR20][R38.64] ;  /* 0x0000001426753981 */ /* 0x0000e2000c1e1100 */
[----:B------:R-:W-:-:S03]  /*4d40*/  PRMT R42, RZ, 0x7610, R42 ;  /* 0x00007610ff2a7816 */ /* 0x000fc6000000002a */
[----:B--2---:R1:W-:Y:S04]  /*4d50*/  STL [R1], R43 ;  /* 0x0000002b01007387 */ /* 0x0043e80000100800 */
[----:B------:R0:W-:Y:S01]  /*4d60*/  STL.64 [R1+0x358], R38 ;  /* 0x0003582601007387 */ /* 0x0001e20000100a00 */
[----:B-1----:R-:W-:-:S05]  /*4d70*/  IMAD R43, R5, 0x4f, RZ ;  /* 0x0000004f052b7824 */ /* 0x002fca00078e02ff */
[----:B0-----:R-:W-:-:S04]  /*4d80*/  IADD3 R38, P0, PT, R43, R2, RZ ;  /* 0x000000022b267210 */ /* 0x001fc80007f1e0ff */
[----:B------:R-:W-:-:S05]  /*4d90*/  LEA.HI.X.SX32 R39, R43, R3, 0x1, P0 ;  /* 0x000000032b277211 */ /* 0x000fca00000f0eff */
[----:B------:R-:W2:Y:S01]  /*4da0*/  @P3 LDG.E.U8 R42, desc[UR20][R38.64] ;  /* 0x00000014262a3981 */ /* 0x000ea2000c1e1100 */
[----:B------:R-:W-:Y:S01]  /*4db0*/  PRMT R125, RZ, 0x7610, R125 ;  /* 0x00007610ff7d7816 */ /* 0x000fe2000000007d */
[C---:B------:R-:W-:Y:S02]  /*4dc0*/  IMAD R70, R5.reuse, 0x57, RZ ;  /* 0x0000005705467824 */ /* 0x040fe400078e02ff */
[----:B------:R0:W-:Y:S04]  /*4dd0*/  STL.64 [R1+0x510], R60 ;  /* 0x0005103c01007387 */ /* 0x0001e80000100a00 */
[----:B------:R0:W3:Y:S01]  /*4de0*/  @P3 LDG.E.U8 R125, desc[UR20][R60.64] ;  /* 0x000000143c7d3981 */ /* 0x0000e2000c1e1100 */
[----:B------:R-:W-:Y:S01]  /*4df0*/  PRMT R50, RZ, 0x7610, R50 ;  /* 0x00007610ff327816 */ /* 0x000fe20000000032 */
[----:B------:R-:W-:Y:S01]  /*4e00*/  IMAD R47, R5, 0x5f, RZ ;  /* 0x0000005f052f7824 */ /* 0x000fe200078e02ff */
[----:B0-----:R-:W-:-:S04]  /*4e10*/  IADD3 R60, P4, PT, R70, R2, RZ ;  /* 0x00000002463c7210 */ /* 0x001fc80007f9e0ff */
[----:B------:R-:W-:Y:S01]  /*4e20*/  LEA.HI.X.SX32 R61, R70, R3, 0x1, P4 ;  /* 0x00000003463d7211 */ /* 0x000fe200020f0eff */
[----:B------:R0:W-:Y:S04]  /*4e30*/  STL.64 [R1+0x4d0], R38 ;  /* 0x0004d02601007387 */ /* 0x0001e80000100a00 */
[----:B------:R-:W3:Y:S01]  /*4e40*/  @P3 LDG.E.U8 R50, desc[UR20][R60.64] ;  /* 0x000000143c323981 */ /* 0x000ee2000c1e1100 */
[----:B------:R-:W-:-:S03]  /*4e50*/  PRMT R46, RZ, 0x7610, R46 ;  /* 0x00007610ff2e7816 */ /* 0x000fc6000000002e */
[----:B0-----:R-:W4:Y:S04]  /*4e60*/  LDL.LU.64 R38, [R1+0x8f8] ;  /* 0x0008f80001267983 */ /* 0x001f280000300a00 */
[----:B--2---:R0:W-:Y:S02]  /*4e70*/  STL [R1+0x8], R42 ;  /* 0x0000082a01007387 */ /* 0x0041e40000100800 */
[----:B0-----:R-:W-:-:S04]  /*4e80*/  IADD3 R42, P0, PT, R47, R2, RZ ;  /* 0x000000022f2a7210 */ /* 0x001fc80007f1e0ff */
[----:B------:R-:W-:-:S05]  /*4e90*/  LEA.HI.X.SX32 R43, R47, R3, 0x1, P0 ;  /* 0x000000032f2b7211 */ /* 0x000fca00000f0eff */
[----:B------:R-:W2:Y:S01]  /*4ea0*/  @P3 LDG.E.U8 R46, desc[UR20][R42.64] ;  /* 0x000000142a2e3981 */ /* 0x000ea2000c1e1100 */
[----:B------:R-:W-:-:S03]  /*4eb0*/  IMAD R70, R5, 0x67, RZ ;  /* 0x0000006705467824 */ /* 0x000fc600078e02ff */
[----:B------:R-:W-:Y:S04]  /*4ec0*/  STL.64 [R1+0x490], R60 ;  /* 0x0004903c01007387 */ /* 0x000fe80000100a00 */
[----:B---3--:R0:W-:Y:S02]  /*4ed0*/  STL [R1+0x4], R50 ;  /* 0x0000043201007387 */ /* 0x0081e40000100800 */
[----:B0-----:R-:W-:Y:S01]  /*4ee0*/  IADD3 R50, P4, PT, R70, R2, RZ ;  /* 0x0000000246327210 */ /* 0x001fe20007f9e0ff */
[----:B------:R-:W-:-:S03]  /*4ef0*/  IMAD R61, R5, 0x6f, RZ ;  /* 0x0000006f053d7824 */ /* 0x000fc600078e02ff */
[----:B------:R-:W-:Y:S01]  /*4f00*/  LEA.HI.X.SX32 R51, R70, R3, 0x1, P4 ;  /* 0x0000000346337211 */ /* 0x000fe200020f0eff */
[----:B------:R0:W-:Y:S01]  /*4f10*/  STL.64 [R1+0x450], R42 ;  /* 0x0004502a01007387 */ /* 0x0001e20000100a00 */
[----:B------:R-:W-:Y:S01]  /*4f20*/  IMAD R60, R5, 0x77, RZ ;  /* 0x00000077053c7824 */ /* 0x000fe200078e02ff */
[----:B------:R-:W-:Y:S01]  /*4f30*/  PRMT R5, RZ, 0x7610, R5 ;  /* 0x00007610ff057816 */ /* 0x000fe20000000005 */
[----:B------:R-:W1:Y:S01]  /*4f40*/  LDC R70, c[0x0][0x3c4] ;  /* 0x0000f100ff467b82 */ /* 0x000e620000000800 */
[----:B------:R-:W-:-:S04]  /*4f50*/  PRMT R66, RZ, 0x7610, R66 ;  /* 0x00007610ff427816 */ /* 0x000fc80000000042 */
[----:B------:R3:W4:Y:S04]  /*4f60*/  @P3 LDG.E.U8 R5, desc[UR20][R50.64] ;  /* 0x0000001432053981 */ /* 0x000728000c1e1100 */
[----:B0-----:R-:W4:Y:S04]  /*4f70*/  LDL.LU.64 R42, [R1+0x8f0] ;  /* 0x0008f000012a7983 */ /* 0x001f280000300a00 */
[----:B------:R3:W-:Y:S01]  /*4f80*/  STL.64 [R1+0x410], R50 ;  /* 0x0004103201007387 */ /* 0x0007e20000100a00 */
[----:B------:R-:W-:Y:S02]  /*4f90*/  PRMT R73, RZ, 0x7610, R73 ;  /* 0x00007610ff497816 */ /* 0x000fe40000000049 */
[----:B---3--:R-:W-:-:S04]  /*4fa0*/  IADD3 R50, P4, PT, R60, R2, RZ ;  /* 0x000000023c327210 */ /* 0x008fc80007f9e0ff */
[----:B------:R-:W-:-:S05]  /*4fb0*/  LEA.HI.X.SX32 R51, R60, R3, 0x1, P4 ;  /* 0x000000033c337211 */ /* 0x000fca00020f0eff */
[----:B------:R-:W3:Y:S04]  /*4fc0*/  @P3 LDG.E.U8 R73, desc[UR20][R50.64] ;  /* 0x0000001432493981 */ /* 0x000ee8000c1e1100 */
[----:B--2---:R0:W-:Y:S02]  /*4fd0*/  STL [R1+0xc], R46 ;  /* 0x00000c2e01007387 */ /* 0x0041e40000100800 */
[----:B0-----:R-:W-:-:S04]  /*4fe0*/  IADD3 R46, P0, PT, R61, R2, RZ ;  /* 0x000000023d2e7210 */ /* 0x001fc80007f1e0ff */
[----:B------:R-:W-:-:S05]  /*4ff0*/  LEA.HI.X.SX32 R47, R61, R3, 0x1, P0 ;  /* 0x000000033d2f7211 */ /* 0x000fca00000f0eff */
[----:B------:R-:W2:Y:S01]  /*5000*/  @P3 LDG.E.U8 R66, desc[UR20][R46.64] ;  /* 0x000000142e423981 */ /* 0x000ea2000c1e1100 */
[----:B-1----:R-:W-:-:S05]  /*5010*/  IMAD R70, R70, 0x7f, RZ ;  /* 0x0000007f46467824 */ /* 0x002fca00078e02ff */
[----:B------:R-:W-:-:S04]  /*5020*/  IADD3 R60, P0, PT, R70, R2, RZ ;  /* 0x00000002463c7210 */ /* 0x000fc80007f1e0ff */
[----:B------:R-:W-:Y:S02]  /*5030*/  LEA.HI.X.SX32 R61, R70, R3, 0x1, P0 ;  /* 0x00000003463d7211 */ /* 0x000fe400000f0eff */
[----:B------:R-:W0:Y:S01]  /*5040*/  S2R R70, SR_TID.X ;  /* 0x0000000000467919 */ /* 0x000e220000002100 */
[----:B------:R-:W-:Y:S01]  /*5050*/  PRMT R68, RZ, 0x7610, R68 ;  /* 0x00007610ff447816 */ /* 0x000fe20000000044 */
[----:B------:R1:W-:Y:S05]  /*5060*/  STL.64 [R1+0x3d0], R46 ;  /* 0x0003d02e01007387 */ /* 0x0003ea0000100a00 */
[----:B------:R0:W3:Y:S04]  /*5070*/  @P3 LDG.E.U8 R68, desc[UR20][R60.64] ;  /* 0x000000143c443981 */ /* 0x0000e8000c1e1100 */
[----:B-1----:R-:W3:Y:S04]  /*5080*/  LDL.LU.64 R46, [R1+0x8e8] ;  /* 0x0008e800012e7983 */ /* 0x002ee80000300a00 */
[----:B--2---:R1:W-:Y:S04]  /*5090*/  STL [R1+0x10], R66 ;  /* 0x0000104201007387 */ /* 0x0043e80000100800 */
[----:B-1----:R-:W2:Y:S04]  /*50a0*/  LDL.LU R66, [R1+0x8e0] ;  /* 0x0008e00001427983 */ /* 0x002ea80000300800 */
[----:B------:R1:W-:Y:S04]  /*50b0*/  STL.64 [R1+0x390], R50 ;  /* 0x0003903201007387 */ /* 0x0003e80000100a00 */
[----:B-1----:R-:W2:Y:S04]  /*50c0*/  LDL.LU.64 R50, [R1+0x8d8] ;  /* 0x0008d80001327983 */ /* 0x002ea80000300a00 */
[----:B------:R1:W-:Y:S04]  /*50d0*/  STL.64 [R1+0x350], R60 ;  /* 0x0003503c01007387 */ /* 0x0003e80000100a00 */
[----:B-1----:R-:W2:Y:S04]  /*50e0*/  LDL.LU.64 R60, [R1+0x8d0] ;  /* 0x0008d000013c7983 */ /* 0x002ea80000300a00 */
[----:B---3--:R0:W-:Y:S02]  /*50f0*/  STL [R1+0x14], R73 ;  /* 0x0000144901007387 */ /* 0x0081e40000100800 */
[----:B0-----:R-:W-:-:S02]  /*5100*/  LOP3.LUT R73, R70, 0x7f, RZ, 0xc0, !PT ;  /* 0x0000007f46497812 */ /* 0x001fc400078ec0ff */
[----:B------:R-:W-:-:S05]  /*5110*/  LOP3.LUT R70, R70, 0x80, RZ, 0xc0, !PT ;  /* 0x0000008046467812 */ /* 0x000fca00078ec0ff */
[----:B------:R-:W-:Y:S02]  /*5120*/  IMAD R70, R70, 0x80, R73 ;  /* 0x0000008046467824 */ /* 0x000fe400078e0249 */
[----:B------:R-:W3:Y:S01]  /*5130*/  LDL.LU R73, [R1+0x8c8] ;  /* 0x0008c80001497983 */ /* 0x000ee20000300800 */
[----:B------:R-:W-:-:S04]  /*5140*/  @!UP0 UIADD3 UR4, UPT, UPT, -UR7, 0x100000, URZ ;  /* 0x0010000007048890 */ /* 0x000fc8000fffe1ff */
[----:B------:R-:W-:Y:S02]  /*5150*/  @!UP0 USHF.L.U32 UR5, UR4, 0xb, URZ ;  /* 0x0000000b04058899 */ /* 0x000fe400080006ff */
[----:B------:R-:W-:Y:S01]  /*5160*/  @!UP0 USHF.L.U32 UR4, UR4, 0x1, URZ ;  /* 0x0000000104048899 */ /* 0x000fe200080006ff */
[----:B------:R-:W-:-:S11]  /*5170*/  VOTEU.ALL UP1, P2 ;  /* 0x0000000000ff7886 */ /* 0x000fd60001020000 */
[----:B------:R0:W1:Y:S01]  /*5180*/  @!UP1 SYNCS.EXCH.64 URZ, [UR68+0x1e008], UR4 ;  /* 0x01e0080444ff95b2 */ /* 0x0000620008000100 */
[----:B------:R-:W-:Y:S04]  /*5190*/  STS.U8 [R70+UR68+0xc00], R56 ;  /* 0x000c003846007988 */ /* 0x000fe80008000044 */
[----:B------:R0:W-:Y:S04]  /*51a0*/  STS.U8 [R70+UR68+0x1400], R47 ;  /* 0x0014002f46007988 */ /* 0x0001e80008000044 */
[----:B----4-:R-:W-:Y:S01]  /*51b0*/  STS.U8 [R70+UR68+0x1800], R43 ;  /* 0x0018002b46007988 */ /* 0x010fe20008000044 */
[----:B0-----:R-:W0:Y:S03]  /*51c0*/  LDCU UR4, c[0x0][0x3d8] ;  /* 0x00007b00ff0477ac */ /* 0x001e260008000800 */
[----:B------:R4:W-:Y:S01]  /*51d0*/  STS.U8 [R70+UR68+0x1c00], R39 ;  /* 0x001c002746007988 */ /* 0x0009e20008000044 */
[----:B------:R-:W0:Y:S03]  /*51e0*/  LDC R47, c[0x0][0x3d8] ;  /* 0x0000f600ff2f7b82 */ /* 0x000e260000000800 */
[----:B------:R-:W-:Y:S04]  /*51f0*/  STS.U8 [R70+UR68+0x2000], R35 ;  /* 0x0020002346007988 */ /* 0x000fe80008000044 */
[----:B------:R-:W-:Y:S01]  /*5200*/  STS.U8 [R70+UR68+0x2400], R31 ;  /* 0x0024001f46007988 */ /* 0x000fe20008000044 */
[----:B----4-:R-:W4:Y:S03]  /*5210*/  LDC R39, c[0x0][0x3d8] ;  /* 0x0000f600ff277b82 */ /* 0x010f260000000800 */
[----:B------:R-:W-:Y:S04]  /*5220*/  STS.U8 [R70+UR68+0x2800], R27 ;  /* 0x0028001b46007988 */ /* 0x000fe80008000044 */
[----:B------:R-:W-:Y:S01]  /*5230*/  STS.U8 [R70+UR68+0x2c00], R23 ;  /* 0x002c001746007988 */ /* 0x000fe20008000044 */
[----:B------:R-:W0:Y:S03]  /*5240*/  LDC R43, c[0x0][0x3d8] ;  /* 0x0000f600ff2b7b82 */ /* 0x000e260000000800 */
[----:B------:R-:W-:Y:S04]  /*5250*/  STS.U8 [R70+UR68+0x3000], R19 ;  /* 0x0030001346007988 */ /* 0x000fe80008000044 */
[----:B------:R-:W-:Y:S01]  /*5260*/  STS.U8 [R70+UR68+0x3400], R15 ;  /* 0x0034000f46007988 */ /* 0x000fe20008000044 */
[----:B------:R-:W0:Y:S03]  /*5270*/  LDC R56, c[0x0][0x3d8] ;  /* 0x0000f600ff387b82 */ /* 0x000e260000000800 */
[----:B------:R-:W-:Y:S04]  /*5280*/  STS.U8 [R70+UR68+0x3800], R11 ;  /* 0x0038000b46007988 */ /* 0x000fe80008000044 */
[----:B------:R1:W-:Y:S02]  /*5290*/  STS.U8 [R70+UR68+0x3c00], R7 ;  /* 0x003c000746007988 */ /* 0x0003e40008000044 */
[----:B-1----:R-:W1:Y:S02]  /*52a0*/  LDC R7, c[0x0][0x3d8] ;  /* 0x0000f600ff077b82 */ /* 0x002e640000000800 */
[----:B--2---:R2:W-:Y:S02]  /*52b0*/  STS.U8 [R70+UR68+0x400], R66 ;  /* 0x0004004246007988 */ /* 0x0045e40008000044 */
[----:B--2---:R-:W-:-:S02]  /*52c0*/  LOP3.LUT R66, R70, 0x10, RZ, 0x3c, !PT ;  /* 0x0000001046427812 */ /* 0x004fc400078e3cff */
[----:B------:R2:W-:Y:S02]  /*52d0*/  STS.U8 [R70+UR68+0x1000], R51 ;  /* 0x0010003346007988 */ /* 0x0005e40008000044 */
[----:B--2---:R-:W2:Y:S02]  /*52e0*/  LDC R51, c[0x0][0x3d8] ;  /* 0x0000f600ff337b82 */ /* 0x004ea40000000800 */
[----:B------:R0:W-:Y:S06]  /*52f0*/  STS.U8 [R70+UR68+0x800], R61 ;  /* 0x0008003d46007988 */ /* 0x0001ec0008000044 */
[----:B0-----:R-:W0:Y:S01]  /*5300*/  LDC R61, c[0x0][0x3d8] ;  /* 0x0000f600ff3d7b82 */ /* 0x001e220000000800 */
[----:B---3--:R3:W-:Y:S04]  /*5310*/  STS.U8 [R70+UR68], R73 ;  /* 0x0000004946007988 */ /* 0x0087e80008000044 */
[----:B------:R1:W-:Y:S04]  /*5320*/  STS.U8 [R66+UR68+0x80], R72 ;  /* 0x0000804842007988 */ /* 0x0003e80008000044 */
[----:B------:R-:W-:Y:S04]  /*5330*/  STS.U8 [R66+UR68+0x480], R65 ;  /* 0x0004804142007988 */ /* 0x000fe80008000044 */
[----:B------:R2:W-:Y:S01]  /*5340*/  STS.U8 [R66+UR68+0x880], R60 ;  /* 0x0008803c42007988 */ /* 0x0005e20008000044 */
[C---:B---3--:R-:W-:Y:S01]  /*5350*/  LOP3.LUT R73, R70.reuse, 0x20, RZ, 0x3c, !PT ;  /* 0x0000002046497812 */ /* 0x048fe200078e3cff */
[----:B-1----:R-:W1:Y:S02]  /*5360*/  LDC R72, c[0x0][0x3d8] ;  /* 0x0000f600ff487b82 */ /* 0x002e640000000800 */
[----:B------:R-:W-:Y:S04]  /*5370*/  STS.U8 [R66+UR68+0xc80], R55 ;  /* 0x000c803742007988 */ /* 0x000fe80008000044 */
[----:B------:R3:W-:Y:S02]  /*5380*/  STS.U8 [R66+UR68+0x1080], R50 ;  /* 0x0010803242007988 */ /* 0x0007e40008000044 */
[----:B--2---:R-:W2:Y:S02]  /*5390*/  LDC R60, c[0x0][0x3d8] ;  /* 0x0000f600ff3c7b82 */ /* 0x004ea40000000800 */
[----:B------:R-:W-:Y:S04]  /*53a0*/  STS.U8 [R66+UR68+0x1480], R46 ;  /* 0x0014802e42007988 */ /* 0x000fe80008000044 */
[----:B------:R0:W-:Y:S02]  /*53b0*/  STS.U8 [R66+UR68+0x1880], R42 ;  /* 0x0018802a42007988 */ /* 0x0001e40008000044 */
[----:B---3--:R-:W3:Y:S02]  /*53c0*/  LDC R50, c[0x0][0x3d8] ;  /* 0x0000f600ff327b82 */ /* 0x008ee40000000800 */
[----:B------:R4:W-:Y:S04]  /*53d0*/  STS.U8 [R66+UR68+0x1c80], R38 ;  /* 0x001c802642007988 */ /* 0x0009e80008000044 */
[----:B------:R-:W-:Y:S02]  /*53e0*/  STS.U8 [R66+UR68+0x2080], R34 ;  /* 0x0020802242007988 */ /* 0x000fe40008000044 */
[----:B0-----:R-:W0:Y:S02]  /*53f0*/  LDC R42, c[0x0][0x3d8] ;  /* 0x0000f600ff2a7b82 */ /* 0x001e240000000800 */
[----:B------:R-:W-:Y:S04]  /*5400*/  STS.U8 [R66+UR68+0x2480], R30 ;  /* 0x0024801e42007988 */ /* 0x000fe80008000044 */
[----:B------:R-:W-:Y:S02]  /*5410*/  STS.U8 [R66+UR68+0x2880], R26 ;  /* 0x0028801a42007988 */ /* 0x000fe40008000044 */
[----:B----4-:R-:W4:Y:S02]  /*5420*/  LDC R38, c[0x0][0x3d8] ;  /* 0x0000f600ff267b82 */ /* 0x010f240000000800 */
[----:B------:R-:W-:Y:S04]  /*5430*/  STS.U8 [R66+UR68+0x2c80], R22 ;  /* 0x002c801642007988 */ /* 0x000fe80008000044 */
[----:B------:R-:W-:Y:S02]  /*5440*/  STS.U8 [R66+UR68+0x3080], R18 ;  /* 0x0030801242007988 */ /* 0x000fe40008000044 */
[----:B------:R-:W0:Y:S02]  /*5450*/  LDC R46, c[0x0][0x3d8] ;  /* 0x0000f600ff2e7b82 */ /* 0x000e240000000800 */
[----:B------:R-:W-:Y:S04]  /*5460*/  STS.U8 [R66+UR68+0x3480], R14 ;  /* 0x0034800e42007988 */ /* 0x000fe80008000044 */
[----:B------:R1:W-:Y:S02]  /*5470*/  STS.U8 [R66+UR68+0x3880], R10 ;  /* 0x0038800a42007988 */ /* 0x0003e40008000044 */
[----:B------:R-:W0:Y:S02]  /*5480*/  LDC R55, c[0x0][0x3d8] ;  /* 0x0000f600ff377b82 */ /* 0x000e240000000800 */
[----:B------:R1:W-:Y:S04]  /*5490*/  STS.U8 [R66+UR68+0x3c80], R6 ;  /* 0x003c800642007988 */ /* 0x0003e80008000044 */
[----:B------:R-:W-:Y:S02]  /*54a0*/  STS.U8 [R73+UR68+0x100], R71 ;  /* 0x0001004749007988 */ /* 0x000fe40008000044 */
[----:B------:R-:W0:Y:S02]  /*54b0*/  LDC R65, c[0x0][0x3d8] ;  /* 0x0000f600ff417b82 */ /* 0x000e240000000800 */
[----:B------:R-:W-:Y:S04]  /*54c0*/  STS.U8 [R73+UR68+0x500], R64 ;  /* 0x0005004049007988 */ /* 0x000fe80008000044 */
[----:B------:R2:W-:Y:S01]  /*54d0*/  STS.U8 [R73+UR68+0x900], R59 ;  /* 0x0009003b49007988 */ /* 0x0005e20008000044 */
[C---:B-1----:R-:W-:Y:S01]  /*54e0*/  LOP3.LUT R10, R70.reuse, 0x30, RZ, 0x3c, !PT ;  /* 0x00000030460a7812 */ /* 0x042fe200078e3cff */
[----:B------:R-:W1:Y:S02]  /*54f0*/  LDC R6, c[0x0][0x3d8] ;  /* 0x0000f600ff067b82 */ /* 0x000e640000000800 */
        /* <DEDUP_REMOVED lines=8> */
[----:B----4-:R-:W4:Y:S02]  /*5580*/  LDC R41, c[0x0][0x3d8] ;  /* 0x0000f600ff297b82 */ /* 0x010f240000000800 */
[----:B------:R-:W-:Y:S04]  /*5590*/  STS.U8 [R73+UR68+0x2500], R29 ;  /* 0x0025001d49007988 */ /* 0x000fe80008000044 */
[----:B------:R-:W-:Y:S02]  /*55a0*/  STS.U8 [R73+UR68+0x2900], R25 ;  /* 0x0029001949007988 */ /* 0x000fe40008000044 */
[----:B------:R-:W0:Y:S02]  /*55b0*/  LDC R37, c[0x0][0x3d8] ;  /* 0x0000f600ff257b82 */ /* 0x000e240000000800 */
[----:B------:R-:W-:Y:S04]  /*55c0*/  STS.U8 [R73+UR68+0x2d00], R21 ;  /* 0x002d001549007988 */ /* 0x000fe80008000044 */
[----:B------:R-:W-:Y:S02]  /*55d0*/  STS.U8 [R73+UR68+0x3100], R17 ;  /* 0x0031001149007988 */ /* 0x000fe40008000044 */
[----:B------:R-:W0:Y:S02]  /*55e0*/  LDC R45, c[0x0][0x3d8] ;  /* 0x0000f600ff2d7b82 */ /* 0x000e240000000800 */
[----:B------:R-:W-:Y:S04]  /*55f0*/  STS.U8 [R73+UR68+0x3500], R13 ;  /* 0x0035000d49007988 */ /* 0x000fe80008000044 */
[----:B------:R-:W-:Y:S02]  /*5600*/  STS.U8 [R73+UR68+0x3900], R9 ;  /* 0x0039000949007988 */ /* 0x000fe40008000044 */
[----:B------:R-:W0:Y:S02]  /*5610*/  LDC R54, c[0x0][0x3d8] ;  /* 0x0000f600ff367b82 */ /* 0x000e240000000800 */
[----:B------:R1:W-:Y:S06]  /*5620*/  STS.U8 [R73+UR68+0x3d00], R4 ;  /* 0x003d000449007988 */ /* 0x0003ec0008000044 */
[----:B------:R-:W0:Y:S01]  /*5630*/  LDC R64, c[0x0][0x3d8] ;  /* 0x0000f600ff407b82 */ /* 0x000e220000000800 */
[----:B-1----:R-:W1:Y:S01]  /*5640*/  S2R R73, SR_TID.X ;  /* 0x0000000000497919 */ /* 0x002e620000002100 */
[----:B------:R2:W-:Y:S06]  /*5650*/  STS.U8 [R10+UR68+0x180], R69 ;  /* 0x000180450a007988 */ /* 0x0005ec0008000044 */
[----:B------:R-:W0:Y:S01]  /*5660*/  LDC R4, c[0x0][0x3d8] ;  /* 0x0000f600ff047b82 */ /* 0x000e220000000800 */
[----:B------:R-:W-:Y:S04]  /*5670*/  STS.U8 [R10+UR68+0x580], R63 ;  /* 0x0005803f0a007988 */ /* 0x000fe80008000044 */
[----:B------:R3:W-:Y:S01]  /*5680*/  STS.U8 [R10+UR68+0x980], R58 ;  /* 0x0009803a0a007988 */ /* 0x0007e20008000044 */
[----:B------:R-:W-:-:S02]  /*5690*/  LOP3.LUT R9, R70, 0x40, RZ, 0x3c, !PT ;  /* 0x0000004046097812 */ /* 0x000fc400078e3cff */
[----:B--2---:R-:W2:Y:S01]  /*56a0*/  LDC R69, c[0x0][0x3d8] ;  /* 0x0000f600ff457b82 */ /* 0x004ea20000000800 */
[----:B------:R-:W-:Y:S04]  /*56b0*/  STS.U8 [R10+UR68+0xd80], R53 ;  /* 0x000d80350a007988 */ /* 0x000fe80008000044 */
[----:B------:R4:W-:Y:S03]  /*56c0*/  STS.U8 [R10+UR68+0x1180], R48 ;  /* 0x001180300a007988 */ /* 0x0009e60008000044 */
[----:B---3--:R-:W3:Y:S01]  /*56d0*/  LDC R58, c[0x0][0x3d8] ;  /* 0x0000f600ff3a7b82 */ /* 0x008ee20000000800 */
[----:B------:R-:W-:Y:S04]  /*56e0*/  STS.U8 [R10+UR68+0x1580], R44 ;  /* 0x0015802c0a007988 */ /* 0x000fe80008000044 */
[----:B------:R1:W-:Y:S03]  /*56f0*/  STS.U8 [R10+UR68+0x1980], R40 ;  /* 0x001980280a007988 */ /* 0x0003e60008000044 */
[----:B----4-:R-:W4:Y:S01]  /*5700*/  LDC R48, c[0x0][0x3d8] ;  /* 0x0000f600ff307b82 */ /* 0x010f220000000800 */
[----:B------:R1:W-:Y:S04]  /*5710*/  STS.U8 [R10+UR68+0x1d80], R36 ;  /* 0x001d80240a007988 */ /* 0x0003e80008000044 */
[----:B------:R-:W-:Y:S03]  /*5720*/  STS.U8 [R10+UR68+0x2180], R32 ;  /* 0x002180200a007988 */ /* 0x000fe60008000044 */
[----:B-1----:R-:W1:Y:S01]  /*5730*/  LDC R40, c[0x0][0x3d8] ;  /* 0x0000f600ff287b82 */ /* 0x002e620000000800 */
[----:B------:R-:W-:Y:S04]  /*5740*/  STS.U8 [R10+UR68+0x2580], R28 ;  /* 0x0025801c0a007988 */ /* 0x000fe80008000044 */
[----:B------:R-:W-:Y:S03]  /*5750*/  STS.U8 [R10+UR68+0x2980], R24 ;  /* 0x002980180a007988 */ /* 0x000fe60008000044 */
[----:B------:R-:W1:Y:S01]  /*5760*/  LDC R44, c[0x0][0x3d8] ;  /* 0x0000f600ff2c7b82 */ /* 0x000e620000000800 */
[----:B------:R-:W-:Y:S01]  /*5770*/  STS.U8 [R10+UR68+0x2d80], R20 ;  /* 0x002d80140a007988 */ /* 0x000fe20008000044 */
[----:B------:R-:W-:-:S03]  /*5780*/  SHF.R.U32.HI R36, RZ, 0x7, R73 ;  /* 0x00000007ff247819 */ /* 0x000fc60000011649 */
[----:B------:R-:W-:Y:S03]  /*5790*/  STS.U8 [R10+UR68+0x3180], R16 ;  /* 0x003180100a007988 */ /* 0x000fe60008000044 */
[----:B------:R-:W1:Y:S01]  /*57a0*/  LDC R53, c[0x0][0x3d8] ;  /* 0x0000f600ff357b82 */ /* 0x000e620000000800 */
[----:B------:R-:W-:Y:S04]  /*57b0*/  STS.U8 [R10+UR68+0x3580], R12 ;  /* 0x0035800c0a007988 */ /* 0x000fe80008000044 */
[----:B------:R-:W-:Y:S03]  /*57c0*/  STS.U8 [R10+UR68+0x3980], R8 ;  /* 0x003980080a007988 */ /* 0x000fe60008000044 */
[----:B------:R-:W1:Y:S01]  /*57d0*/  LDC R63, c[0x0][0x3d8] ;  /* 0x0000f600ff3f7b82 */ /* 0x000e620000000800 */
[----:B------:R0:W-:Y:S01]  /*57e0*/  STS.U8 [R10+UR68+0x3d80], R0 ;  /* 0x003d80000a007988 */ /* 0x0001e20008000044 */
[----:B------:R-:W-:-:S06]  /*57f0*/  SGXT.U32 R36, R36, 0x1 ;  /* 0x000000012424781a */ /* 0x000fcc0000000000 */
[----:B------:R-:W1:Y:S08]  /*5800*/  LDC R71, c[0x0][0x3d8] ;  /* 0x0000f600ff477b82 */ /* 0x000e700000000800 */
[----:B0-----:R-:W0:Y:S01]  /*5810*/  LDC R0, c[0x0][0x3d8] ;  /* 0x0000f600ff007b82 */ /* 0x001e220000000800 */
[----:B------:R-:W-:-:S04]  /*5820*/  IMAD R36, R36, UR4, RZ ;  /* 0x0000000424247c24 */ /* 0x000fc8000f8e02ff */
[----:B------:R-:W-:-:S04]  /*5830*/  IMAD R7, R7, 0x2, R36 ;  /* 0x0000000207077824 */ /* 0x000fc800078e0224 */
[----:B------:R-:W-:-:S04]  /*5840*/  IMAD R6, R6, 0x2, R7 ;  /* 0x0000000206067824 */ /* 0x000fc800078e0207 */
[----:B------:R-:W-:Y:S01]  /*5850*/  IMAD R4, R4, 0x2, R6 ;  /* 0x0000000204047824 */ /* 0x000fe200078e0206 */
[----:B------:R-:W-:Y:S04]  /*5860*/  STL [R1+0x20], R6 ;  /* 0x0000200601007387 */ /* 0x000fe80000100800 */
[----:B------:R0:W-:Y:S02]  /*5870*/  STL [R1+0x1c], R4 ;  /* 0x00001c0401007387 */ /* 0x0001e40000100800 */
[----:B0-----:R-:W-:-:S05]  /*5880*/  IMAD R0, R0, 0x2, R4 ;  /* 0x0000000200007824 */ /* 0x001fca00078e0204 */
[----:B------:R-:W-:Y:S04]  /*5890*/  STL [R1+0x28], R0 ;  /* 0x0000280001007387 */ /* 0x000fe80000100800 */
[----:B------:R-:W2:Y:S04]  /*58a0*/  LDL.LU R23, [R1] ;  /* 0x0000000001177983 */ /* 0x000ea80000300800 */
[----:B------:R-:W2:Y:S04]  /*58b0*/  LDL.LU R27, [R1+0x8] ;  /* 0x00000800011b7983 */ /* 0x000ea80000300800 */
[----:B------:R-:W2:Y:S04]  /*58c0*/  LDL.LU R66, [R1+0x4] ;  /* 0x0000040001427983 */ /* 0x000ea80000300800 */
[----:B------:R-:W2:Y:S04]  /*58d0*/  LDL.LU R73, [R1+0xc] ;  /* 0x00000c0001497983 */ /* 0x000ea80000300800 */
[----:B------:R0:W-:Y:S04]  /*58e0*/  STS.U8 [R9+UR68+0x200], R67 ;  /* 0x0002004309007988 */ /* 0x0001e80008000044 */
[----:B------:R-:W-:Y:S04]  /*58f0*/  STS.U8 [R9+UR68+0x600], R62 ;  /* 0x0006003e09007988 */ /* 0x000fe80008000044 */
[----:B------:R1:W-:Y:S01]  /*5900*/  STS.U8 [R9+UR68+0xa00], R57 ;  /* 0x000a003909007988 */ /* 0x0003e20008000044 */
[----:B------:R-:W-:Y:S01]  /*5910*/  IMAD R38, R38, 0x2, R0 ;  /* 0x0000000226267824 */ /* 0x000fe200078e0200 */
[C---:B------:R-:W-:Y:S01]  /*5920*/  LOP3.LUT R4, R70.reuse, 0x60, RZ, 0x3c, !PT ;  /* 0x0000006046047812 */ /* 0x040fe200078e3cff */
[----:B0-----:R-:W0:Y:S01]  /*5930*/  LDC R67, c[0x0][0x3d8] ;  /* 0x0000f600ff437b82 */ /* 0x001e220000000800 */
[----:B------:R3:W-:Y:S04]  /*5940*/  STS.U8 [R9+UR68+0xe00], R52 ;  /* 0x000e003409007988 */ /* 0x0007e80008000044 */
[----:B------:R-:W-:Y:S03]  /*5950*/  STS.U8 [R9+UR68+0x1200], R83 ;  /* 0x0012005309007988 */ /* 0x000fe60008000044 */
[----:B-1----:R-:W1:Y:S01]  /*5960*/  LDC R57, c[0x0][0x3d8] ;  /* 0x0000f600ff397b82 */ /* 0x002e620000000800 */
[----:B------:R-:W-:Y:S04]  /*5970*/  STS.U8 [R9+UR68+0x1600], R82 ;  /* 0x0016005209007988 */ /* 0x000fe80008000044 */
[----:B------:R-:W-:Y:S01]  /*5980*/  STS.U8 [R9+UR68+0x1a00], R81 ;  /* 0x001a005109007988 */ /* 0x000fe20008000044 */
[----:B------:R-:W-:-:S03]  /*5990*/  LOP3.LUT R0, R70, 0x50, RZ, 0x3c, !PT ;  /* 0x0000005046007812 */ /* 0x000fc600078e3cff */
[----:B------:R-:W2:Y:S01]  /*59a0*/  LDL.LU R31, [R1+0x10] ;  /* 0x00001000011f7983 */ /* 0x000ea20000300800 */
[----:B------:R-:W-:Y:S01]  /*59b0*/  IMAD R37, R37, 0x2, R38 ;  /* 0x0000000225257824 */ /* 0x000fe200078e0226 */
[----:B---3--:R-:W3:Y:S02]  /*59c0*/  LDC R52, c[0x0][0x3d8] ;  /* 0x0000f600ff347b82 */ /* 0x008ee40000000800 */
[----:B------:R-:W-:Y:S04]  /*59d0*/  STS.U8 [R9+UR68+0x1e00], R80 ;  /* 0x001e005009007988 */ /* 0x000fe80008000044 */
[----:B------:R-:W-:Y:S02]  /*59e0*/  STS.U8 [R9+UR68+0x2200], R79 ;  /* 0x0022004f09007988 */ /* 0x000fe40008000044 */
[----:B------:R-:W0:Y:S02]  /*59f0*/  LDC R62, c[0x0][0x3d8] ;  /* 0x0000f600ff3e7b82 */ /* 0x000e240000000800 */
[----:B------:R4:W-:Y:S04]  /*5a00*/  STS.U8 [R9+UR68+0x2600], R78 ;  /* 0x0026004e09007988 */ /* 0x0009e80008000044 */
[----:B------:R4:W-:Y:S04]  /*5a10*/  STS.U8 [R9+UR68+0x2a00], R77 ;  /* 0x002a004d09007988 */ /* 0x0009e80008000044 */
[----:B------:R-:W-:Y:S04]  /*5a20*/  STS.U8 [R9+UR68+0x2e00], R76 ;  /* 0x002e004c09007988 */ /* 0x000fe80008000044 */
[----:B------:R-:W2:Y:S01]  /*5a30*/  LDL.LU R35, [R1+0x14] ;  /* 0x0000140001237983 */ /* 0x000ea20000300800 */
[----:B------:R-:W-:Y:S01]  /*5a40*/  IMAD R41, R41, 0x2, R37 ;  /* 0x0000000229297824 */ /* 0x000fe200078e0225 */
[----:B----4-:R-:W4:Y:S02]  /*5a50*/  LDC R78, c[0x0][0x3d8] ;  /* 0x0000f600ff4e7b82 */ /* 0x010f240000000800 */
[----:B------:R-:W-:Y:S04]  /*5a60*/  STS.U8 [R9+UR68+0x3200], R75 ;  /* 0x0032004b09007988 */ /* 0x000fe80008000044 */
[----:B------:R-:W-:Y:S02]  /*5a70*/  STS.U8 [R9+UR68+0x3600], R74 ;  /* 0x0036004a09007988 */ /* 0x000fe40008000044 */
[----:B------:R-:W0:Y:S02]  /*5a80*/  LDC R77, c[0x0][0x3d8] ;  /* 0x0000f600ff4d7b82 */ /* 0x000e240000000800 */
        /* <DEDUP_REMOVED lines=18> */
[----:B------:R-:W-:Y:S01]  /*5bb0*/  STS.U8 [R4+UR68+0x300], R103 ;  /* 0x0003006704007988 */ /* 0x000fe20008000044 */
[----:B0-----:R-:W-:-:S03]  /*5bc0*/  LOP3.LUT R0, R70, 0x70, RZ, 0x3c, !PT ;  /* 0x0000007046007812 */ /* 0x001fc600078e3cff */
        /* <DEDUP_REMOVED lines=16> */
[----:B0-----:R0:W5:Y:S01]  /*5cd0*/  LDL.LU R68, [R1+0x8c4] ;  /* 0x0008c40001447983 */ /* 0x0011620000300800 */
[----:B------:R-:W-:-:S04]  /*5ce0*/  IMAD R40, R40, 0x2, R41 ;  /* 0x0000000228287824 */ /* 0x000fc800078e0229 */
        /* <DEDUP_REMOVED lines=11> */
[----:B---3--:R-:W-:-:S04]  /*5da0*/  IMAD R52, R52, 0x2, R53 ;  /* 0x0000000234347824 */ /* 0x008fc800078e0235 */
[----:B------:R-:W-:-:S04]  /*5db0*/  IMAD R51, R51, 0x2, R52 ;  /* 0x0000000233337824 */ /* 0x000fc800078e0234 */
[----:B------:R-:W-:-:S04]  /*5dc0*/  IMAD R56, R56, 0x2, R51 ;  /* 0x0000000238387824 */ /* 0x000fc800078e0233 */
[----:B------:R-:W-:-:S04]  /*5dd0*/  IMAD R55, R55, 0x2, R56 ;  /* 0x0000000237377824 */ /* 0x000fc800078e0238 */
[----:B------:R-:W-:-:S04]  /*5de0*/  IMAD R54, R54, 0x2, R55 ;  /* 0x0000000236367824 */ /* 0x000fc800078e0237 */
[----:B------:R-:W-:-:S04]  /*5df0*/  IMAD R59, R59, 0x2, R54 ;  /* 0x000000023b3b7824 */ /* 0x000fc800078e0236 */
[----:B------:R-:W-:-:S04]  /*5e00*/  IMAD R58, R58, 0x2, R59 ;  /* 0x000000023a3a7824 */ /* 0x000fc800078e023b */
[----:B-1----:R-:W-:-:S04]  /*5e10*/  IMAD R57, R57, 0x2, R58 ;  /* 0x0000000239397824 */ /* 0x002fc800078e023a */
[----:B------:R-:W-:Y:S01]  /*5e20*/  IMAD R62, R62, 0x2, R57 ;  /* 0x000000023e3e7824 */ /* 0x000fe200078e0239 */
[----:B--2---:R1:W-:Y:S03]  /*5e30*/  STS.U8 [R0+UR68+0x2b80], R66 ;  /* 0x002b804200007988 */ /* 0x0043e60008000044 */
[----:B------:R-:W-:Y:S01]  /*5e40*/  IMAD R61, R61, 0x2, R62 ;  /* 0x000000023d3d7824 */ /* 0x000fe200078e023e */
[----:B------:R2:W-:Y:S03]  /*5e50*/  STS.U8 [R0+UR68+0x2f80], R73 ;  /* 0x002f804900007988 */ /* 0x0005e60008000044 */
[----:B------:R-:W-:Y:S01]  /*5e60*/  IMAD R60, R60, 0x2, R61 ;  /* 0x000000023c3c7824 */ /* 0x000fe200078e023d */
[----:B-1----:R-:W1:Y:S03]  /*5e70*/  LDC R66, c[0x0][0x3d8] ;  /* 0x0000f600ff427b82 */ /* 0x002e660000000800 */
[----:B------:R-:W-:Y:S01]  /*5e80*/  IMAD R65, R65, 0x2, R60 ;  /* 0x0000000241417824 */ /* 0x000fe200078e023c */
[----:B------:R-:W-:-:S04]  /*5e90*/  @!UP0 UIADD3 UR4, UPT, UPT, -UR7, 0x100000, URZ ;  /* 0x0010000007048890 */ /* 0x000fc8000fffe1ff */
[----:B------:R-:W-:Y:S02]  /*5ea0*/  @!UP0 USHF.L.U32 UR5, UR4, 0xb, URZ ;  /* 0x0000000b04058899 */ /* 0x000fe400080006ff */
[----:B------:R-:W-:Y:S01]  /*5eb0*/  @!UP0 USHF.L.U32 UR4, UR4, 0x1, URZ ;  /* 0x0000000104048899 */ /* 0x000fe200080006ff */
[----:B--2---:R-:W2:Y:S01]  /*5ec0*/  LDC R73, c[0x0][0x3d8] ;  /* 0x0000f600ff497b82 */ /* 0x004ea20000000800 */
[----:B------:R-:W-:Y:S01]  /*5ed0*/  ISETP.EQ.U32.AND P4, PT, RZ, UR22, P3 ;  /* 0x00000016ff007c0c */ /* 0x000fe20009f82070 */
[----:B------:R-:W-:Y:S01]  /*5ee0*/  IMAD R64, R64, 0x2, R65 ;  /* 0x0000000240407824 */ /* 0x000fe200078e0241 */
[----:B------:R-:W-:Y:S01]  /*5ef0*/  UIADD3 UR64, UPT, UPT, UR67, 0x100000, URZ ;  /* 0x0010000043407890 */ /* 0x000fe2000fffe0ff */
[----:B------:R-:W-:Y:S02]  /*5f00*/  VOTEU.ALL UP1, P2 ;  /* 0x0000000000ff7886 */ /* 0x000fe40001020000 */
[----:B------:R-:W-:Y:S01]  /*5f10*/  IMAD R63, R63, 0x2, R64 ;  /* 0x000000023f3f7824 */ /* 0x000fe200078e0240 */
[----:B------:R-:W-:Y:S01]  /*5f20*/  UIADD3 UR6, UPT, UPT, UR6, UR64, URZ ;  /* 0x0000004006067290 */ /* 0x000fe2000fffe0ff */
[----:B------:R0:W-:Y:S01]  /*5f30*/  STS.U8 [R0+UR68+0x380], R118 ;  /* 0x0003807600007988 */ /* 0x0001e20008000044 */
[----:B------:R-:W-:Y:S01]  /*5f40*/  UIADD3 UR7, UPT, UPT, UR68, 0x8000, URZ ;  /* 0x0000800044077890 */ /* 0x000fe2000fffe0ff */
[----:B------:R-:W-:-:S02]  /*5f50*/  IMAD R69, R69, 0x2, R63 ;  /* 0x0000000245457824 */ /* 0x000fc400078e023f */
[----:B------:R0:W-:Y:S01]  /*5f60*/  STS.U8 [R0+UR68+0x780], R120 ;  /* 0x0007807800007988 */ /* 0x0001e20008000044 */
[----:B------:R-:W-:-:S03]  /*5f70*/  ULEA UR19, UR19, UR6, 0x4 ;  /* 0x0000000613137291 */ /* 0x000fc6000f8e20ff */
[----:B------:R0:W-:Y:S04]  /*5f80*/  STS.U8 [R0+UR68+0xb80], R119 ;  /* 0x000b807700007988 */ /* 0x0001e80008000044 */
        /* <DEDUP_REMOVED lines=9> */
[----:B------:R0:W-:Y:S01]  /*6020*/  STS.U8 [R0+UR68+0x3b80], R35 ;  /* 0x003b802300007988 */ /* 0x0001e20008000044 */
[----:B------:R3:W-:Y:S06]  /*6030*/  MEMBAR.ALL.CTA ;  /* 0x0000000000007992 */ /* 0x0007ec0000008000 */
[----:B---3--:R-:W-:Y:S04]  /*6040*/  FENCE.VIEW.ASYNC.S ;  /* 0x00000000000073c6 */ /* 0x008fe80000000000 */
[----:B------:R-:W3:Y:S02]  /*6050*/  FENCE.VIEW.ASYNC.S ;  /* 0x00000000000073c6 */ /* 0x000ee40000000000 */
[----:B---3--:R0:W3:Y:S01]  /*6060*/  @!UP1 SYNCS.EXCH.64 URZ, [UR68+0x8000], UR4 ;  /* 0x0080000444ff95b2 */ /* 0x0080e20008000100 */
[----:B------:R-:W-:Y:S01]  /*6070*/  IMAD R67, R67, 0x2, R69 ;  /* 0x0000000243437824 */ /* 0x000fe200078e0245 */
[----:B---3--:R-:W-:Y:S06]  /*6080*/  BAR.SYNC.DEFER_BLOCKING 0x0 ;  /* 0x0000000000007b1d */ /* 0x008fec0000010000 */
[----:B012-4-:R-:W-:Y:S05]  /*6090*/  @!P4 BRA `(.L_x_6) ;  /* 0x0000000000d8c947 */ /* 0x017fea0003800000 */
[----:B------:R-:W-:Y:S02]  /*60a0*/  USHF.R.U32.HI UR8, URZ, 0x4, UR68 ;  /* 0x00000004ff087899 */ /* 0x000fe40008011644 */
[----:B------:R-:W-:Y:S02]  /*60b0*/  UIADD3 UR5, UPT, UPT, UR68, 0x18000, URZ ;  /* 0x0001800044057890 */ /* 0x000fe4000fffe0ff */
[----:B------:R-:W-:Y:S02]  /*60c0*/  USGXT.U32 UR8, UR8, 0xe ;  /* 0x0000000e0808789a */ /* 0x000fe40008000000 */
[----:B------:R-:W-:Y:S02]  /*60d0*/  USHF.R.U32.HI UR5, URZ, 0x4, UR5 ;  /* 0x00000004ff057899 */ /* 0x000fe40008011605 */
[----:B------:R-:W-:Y:S02]  /*60e0*/  UIADD3 UR28, UP1, UPT, UR8, 0x2, URZ ;  /* 0x00000002081c7890 */ /* 0x000fe4000ff3e0ff */
[----:B------:R-:W-:Y:S01]  /*60f0*/  USGXT.U32 UR10, UR5, 0xe ;  /* 0x0000000e050a789a */ /* 0x000fe20008000000 */
[----:B------:R-:W-:Y:S01]  /*6100*/  UMOV UR4, URZ ;  /* 0x000000ff00047c82 */ /* 0x000fe20008000000 */
[----:B------:R-:W-:Y:S01]  /*6110*/  UMOV UR6, URZ ;  /* 0x000000ff00067c82 */ /* 0x000fe20008000000 */
[----:B------:R-:W-:-:S02]  /*6120*/  UIADD3.X UR29, UPT, UPT, UR4, 0x40004040, URZ, UP1, !UPT ;  /* 0x40004040041d7890 */ /* 0x000fc40008ffe4ff */
[----:B------:R-:W-:Y:S01]  /*6130*/  UIADD3 UR34, UP1, UPT, UR10, 0x80, URZ ;  /* 0x000000800a227890 */ /* 0x000fe2000ff3e0ff */
[----:B------:R-:W-:Y:S01]  /*6140*/  UMOV UR4, UR7 ;  /* 0x0000000700047c82 */ /* 0x000fe20008000000 */
[----:B------:R-:W-:Y:S02]  /*6150*/  UMOV UR5, URZ ;  /* 0x000000ff00057c82 */ /* 0x000fe40008000000 */
[----:B------:R-:W-:Y:S01]  /*6160*/  UIADD3.X UR35, UPT, UPT, UR6, -0x7fffbfe0, URZ, UP1, !UPT ;  /* 0x8000402006237890 */ /* 0x000fe20008ffe4ff */
[----:B------:R-:W-:Y:S01]  /*6170*/  UMOV UR18, UR4 ;  /* 0x0000000400127c82 */ /* 0x000fe20008000000 */
[----:B------:R-:W-:Y:S02]  /*6180*/  UIADD3.64 UR38, UPT, UPT, UR28, 0x2, URZ ;  /* 0x000000021c267897 */ /* 0x000fe4000fffe0ff */
[----:B------:R-:W-:Y:S02]  /*6190*/  UIADD3.64 UR4, UPT, UPT, UR34, 0x80, URZ ;  /* 0x0000008022047897 */ /* 0x000fe4000fffe0ff */
[----:B------:R-:W-:-:S02]  /*61a0*/  UIADD3.64 UR42, UPT, UPT, UR28, 0x4, URZ ;  /* 0x000000041c2a7897 */ /* 0x000fc4000fffe0ff */
[----:B------:R-:W-:Y:S02]  /*61b0*/  UIADD3.64 UR40, UPT, UPT, UR34, 0x100, URZ ;  /* 0x0000010022287897 */ /* 0x000fe4000fffe0ff */
[----:B------:R-:W-:Y:S02]  /*61c0*/  UIADD3.64 UR46, UPT, UPT, UR28, 0x3fe, URZ ;  /* 0x000003fe1c2e7897 */ /* 0x000fe4000fffe0ff */
[----:B------:R-:W-:Y:S02]  /*61d0*/  UIADD3.64 UR44, UPT, UPT, UR34, 0x180, URZ ;  /* 0x00000180222c7897 */ /* 0x000fe4000fffe0ff */
[----:B------:R-:W-:Y:S02]  /*61e0*/  UIADD3.64 UR50, UPT, UPT, UR28, 0x400, URZ ;  /* 0x000004001c327897 */ /* 0x000fe4000fffe0ff */
[----:B------:R-:W-:Y:S02]  /*61f0*/  UIADD3.64 UR48, UPT, UPT, UR34, 0x200, URZ ;  /* 0x0000020022307897 */ /* 0x000fe4000fffe0ff */
[----:B------:R-:W-:-:S02]  /*6200*/  UIADD3.64 UR54, UPT, UPT, UR28, 0x402, URZ ;  /* 0x000004021c367897 */ /* 0x000fc4000fffe0ff */
[----:B------:R-:W-:Y:S01]  /*6210*/  UIADD3.64 UR52, UPT, UPT, UR34, 0x280, URZ ;  /* 0x0000028022347897 */ /* 0x000fe2000fffe0ff */
[----:B------:R-:W-:Y:S01]  /*6220*/  UMOV UR16, 0x0 ;  /* 0x0000000000107882 */ /* 0x000fe20000000000 */
[----:B------:R-:W-:Y:S01]  /*6230*/  UMOV UR17, 0x4208010 ;  /* 0x0420801000117882 */ /* 0x000fe20000000000 */
[----:B------:R-:W-:Y:S01]  /*6240*/  UIADD3.64 UR58, UPT, UPT, UR28, 0x404, URZ ;  /* 0x000004041c3a7897 */ /* 0x000fe2000fffe0ff */
[----:B------:R-:W-:Y:S01]  /*6250*/  UMOV UR9, 0x40004040 ;  /* 0x4000404000097882 */ /* 0x000fe20000000000 */
[----:B------:R-:W-:Y:S01]  /*6260*/  UIADD3.64 UR56, UPT, UPT, UR34, 0x300, URZ ;  /* 0x0000030022387897 */ /* 0x000fe2000fffe0ff */
[----:B------:R-:W-:Y:S01]  /*6270*/  UMOV UR11, 0x80004020 ;  /* 0x80004020000b7882 */ /* 0x000fe20000000000 */
[----:B------:R-:W-:Y:S01]  /*6280*/  UMOV UR14, 0x0 ;  /* 0x00000000000e7882 */ /* 0x000fe20000000000 */
[----:B------:R-:W-:Y:S01]  /*6290*/  UMOV UR15, 0x4208010 ;  /* 0x04208010000f7882 */ /* 0x000fe20000000000 */
[----:B------:R-:W-:Y:S01]  /*62a0*/  UMOV UR12, 0x0 ;  /* 0x00000000000c7882 */ /* 0x000fe20000000000 */
[----:B------:R-:W-:Y:S01]  /*62b0*/  UMOV UR13, 0x4208010 ;  /* 0x04208010000d7882 */ /* 0x000fe20000000000 */
[----:B------:R0:W-:Y:S01]  /*62c0*/  UTCQMMA gdesc[UR10], gdesc[UR8], tmem[UR64], tmem[UR16], idesc[UR17], !UPT ;  /* 0x00ff10080a0075ea */ /* 0x0001e2000f800340 */
[----:B------:R-:W-:Y:S01]  /*62d0*/  UMOV UR26, 0x0 ;  /* 0x00000000001a7882 */ /* 0x000fe20000000000 */
[----:B------:R-:W-:Y:S01]  /*62e0*/  UMOV UR27, 0x4208010 ;  /* 0x04208010001b7882 */ /* 0x000fe20000000000 */
[----:B------:R0:W-:Y:S01]  /*62f0*/  UTCQMMA gdesc[UR34], gdesc[UR28], tmem[UR64], tmem[UR14], idesc[UR15], UPT ;  /* 0x00ff0e1c220075ea */ /* 0x0001e2000b800340 */
        /* <DEDUP_REMOVED lines=12> */
[----:B------:R0:W-:Y:S01]  /*63c0*/  UTCQMMA gdesc[UR52], gdesc[UR54], tmem[UR64], tmem[UR30], idesc[UR31], UPT ;  /* 0x00ff1e36340075ea */ /* 0x0001e2000b800340 */
[----:B------:R0:W-:Y:S01]  /*63d0*/  UTCQMMA gdesc[UR56], gdesc[UR58], tmem[UR64], tmem[UR36], idesc[UR37], UPT ;  /* 0x00ff243a380075ea */ /* 0x0001e2000b800340 */
[----:B------:R0:W-:Y:S01]  /*63e0*/  UTCBAR [UR18], URZ ;  /* 0x000000ff120073e9 */ /* 0x0001e200080000ff */
[----:B------:R-:W-:Y:S01]  /*63f0*/  NOP ;  /* 0x0000000000007918 */ /* 0x000fe20000000000 */
.L_x_6:
[----:B------:R-:W-:Y:S05]  /*6400*/  @!P3 BRA `(.L_x_7) ;  /* 0x000000000008b947 */ /* 0x000fea0003800000 */
[----:B------:R-:W1:Y:S02]  /*6410*/  SYNCS.PHASECHK.TRANS64.TRYWAIT P0, [UR68+0x8000], RZ ;  /* 0x008000ffff0075a7 */ /* 0x000e640008001144 */
[----:B-1----:R-:W-:Y:S05]  /*6420*/  @!P0 BRA `(.L_x_8) ;  /* 0x0000011400008947 */ /* 0x002fea0003800000 */
.L_x_7:
[----:B------:R-:W-:Y:S01]  /*6430*/  STL.64 [R1+0xa48], R58 ;  /* 0x000a483a01007387 */ /* 0x000fe20000100a00 */
[----:B------:R-:W-:Y:S01]  /*6440*/  IMAD R66, R66, 0x2, R67 ;  /* 0x0000000242427824 */ /* 0x000fe200078e0243 */
[----:B------:R-:W1:Y:S01]  /*6450*/  LDC R76, c[0x0][0x3d8] ;  /* 0x0000f600ff4c7b82 */ /* 0x000e620000000800 */
[----:B------:R-:W2:Y:S01]  /*6460*/  LDCU UR6, c[0x0][0x3a8] ;  /* 0x00007500ff0677ac */ /* 0x000ea20008000800 */
[----:B------:R-:W-:Y:S01]  /*6470*/  STL.64 [R1+0xa40], R62 ;  /* 0x000a403e01007387 */ /* 0x000fe20000100a00 */
[----:B------:R-:W-:Y:S01]  /*6480*/  IMAD R73, R73, 0x2, R66 ;  /* 0x0000000249497824 */ /* 0x000fe200078e0242 */
[----:B0-----:R-:W0:Y:S02]  /*6490*/  LDCU.64 UR4, c[0x0][0x3d0] ;  /* 0x00007a00ff0477ac */ /* 0x001e240008000a00 */
[----:B------:R3:W-:Y:S01]  /*64a0*/  STL.64 [R1+0xa38], R60 ;  /* 0x000a383c01007387 */ /* 0x0007e20000100a00 */
[----:B------:R-:W-:Y:S01]  /*64b0*/  IMAD R72, R72, 0x2, R73 ;  /* 0x0000000248487824 */ /* 0x000fe200078e0249 */
[----:B------:R-:W4:Y:S02]  /*64c0*/  LDC R81, c[0x0][0x3d8] ;  /* 0x0000f600ff517b82 */ /* 0x000f240000000800 */
[----:B------:R0:W-:Y:S01]  /*64d0*/  STL.64 [R1+0xa30], R64 ;  /* 0x000a304001007387 */ /* 0x0001e20000100a00 */
[----:B------:R-:W-:-:S03]  /*64e0*/  IMAD R71, R71, 0x2, R72 ;  /* 0x0000000247477824 */ /* 0x000fc600078e0248 */
[----:B-----5:R0:W-:Y:S01]  /*64f0*/  STL [R1+0x918], R68 ;  /* 0x0009184401007387 */ /* 0x0201e20000100800 */
[----:B------:R-:W-:Y:S01]  /*6500*/  IMAD R78, R78, 0x2, R71 ;  /* 0x000000024e4e7824 */ /* 0x000fe200078e0247 */
[----:B------:R-:W0:Y:S02]  /*6510*/  LDC R80, c[0x0][0x3d8] ;  /* 0x0000f600ff507b82 */ /* 0x000e240000000800 */
[----:B------:R-:W-:Y:S01]  /*6520*/  STL [R1+0x8cc], R70 ;  /* 0x0008cc4601007387 */ /* 0x000fe20000100800 */
[----:B------:R-:W-:-:S03]  /*6530*/  IMAD R77, R77, 0x2, R78 ;  /* 0x000000024d4d7824 */ /* 0x000fc600078e024e */
[----:B------:R-:W-:Y:S02]  /*6540*/  STL [R1+0x8c8], R3 ;  /* 0x0008c80301007387 */ /* 0x000fe40000100800 */
[----:B------:R-:W2:Y:S01]  /*6550*/  LDC R79, c[0x0][0x3d8] ;  /* 0x0000f600ff4f7b82 */ /* 0x000ea20000000800 */
[----:B-1----:R-:W-:Y:S01]  /*6560*/  IMAD R76, R76, 0x2, R77 ;  /* 0x000000024c4c7824 */ /* 0x002fe200078e024d */
[----:B------:R-:W-:Y:S04]  /*6570*/  STL [R1+0x8c4], R2 ;  /* 0x0008c40201007387 */ /* 0x000fe80000100800 */
[----:B------:R-:W-:Y:S02]  /*6580*/  STL [R1+0x9c0], R2 ;  /* 0x0009c00201007387 */ /* 0x000fe40000100800 */
[----:B------:R-:W1:Y:S01]  /*6590*/  LDC R84, c[0x0][0x3d8] ;  /* 0x0000f600ff547b82 */ /* 0x000e620000000800 */
[----:B----4-:R-:W-:Y:S01]  /*65a0*/  IMAD R81, R81, 0x2, R76 ;  /* 0x0000000251517824 */ /* 0x010fe200078e024c */
[----:B---3--:R-:W3:Y:S04]  /*65b0*/  LDL.LU R61, [R1+0x20] ;  /* 0x00002000013d7983 */ /* 0x008ee80000300800 */
[----:B------:R-:W4:Y:S02]  /*65c0*/  LDL.LU R60, [R1+0x1c] ;  /* 0x00001c00013c7983 */ /* 0x000f240000300800 */
[----:B------:R-:W1:Y:S01]  /*65d0*/  LDC R83, c[0x0][0x3d8] ;  /* 0x0000f600ff537b82 */ /* 0x000e620000000800 */
[----:B0-----:R-:W-:Y:S01]  /*65e0*/  IMAD R80, R80, 0x2, R81 ;  /* 0x0000000250507824 */ /* 0x001fe200078e0251 */
[----:B------:R-:W3:Y:S06]  /*65f0*/  LDL.LU R64, [R1+0x28] ;  /* 0x0000280001407983 */ /* 0x000eec0000300800 */
[----:B------:R-:W-:Y:S01]  /*6600*/  BAR.SYNC.DEFER_BLOCKING 0x0 ;  /* 0x0000000000007b1d */ /* 0x000fe20000010000 */
[----:B--2---:R-:W-:-:S07]  /*6610*/  IMAD R79, R79, 0x2, R80 ;  /* 0x000000024f4f7824 */ /* 0x004fce00078e0250 */
[----:B------:R-:W0:Y:S01]  /*6620*/  LDC R86, c[0x0][0x3d8] ;  /* 0x0000f600ff567b82 */ /* 0x000e220000000800 */
[----:B------:R-:W-:Y:S01]  /*6630*/  LDTM.16dp32bit_t0_t15.x32 R4, tmem[UR19] ;  /* 0x00000013000479ee */ /* 0x000fe20008a80000 */
[----:B------:R-:W2:Y:S01]  /*6640*/  LDTM.16dp32bit_t16_t31.x32 R4, tmem[UR19+0x20] ;  /* 0x00002013000479ee */ /* 0x000ea20008aa0000 */
[----:B------:R-:W0:Y:S01]  /*6650*/  S2R R68, SR_TID.X ;  /* 0x0000000000447919 */ /* 0x000e220000002100 */
[----:B-1----:R-:W-:-:S04]  /*6660*/  IMAD R84, R84, 0x2, R79 ;  /* 0x0000000254547824 */ /* 0x002fc800078e024f */
[----:B------:R-:W1:Y:S01]  /*6670*/  LDC R87, c[0x0][0x3d8] ;  /* 0x0000f600ff577b82 */ /* 0x000e620000000800 */
[----:B------:R-:W-:-:S07]  /*6680*/  IMAD R83, R83, 0x2, R84 ;  /* 0x0000000253537824 */ /* 0x000fce00078e0254 */
[----:B------:R-:W1:Y:S08]  /*6690*/  LDC R89, c[0x0][0x3d8] ;  /* 0x0000f600ff597b82 */ /* 0x000e700000000800 */
[----:B------:R-:W1:Y:S01]  /*66a0*/  LDC R91, c[0x0][0x3d8] ;  /* 0x0000f600ff5b7b82 */ /* 0x000e620000000800 */
[----:B--2---:R-:W-:Y:S01]  /*66b0*/  FMUL R75, R4, UR6 ;  /* 0x00000006044b7c20 */ /* 0x004fe20008400000 */
[----:B------:R-:W-:Y:S01]  /*66c0*/  FMUL R74, R5, UR6 ;  /* 0x00000006054a7c20 */ /* 0x000fe20008400000 */
[----:B------:R-:W-:Y:S01]  /*66d0*/  FMUL R0, R6, UR6 ;  /* 0x0000000606007c20 */ /* 0x000fe20008400000 */
[----:B------:R-:W-:Y:S01]  /*66e0*/  FMUL R85, R11, UR6 ;  /* 0x000000060b557c20 */ /* 0x000fe20008400000 */
[----:B------:R-:W-:Y:S01]  /*66f0*/  FMUL R82, R12, UR6 ;  /* 0x000000060c527c20 */ /* 0x000fe20008400000 */
[----:B------:R-:W-:-:S02]  /*6700*/  FMUL R88, R15, UR6 ;  /* 0x000000060f587c20 */ /* 0x000fc40008400000 */
[----:B------:R-:W2:Y:S01]  /*6710*/  LDC R90, c[0x0][0x3d8] ;  /* 0x0000f600ff5a7b82 */ /* 0x000ea20000000800 */
[----:B------:R-:W-:Y:S01]  /*6720*/  FMNMX3 R0, R75, R74, R0, !PT ;  /* 0x0000004a4b007276 */ /* 0x000fe20007800000 */
[----:B------:R-:W-:Y:S01]  /*6730*/  FMUL R75, R7, UR6 ;  /* 0x00000006074b7c20 */ /* 0x000fe20008400000 */
[----:B------:R-:W-:Y:S01]  /*6740*/  FMUL R74, R8, UR6 ;  /* 0x00000006084a7c20 */ /* 0x000fe20008400000 */
[----:B------:R-:W-:Y:S01]  /*6750*/  FMUL R94, R20, UR6 ;  /* 0x00000006145e7c20 */ /* 0x000fe20008400000 */
[----:B------:R-:W-:-:S03]  /*6760*/  FMUL R119, R22, UR6 ;  /* 0x0000000616777c20 */ /* 0x000fc60008400000 */
[----:B------:R-:W-:Y:S01]  /*6770*/  FMNMX3 R0, R0, R75, R74, !PT ;  /* 0x0000004b00007276 */ /* 0x000fe2000780004a */
[----:B------:R-:W-:Y:S01]  /*6780*/  FMUL R75, R9, UR6 ;  /* 0x00000006094b7c20 */ /* 0x000fe20008400000 */
[----:B------:R-:W-:Y:S01]  /*6790*/  FMUL R74, R10, UR6 ;  /* 0x000000060a4a7c20 */ /* 0x000fe20008400000 */
[----:B------:R-:W2:Y:S04]  /*67a0*/  LDC R92, c[0x0][0x3d8] ;  /* 0x0000f600ff5c7b82 */ /* 0x000ea80000000800 */
[----:B------:R-:W-:Y:S01]  /*67b0*/  FMNMX3 R0, R0, R75, R74, !PT ;  /* 0x0000004b00007276 */ /* 0x000fe2000780004a */
[----:B------:R-:W-:Y:S01]  /*67c0*/  FMUL R75, R13, UR6 ;  /* 0x000000060d4b7c20 */ /* 0x000fe20008400000 */
[----:B------:R-:W-:Y:S02]  /*67d0*/  FMUL R74, R14, UR6 ;  /* 0x000000060e4a7c20 */ /* 0x000fe40008400000 */
[----:B------:R-:W-:Y:S01]  /*67e0*/  FMNMX3 R0, R0, R85, R82, !PT ;  /* 0x0000005500007276 */ /* 0x000fe20007800052 */
[----:B------:R-:W2:Y:S01]  /*67f0*/  LDC R93, c[0x0][0x3d8] ;  /* 0x0000f600ff5d7b82 */ /* 0x000ea20000000800 */
[----:B0-----:R-:W-:-:S02]  /*6800*/  IMAD R82, R86, 0x2, R83 ;  /* 0x0000000256527824 */ /* 0x001fc400078e0253 */
[----:B------:R-:W-:Y:S01]  /*6810*/  FMUL R85, R16, UR6 ;  /* 0x0000000610557c20 */ /* 0x000fe20008400000 */
[----:B------:R-:W-:Y:S01]  /*6820*/  FMNMX3 R0, R0, R75, R74, !PT ;  /* 0x0000004b00007276 */ /* 0x000fe2000780004a */
[----:B-1----:R-:W-:-:S03]  /*6830*/  IMAD R87, R87, 0x2, R82 ;  /* 0x0000000257577824 */ /* 0x002fc600078e0252 */
[----:B------:R-:W-:Y:S01]  /*6840*/  FMNMX3 R0, R0, R88, R85, !PT ;  /* 0x0000005800007276 */ /* 0x000fe20007800055 */
[----:B------:R-:W0:Y:S01]  /*6850*/  LDC R100, c[0x0][0x3d8] ;  /* 0x0000f600ff647b82 */ /* 0x000e220000000800 */
[----:B------:R-:W-:Y:S02]  /*6860*/  IMAD R86, R89, 0x2, R87 ;  /* 0x0000000259567824 */ /* 0x000fe400078e0257 */
[----:B------:R-:W-:Y:S01]  /*6870*/  FMUL R89, R17, UR6 ;  /* 0x0000000611597c20 */ /* 0x000fe20008400000 */
[----:B------:R-:W-:Y:S01]  /*6880*/  FMUL R88, R18, UR6 ;  /* 0x0000000612587c20 */ /* 0x000fe20008400000 */
[----:B------:R-:W-:Y:S02]  /*6890*/  IMAD R85, R91, 0x2, R86 ;  /* 0x000000025b557824 */ /* 0x000fe400078e0256 */
[----:B------:R-:W-:Y:S01]  /*68a0*/  FMUL R91, R19, UR6 ;  /* 0x00000006135b7c20 */ /* 0x000fe20008400000 */
[----:B------:R-:W1:Y:S01]  /*68b0*/  LDC R95, c[0x0][0x3d8] ;  /* 0x0000f600ff5f7b82 */ /* 0x000e620000000800 */
[----:B--2---:R-:W-:Y:S01]  /*68c0*/  IMAD R90, R90, 0x2, R85 ;  /* 0x000000025a5a7824 */ /* 0x004fe200078e0255 */
[----:B------:R-:W-:-:S03]  /*68d0*/  FMNMX3 R0, R0, R89, R88, !PT ;  /* 0x0000005900007276 */ /* 0x000fc60007800058 */
[----:B------:R-:W-:Y:S01]  /*68e0*/  IMAD R89, R92, 0x2, R90 ;  /* 0x000000025c597824 */ /* 0x000fe200078e025a */
[----:B------:R-:W-:Y:S02]  /*68f0*/  LOP3.LUT R92, R68, 0x7f, RZ, 0xc0, !PT ;  /* 0x0000007f445c7812 */ /* 0x000fe400078ec0ff */
[----:B------:R-:W2:Y:S01]  /*6900*/  LDC R96, c[0x0][0x3d8] ;  /* 0x0000f600ff607b82 */ /* 0x000ea20000000800 */
[----:B------:R-:W-:Y:S01]  /*6910*/  IMAD R88, R93, 0x2, R89 ;  /* 0x000000025d587824 */ /* 0x000fe200078e0259 */
[----:B------:R-:W-:Y:S01]  /*6920*/  FMNMX3 R94, R0, R91, R94, !PT ;  /* 0x0000005b005e7276 */ /* 0x000fe2000780005e */
[----:B------:R-:W-:-:S05]  /*6930*/  IMAD R0, R92, UR5, RZ ;  /* 0x000000055c007c24 */ /* 0x000fca000f8e02ff */
[----:B------:R-:W2:Y:S01]  /*6940*/  S2UR UR8, SR_CTAID.Y ;  /* 0x00000000000879c3 */ /* 0x000ea20000002600 */
[----:B0-----:R-:W-:-:S07]  /*6950*/  IMAD R93, R100, 0x2, R88 ;  /* 0x00000002645d7824 */ /* 0x001fce00078e0258 */
[----:B------:R-:W0:Y:S01]  /*6960*/  LDC R99, c[0x0][0x3d8] ;  /* 0x0000f600ff637b82 */ /* 0x000e220000000800 */
[----:B-1----:R-:W-:Y:S02]  /*6970*/  IMAD R92, R95, 0x2, R93 ;  /* 0x000000025f5c7824 */ /* 0x002fe400078e025d */
[----:B------:R-:W-:-:S05]  /*6980*/  FMUL R95, R21, UR6 ;  /* 0x00000006155f7c20 */ /* 0x000fca0008400000 */
[----:B------:R-:W-:Y:S01]  /*6990*/  FMNMX3 R119, R94, R95, R119, !PT ;  /* 0x0000005f5e777276 */ /* 0x000fe20007800077 */
[----:B------:R-:W1:Y:S01]  /*69a0*/  LDC.64 R74, c[0x0][0x390] ;  /* 0x0000e400ff4a7b82 */ /* 0x000e620000000a00 */
[----:B--2---:R-:W-:-:S07]  /*69b0*/  IMAD R91, R96, 0x2, R92 ;  /* 0x00000002605b7824 */ /* 0x004fce00078e025c */
[----:B------:R-:W2:Y:S01]  /*69c0*/  LDC R98, c[0x0][0x3d8] ;  /* 0x0000f600ff627b82 */ /* 0x000ea20000000800 */
[----:B------:R-:W-:-:S04]  /*69d0*/  UIMAD UR4, UR8, UR4, URZ ;  /* 0x00000004080472a4 */ /* 0x000fc8000f8e02ff */
[----:B------:R-:W-:-:S03]  /*69e0*/  USHF.R.S32.HI UR5, URZ, 0x1f, UR4 ;  /* 0x0000001fff057899 */ /* 0x000fc60008011404 */
[----:B------:R-:W2:Y:S01]  /*69f0*/  LDC R97, c[0x0][0x3d8] ;  /* 0x0000f600ff617b82 */ /* 0x000ea20000000800 */
[----:B0-----:R-:W-:-:S07]  /*6a00*/  IMAD R95, R99, 0x2, R91 ;  /* 0x00000002635f7824 */ /* 0x001fce00078e025b */
[----:B------:R-:W0:Y:S01]  /*6a10*/  LDC R108, c[0x0][0x3d8] ;  /* 0x0000f600ff6c7b82 */ /* 0x000e220000000800 */
[----:B-1----:R-:W-:Y:S01]  /*6a20*/  IADD3 R74, P0, P5, R0, UR4, R74 ;  /* 0x00000004004a7c10 */ /* 0x002fe2000fd1e04a */
[----:B------:R-:W1:Y:S01]  /*6a30*/  LDCU UR4, c[0x0][0x3f0] ;  /* 0x00007e00ff0477ac */ /* 0x000e620008000800 */
[----:B------:R-:W-:-:S04]  /*6a40*/  SHF.R.S32.HI R0, RZ, 0x1f, R0 ;  /* 0x0000001fff007819 */ /* 0x000fc80000011400 */
[----:B------:R-:W-:Y:S01]  /*6a50*/  IADD3.X R0, PT, PT, R0, UR5, R75, P0, P5 ;  /* 0x0000000500007c10 */ /* 0x000fe200087ea44b */
[----:B------:R-:W1:Y:S01]  /*6a60*/  LDC R110, c[0x0][0x3d8] ;  /* 0x0000f600ff6e7b82 */ /* 0x000e620000000800 */
[----:B--2---:R-:W-:-:S07]  /*6a70*/  IMAD R94, R98, 0x2, R95 ;  /* 0x00000002625e7824 */ /* 0x004fce00078e025f */
[----:B------:R-:W2:Y:S01]  /*6a80*/  LDC R114, c[0x0][0x3d8] ;  /* 0x0000f600ff727b82 */ /* 0x000ea20000000800 */
[----:B------:R-:W-:-:S07]  /*6a90*/  IMAD R75, R97, 0x2, R94 ;  /* 0x00000002614b7824 */ /* 0x000fce00078e025e */
[----:B------:R-:W4:Y:S01]  /*6aa0*/  LDC R101, c[0x0][0x3d8] ;  /* 0x0000f600ff657b82 */ /* 0x000f220000000800 */
[----:B0-----:R-:W-:-:S07]  /*6ab0*/  IMAD R98, R108, 0x2, R75 ;  /* 0x000000026c627824 */ /* 0x001fce00078e024b */
[----:B------:R-:W0:Y:S01]  /*6ac0*/  LDC R100, c[0x0][0x3d8] ;  /* 0x0000f600ff647b82 */ /* 0x000e220000000800 */
[----:B-1----:R-:W-:-:S07]  /*6ad0*/  IMAD R97, R110, 0x2, R98 ;  /* 0x000000026e617824 */ /* 0x002fce00078e0262 */
[----:B------:R-:W1:Y:S01]  /*6ae0*/  LDC R99, c[0x0][0x3d8] ;  /* 0x0000f600ff637b82 */ /* 0x000e620000000800 */
[----:B--2---:R-:W-:-:S07]  /*6af0*/  IMAD R96, R114, 0x2, R97 ;  /* 0x0000000272607824 */ /* 0x004fce00078e0261 */
[----:B------:R-:W2:Y:S01]  /*6b00*/  LDC R104, c[0x0][0x3d8] ;  /* 0x0000f600ff687b82 */ /* 0x000ea20000000800 */
[----:B----4-:R-:W-:-:S07]  /*6b10*/  IMAD R101, R101, 0x2, R96 ;  /* 0x0000000265657824 */ /* 0x010fce00078e0260 */
        /* <DEDUP_REMOVED lines=25> */
[----:B0-----:R-:W-:-:S04]  /*6cb0*/  IMAD R112, R113, 0x2, R111 ;  /* 0x0000000271707824 */ /* 0x001fc800078e026f */
[----:B-1----:R-:W-:-:S03]  /*6cc0*/  IMAD R113, R115, 0x2, R112 ;  /* 0x0000000273717824 */ /* 0x002fc600078e0270 */
[----:B------:R-:W0:Y:S01]  /*6cd0*/  LDC R117, c[0x0][0x3d8] ;  /* 0x0000f600ff757b82 */ /* 0x000e220000000800 */
[----:B--2---:R-:W-:-:S07]  /*6ce0*/  IMAD R114, R114, 0x2, R113 ;  /* 0x0000000272727824 */ /* 0x004fce00078e0271 */
[----:B------:R-:W1:Y:S01]  /*6cf0*/  LDC R118, c[0x0][0x3d8] ;  /* 0x0000f600ff767b82 */ /* 0x000e620000000800 */
[----:B----4-:R-:W-:-:S07]  /*6d00*/  IMAD R115, R116, 0x2, R114 ;  /* 0x0000000274737824 */ /* 0x010fce00078e0272 */
[----:B------:R-:W2:Y:S08]  /*6d10*/  LDC R121, c[0x0][0x3d8] ;  /* 0x0000f600ff797b82 */ /* 0x000eb00000000800 */
[----:B------:R-:W4:Y:S01]  /*6d20*/  LDC R116, c[0x0][0x3d8] ;  /* 0x0000f600ff747b82 */ /* 0x000f220000000800 */
[----:B------:R-:W-:-:S04]  /*6d30*/  IADD3 R62, P0, PT, R36, R74, RZ ;  /* 0x0000004a243e7210 */ /* 0x000fc80007f1e0ff */
[----:B------:R-:W-:-:S03]  /*6d40*/  LEA.HI.X.SX32 R63, R36, R0, 0x1, P0 ;  /* 0x00000000243f7211 */ /* 0x000fc600000f0eff */
[----:B------:R-:W0:Y:S02]  /*6d50*/  LDC R122, c[0x0][0x3d8] ;  /* 0x0000f600ff7a7b82 */ /* 0x000e240000000800 */
[----:B------:R0:W-:Y:S06]  /*6d60*/  STL.64 [R1+0x348], R62 ;  /* 0x0003483e01007387 */ /* 0x0001ec0000100a00 */
[----:B------:R-:W1:Y:S01]  /*6d70*/  LDC R123, c[0x0][0x3d8] ;  /* 0x0000f600ff7b7b82 */ /* 0x000e620000000800 */
[----:B----4-:R-:W-:-:S07]  /*6d80*/  IMAD R116, R116, 0x2, R36 ;  /* 0x0000000274747824 */ /* 0x010fce00078e0224 */
[----:B------:R-:W4:Y:S01]  /*6d90*/  LDC R124, c[0x0][0x3d8] ;  /* 0x0000f600ff7c7b82 */ /* 0x000f220000000800 */
[----:B------:R-:W-:Y:S01]  /*6da0*/  IADD3 R58, P0, PT, R116, R74, RZ ;  /* 0x0000004a743a7210 */ /* 0x000fe20007f1e0ff */
[----:B0-----:R-:W-:Y:S02]  /*6db0*/  IMAD.MOV.U32 R63, RZ, RZ, R116 ;  /* 0x000000ffff3f7224 */ /* 0x001fe400078e0074 */
[----:B------:R-:W-:-:S04]  /*6dc0*/  IMAD R36, R117, 0x2, R115 ;  /* 0x0000000275247824 */ /* 0x000fc800078e0273 */
[----:B------:R-:W0:Y:S01]  /*6dd0*/  LDC R125, c[0x0][0x3d8] ;  /* 0x0000f600ff7d7b82 */ /* 0x000e220000000800 */
[----:B------:R1:W-:Y:S01]  /*6de0*/  STL [R1+0x340], R58 ;  /* 0x0003403a01007387 */ /* 0x0003e20000100800 */
[----:B------:R-:W-:Y:S02]  /*6df0*/  IMAD.MOV.U32 R116, RZ, RZ, R58 ;  /* 0x000000ffff747224 */ /* 0x000fe400078e003a */
[----:B------:R-:W-:Y:S01]  /*6e00*/  IMAD.MOV.U32 R117, RZ, RZ, R59 ;  /* 0x000000ffff757224 */ /* 0x000fe200078e003b */
[----:B------:R-:W-:-:S03]  /*6e10*/  LEA.HI.X.SX32 R117, R63, R0, 0x1, P0 ;  /* 0x000000003f757211 */ /* 0x000fc600000f0eff */
[----:B------:R-:W0:Y:S01]  /*6e20*/  LDC R3, c[0x0][0x3d8] ;  /* 0x0000f600ff037b82 */ /* 0x000e220000000800 */
[----:B-1----:R-:W-:-:S04]  /*6e30*/  IADD3 R58, P6, PT, R60, R74, RZ ;  /* 0x0000004a3c3a7210 */ /* 0x002fc80007fde0ff */
[----:B------:R-:W-:Y:S01]  /*6e40*/  LEA.HI.X.SX32 R59, R60, R0, 0x1, P6 ;  /* 0x000000003c3b7211 */ /* 0x000fe200030f0eff */
[----:B------:R-:W-:Y:S01]  /*6e50*/  STL [R1+0x344], R117 ;  /* 0x0003447501007387 */ /* 0x000fe20000100800 */
[C---:B---3--:R-:W-:Y:S01]  /*6e60*/  IADD3 R62, P5, PT, R61.reuse, R74, RZ ;  /* 0x0000004a3d3e7210 */ /* 0x048fe20007fbe0ff */
[----:B------:R-:W1:Y:S02]  /*6e70*/  LDC R70, c[0x0][0x3d8] ;  /* 0x0000f600ff467b82 */ /* 0x000e640000000800 */
[----:B------:R3:W-:Y:S01]  /*6e80*/  STL.64 [R1+0x330], R58 ;  /* 0x0003303a01007387 */ /* 0x0007e20000100a00 */
[----:B------:R-:W-:Y:S01]  /*6e90*/  LEA.HI.X.SX32 R63, R61, R0, 0x1, P5 ;  /* 0x000000003d3f7211 */ /* 0x000fe200028f0eff */
[----:B------:R-:W0:Y:S01]  /*6ea0*/  @!P2 SYNCS.CCTL.IV [UR68+0x8000] ;  /* 0x00800000ff00a9b1 */ /* 0x000e220008000044 */
[----:B---3--:R-:W-:-:S03]  /*6eb0*/  IADD3 R58, P0, PT, R64, R74, RZ ;  /* 0x0000004a403a7210 */ /* 0x008fc60007f1e0ff */
[----:B------:R-:W-:Y:S01]  /*6ec0*/  STL.64 [R1+0x338], R62 ;  /* 0x0003383e01007387 */ /* 0x000fe20000100a00 */
[----:B------:R-:W-:Y:S01]  /*6ed0*/  IMAD R116, R118, 0x2, R36 ;  /* 0x0000000276747824 */ /* 0x000fe200078e0224 */
[----:B------:R-:W-:Y:S01]  /*6ee0*/  IADD3 R60, P6, PT, R37, R74, RZ ;  /* 0x0000004a253c7210 */ /* 0x000fe20007fde0ff */
[----:B------:R-:W-:Y:S01]  /*6ef0*/  NOP ;  /* 0x0000000000007918 */ /* 0x000fe20000000000 */
[----:B------:R-:W-:-:S05]  /*6f00*/  LEA.HI.X.SX32 R59, R64, R0, 0x1, P0 ;  /* 0x00000000403b7211 */ /* 0x000fca00000f0eff */
[----:B------:R3:W-:Y:S04]  /*6f10*/  STL.64 [R1+0x328], R58 ;  /* 0x0003283a01007387 */ /* 0x0007e80000100a00 */
[----:B---3--:R-:W3:Y:S01]  /*6f20*/  LDL.LU.64 R58, [R1+0xa48] ;  /* 0x000a4800013a7983 */ /* 0x008ee20000300a00 */
[----:B--2---:R-:W-:Y:S02]  /*6f30*/  IMAD R117, R121, 0x2, R116 ;  /* 0x0000000279757824 */ /* 0x004fe400078e0274 */
[----:B------:R-:W2:Y:S01]  /*6f40*/  LDC R121, c[0x0][0x3d8] ;  /* 0x0000f600ff797b82 */ /* 0x000ea20000000800 */
[----:B------:R-:W-:Y:S02]  /*6f50*/  IADD3 R62, P5, PT, R38, R74, RZ ;  /* 0x0000004a263e7210 */ /* 0x000fe40007fbe0ff */
[----:B------:R-:W-:-:S02]  /*6f60*/  LEA.HI.X.SX32 R61, R37, R0, 0x1, P6 ;  /* 0x00000000253d7211 */ /* 0x000fc400030f0eff */
[----:B------:R-:W-:Y:S01]  /*6f70*/  LEA.HI.X.SX32 R63, R38, R0, 0x1, P5 ;  /* 0x00000000263f7211 */ /* 0x000fe200028f0eff */
[----:B------:R-:W-:-:S04]  /*6f80*/  IMAD R38, R122, 0x2, R117 ;  /* 0x000000027a267824 */ /* 0x000fc800078e0275 */
[----:B------:R-:W-:Y:S01]  /*6f90*/  IMAD R118, R123, 0x2, R38 ;  /* 0x000000027b767824 */ /* 0x000fe200078e0226 */
[----:B------:R-:W-:Y:S04]  /*6fa0*/  STL.64 [R1+0x320], R62 ;  /* 0x0003203e01007387 */ /* 0x000fe80000100a00 */
[----:B------:R0:W-:Y:S01]  /*6fb0*/  STL.64 [R1+0x318], R60 ;  /* 0x0003183c01007387 */ /* 0x0001e20000100a00 */
[----:B----4-:R-:W-:Y:S01]  /*6fc0*/  IMAD R37, R124, 0x2, R118 ;  /* 0x000000027c257824 */ /* 0x010fe200078e0276 */
[-C--:B------:R-:W-:Y:S02]  /*6fd0*/  IADD3 R122, P6, PT, R39, R74.reuse, RZ ;  /* 0x0000004a277a7210 */ /* 0x080fe40007fde0ff */
[----:B0-----:R-:W-:-:S04]  /*6fe0*/  IADD3 R60, P5, PT, R40, R74, RZ ;  /* 0x0000004a283c7210 */ /* 0x001fc80007fbe0ff */
[-C--:B------:R-:W-:Y:S01]  /*6ff0*/  LEA.HI.X.SX32 R61, R40, R0.reuse, 0x1, P5 ;  /* 0x00000000283d7211 */ /* 0x080fe200028f0eff */
[----:B------:R-:W-:Y:S01]  /*7000*/  IMAD R40, R125, 0x2, R37 ;  /* 0x000000027d287824 */ /* 0x000fe200078e0225 */
[----:B------:R-:W-:-:S03]  /*7010*/  LEA.HI.X.SX32 R123, R39, R0, 0x1, P6 ;  /* 0x00000000277b7211 */ /* 0x000fc600030f0eff */
[----:B--2---:R-:W-:Y:S01]  /*7020*/  IMAD R39, R121, 0x2, R40 ;  /* 0x0000000279277824 */ /* 0x004fe200078e0228 */
[C---:B------:R-:W-:Y:S01]  /*7030*/  IADD3 R62, P0, PT, R41.reuse, R74, RZ ;  /* 0x0000004a293e7210 */ /* 0x040fe20007f1e0ff */
[----:B------:R-:W0:Y:S03]  /*7040*/  LDC R121, c[0x0][0x3d8] ;  /* 0x0000f600ff797b82 */ /* 0x000e260000000800 */
[----:B------:R-:W-:Y:S02]  /*7050*/  LEA.HI.X.SX32 R63, R41, R0, 0x1, P0 ;  /* 0x00000000293f7211 */ /* 0x000fe400000f0eff */
[----:B------:R-:W-:-:S03]  /*7060*/  IADD3 R64, P0, PT, R44, R74, RZ ;  /* 0x0000004a2c407210 */ /* 0x000fc60007f1e0ff */
[----:B------:R2:W-:Y:S02]  /*7070*/  STL.64 [R1+0x310], R62 ;  /* 0x0003103e01007387 */ /* 0x0005e40000100a00 */
[----:B------:R-:W-:Y:S02]  /*7080*/  IMAD.MOV.U32 R124, RZ, RZ, R64 ;  /* 0x000000ffff7c7224 */ /* 0x000fe400078e0040 */
[----:B--2---:R-:W2:Y:S04]  /*7090*/  LDL.LU.64 R62, [R1+0xa40] ;  /* 0x000a4000013e7983 */ /* 0x004ea80000300a00 */
[----:B------:R4:W-:Y:S01]  /*70a0*/  STL.64 [R1+0x308], R60 ;  /* 0x0003083c01007387 */ /* 0x0009e20000100a00 */
[----:B------:R-:W-:-:S03]  /*70b0*/  IMAD.MOV.U32 R125, RZ, RZ, R65 ;  /* 0x000000ffff7d7224 */ /* 0x000fc600078e0041 */
[----:B----4-:R-:W4:Y:S04]  /*70c0*/  LDL.LU.64 R60, [R1+0xa38] ;  /* 0x000a3800013c7983 */ /* 0x010f280000300a00 */
[----:B------:R-:W-:Y:S04]  /*70d0*/  STL.64 [R1+0x300], R122 ;  /* 0x0003007a01007387 */ /* 0x000fe80000100a00 */
[----:B------:R0:W-:Y:S02]  /*70e0*/  STL [R1+0x2f8], R64 ;  /* 0x0002f84001007387 */ /* 0x0001e40000100800 */
[----:B0-----:R-:W-:-:S04]  /*70f0*/  IADD3 R64, P6, PT, R42, R74, RZ ;  /* 0x0000004a2a407210 */ /* 0x001fc80007fde0ff */
[----:B------:R-:W-:Y:S01]  /*7100*/  LEA.HI.X.SX32 R65, R42, R0, 0x1, P6 ;  /* 0x000000002a417211 */ /* 0x000fe200030f0eff */
[----:B------:R-:W-:Y:S02]  /*7110*/  IMAD R42, R121, 0x2, R39 ;  /* 0x00000002792a7824 */ /* 0x000fe400078e0227 */
[----:B------:R-:W0:Y:S01]  /*7120*/  LDC R121, c[0x0][0x3d8] ;  /* 0x0000f600ff797b82 */ /* 0x000e220000000800 */
[C---:B------:R-:W-:Y:S02]  /*7130*/  IADD3 R122, P5, PT, R43.reuse, R74, RZ ;  /* 0x0000004a2b7a7210 */ /* 0x040fe40007fbe0ff */
[-C--:B------:R-:W-:Y:S02]  /*7140*/  LEA.HI.X.SX32 R125, R44, R0.reuse, 0x1, P0 ;  /* 0x000000002c7d7211 */ /* 0x080fe400000f0eff */
[----:B------:R-:W-:-:S03]  /*7150*/  LEA.HI.X.SX32 R123, R43, R0, 0x1, P5 ;  /* 0x000000002b7b7211 */ /* 0x000fc600028f0eff */
[----:B------:R-:W-:Y:S04]  /*7160*/  STL [R1+0x2fc], R125 ;  /* 0x0002fc7d01007387 */ /* 0x000fe80000100800 */
[----:B------:R-:W-:Y:S04]  /*7170*/  STL.64 [R1+0x2f0], R122 ;  /* 0x0002f07a01007387 */ /* 0x000fe80000100a00 */
[----:B------:R0:W-:Y:S02]  /*7180*/  STL.64 [R1+0x2e8], R64 ;  /* 0x0002e84001007387 */ /* 0x0001e40000100a00 */
[----:B0-----:R-:W-:-:S02]  /*7190*/  IMAD R41, R121, 0x2, R42 ;  /* 0x0000000279297824 */ /* 0x001fc400078e022a */
[----:B------:R-:W0:Y:S01]  /*71a0*/  LDC R121, c[0x0][0x3d8] ;  /* 0x0000f600ff797b82 */ /* 0x000e220000000800 */
[----:B------:R-:W-:-:S04]  /*71b0*/  IADD3 R64, P0, PT, R47, R74, RZ ;  /* 0x0000004a2f407210 */ /* 0x000fc80007f1e0ff */
[----:B------:R-:W-:-:S05]  /*71c0*/  LEA.HI.X.SX32 R65, R47, R0, 0x1, P0 ;  /* 0x000000002f417211 */ /* 0x000fca00000f0eff */
[----:B------:R1:W-:Y:S04]  /*71d0*/  STL.64 [R1+0x2e0], R64 ;  /* 0x0002e04001007387 */ /* 0x0003e80000100a00 */
[----:B-1----:R-:W2:Y:S01]  /*71e0*/  LDL.LU.64 R64, [R1+0xa30] ;  /* 0x000a300001407983 */ /* 0x002ea20000300a00 */
[----:B0-----:R-:W-:Y:S02]  /*71f0*/  IMAD R44, R121, 0x2, R41 ;  /* 0x00000002792c7824 */ /* 0x001fe400078e0229 */
[----:B------:R-:W0:Y:S01]  /*7200*/  LDC R121, c[0x0][0x3d8] ;  /* 0x0000f600ff797b82 */ /* 0x000e220000000800 */
[-C--:B------:R-:W-:Y:S02]  /*7210*/  IADD3 R124, P5, PT, R46, R74.reuse, RZ ;  /* 0x0000004a2e7c7210 */ /* 0x080fe40007fbe0ff */
[----:B------:R-:W-:-:S02]  /*7220*/  IADD3 R122, P6, PT, R45, R74, RZ ;  /* 0x0000004a2d7a7210 */ /* 0x000fc40007fde0ff */
[-C--:B------:R-:W-:Y:S02]  /*7230*/  LEA.HI.X.SX32 R125, R46, R0.reuse, 0x1, P5 ;  /* 0x000000002e7d7211 */ /* 0x080fe400028f0eff */
[----:B------:R-:W-:-:S03]  /*7240*/  LEA.HI.X.SX32 R123, R45, R0, 0x1, P6 ;  /* 0x000000002d7b7211 */ /* 0x000fc600030f0eff */
[----:B------:R1:W-:Y:S01]  /*7250*/  STL.64 [R1+0x2d8], R124 ;  /* 0x0002d87c01007387 */ /* 0x0003e20000100a00 */
[----:B0-----:R-:W-:Y:S02]  /*7260*/  IMAD R43, R121, 0x2, R44 ;  /* 0x00000002792b7824 */ /* 0x001fe400078e022c */
[----:B------:R-:W0:Y:S01]  /*7270*/  LDC R121, c[0x0][0x3d8] ;  /* 0x0000f600ff797b82 */ /* 0x000e220000000800 */
[-C--:B-1----:R-:W-:Y:S01]  /*7280*/  IADD3 R124, P0, PT, R50, R74.reuse, RZ ;  /* 0x0000004a327c7210 */ /* 0x082fe20007f1e0ff */
[----:B------:R1:W-:Y:S01]  /*7290*/  STL.64 [R1+0x2d0], R122 ;  /* 0x0002d07a01007387 */ /* 0x0003e20000100a00 */
[----:B------:R-:W-:Y:S02]  /*72a0*/  IADD3 R46, P6, PT, R48, R74, RZ ;  /* 0x0000004a302e7210 */ /* 0x000fe40007fde0ff */
[-C--:B------:R-:W-:Y:S02]  /*72b0*/  LEA.HI.X.SX32 R125, R50, R0.reuse, 0x1, P0 ;  /* 0x00000000327d7211 */ /* 0x080fe400000f0eff */
[----:B------:R-:W-:-:S02]  /*72c0*/  LEA.HI.X.SX32 R47, R48, R0, 0x1, P6 ;  /* 0x00000000302f7211 */ /* 0x000fc400030f0eff */
[----:B-1----:R-:W-:-:S04]  /*72d0*/  IADD3 R122, P5, PT, R49, R74, RZ ;  /* 0x0000004a317a7210 */ /* 0x002fc80007fbe0ff */
[----:B------:R-:W-:Y:S01]  /*72e0*/  LEA.HI.X.SX32 R123, R49, R0, 0x1, P5 ;  /* 0x00000000317b7211 */ /* 0x000fe200028f0eff */
[----:B------:R-:W-:Y:S04]  /*72f0*/  STL.64 [R1+0x2c8], R124 ;  /* 0x0002c87c01007387 */ /* 0x000fe80000100a00 */
[----:B------:R-:W-:Y:S04]  /*7300*/  STL.64 [R1+0x2c0], R122 ;  /* 0x0002c07a01007387 */ /* 0x000fe80000100a00 */
[----:B------:R0:W-:Y:S02]  /*7310*/  STL.64 [R1+0x2b8], R46 ;  /* 0x0002b82e01007387 */ /* 0x0001e40000100a00 */
[----:B0-----:R-:W-:-:S02]  /*7320*/  IMAD R46, R121, 0x2, R43 ;  /* 0x00000002792e7824 */ /* 0x001fc400078e022b */
[----:B------:R-:W0:Y:S01]  /*7330*/  LDC R121, c[0x0][0x3d8] ;  /* 0x0000f600ff797b82 */ /* 0x000e220000000800 */
[-C--:B------:R-:W-:Y:S02]  /*7340*/  IADD3 R124, P0, PT, R53, R74.reuse, RZ ;  /* 0x0000004a357c7210 */ /* 0x080fe40007f1e0ff */
[CC--:B------:R-:W-:Y:S02]  /*7350*/  IADD3 R122, P5, PT, R52.reuse, R74.reuse, RZ ;  /* 0x0000004a347a7210 */ /* 0x0c0fe40007fbe0ff */
[----:B------:R-:W-:Y:S02]  /*7360*/  IADD3 R48, P6, PT, R51, R74, RZ ;  /* 0x0000004a33307210 */ /* 0x000fe40007fde0ff */
[-C--:B------:R-:W-:Y:S01]  /*7370*/  LEA.HI.X.SX32 R125, R53, R0.reuse, 0x1, P0 ;  /* 0x00000000357d7211 */ /* 0x080fe200000f0eff */
[----:B0-----:R-:W-:Y:S02]  /*7380*/  IMAD R45, R121, 0x2, R46 ;  /* 0x00000002792d7824 */ /* 0x001fe400078e022e */
[----:B------:R-:W0:Y:S01]  /*7390*/  LDC R121, c[0x0][0x3d8] ;  /* 0x0000f600ff797b82 */ /* 0x000e220000000800 */
[----:B------:R-:W-:-:S02]  /*73a0*/  LEA.HI.X.SX32 R123, R52, R0, 0x1, P5 ;  /* 0x00000000347b7211 */ /* 0x000fc400028f0eff */
[----:B------:R-:W-:Y:S01]  /*73b0*/  LEA.HI.X.SX32 R49, R51, R0, 0x1, P6 ;  /* 0x0000000033317211 */ /* 0x000fe200030f0eff */
[----:B------:R-:W-:Y:S04]  /*73c0*/  STL.64 [R1+0x2b0], R124 ;  /* 0x0002b07c01007387 */ /* 0x000fe80000100a00 */
[----:B------:R-:W-:Y:S04]  /*73d0*/  STL.64 [R1+0x2a8], R122 ;  /* 0x0002a87a01007387 */ /* 0x000fe80000100a00 */
[----:B------:R0:W-:Y:S02]  /*73e0*/  STL.64 [R1+0x2a0], R48 ;  /* 0x0002a03001007387 */ /* 0x0001e40000100a00 */
[----:B0-----:R-:W-:-:S02]  /*73f0*/  IMAD R48, R121, 0x2, R45 ;  /* 0x0000000279307824 */ /* 0x001fc400078e022d */
[----:B------:R-:W0:Y:S01]  /*7400*/  LDC R121, c[0x0][0x3d8] ;  /* 0x0000f600ff797b82 */ /* 0x000e220000000800 */
[-C--:B------:R-:W-:Y:S02]  /*7410*/  IADD3 R122, P0, PT, R56, R74.reuse, RZ ;  /* 0x0000004a387a7210 */ /* 0x080fe40007f1e0ff */
[-C--:B------:R-:W-:Y:S02]  /*7420*/  IADD3 R52, P5, PT, R55, R74.reuse, RZ ;  /* 0x0000004a37347210 */ /* 0x080fe40007fbe0ff */
        /* <DEDUP_REMOVED lines=11> */
[-C--:B---3--:R-:W-:Y:S02]  /*74e0*/  IADD3 R124, P0, PT, R59, R74.reuse, RZ ;  /* 0x0000004a3b7c7210 */ /* 0x088fe40007f1e0ff */
        /* <DEDUP_REMOVED lines=12> */
[-C--:B--2---:R-:W-:Y:S02]  /*75b0*/  IADD3 R122, P0, PT, R62, R74.reuse, RZ ;  /* 0x0000004a3e7a7210 */ /* 0x084fe40007f1e0ff */
[-C--:B----4-:R-:W-:Y:S02]  /*75c0*/  IADD3 R58, P5, PT, R61, R74.reuse, RZ ;  /* 0x0000004a3d3a7210 */ /* 0x090fe40007fbe0ff */
        /* <DEDUP_REMOVED lines=11> */
[----:B------:R-:W-:-:S04]  /*7680*/  IADD3 R56, P6, PT, R63, R74, RZ ;  /* 0x0000004a3f387210 */ /* 0x000fc80007fde0ff */
[----:B------:R-:W-:Y:S01]  /*7690*/  LEA.HI.X.SX32 R57, R63, R0, 0x1, P6 ;  /* 0x000000003f397211 */ /* 0x000fe200030f0eff */
[----:B0-----:R-:W-:Y:S02]  /*76a0*/  IMAD R53, R121, 0x2, R54 ;  /* 0x0000000279357824 */ /* 0x001fe400078e0236 */
[----:B------:R-:W0:Y:S01]  /*76b0*/  LDC R121, c[0x0][0x3d8] ;  /* 0x0000f600ff797b82 */ /* 0x000e220000000800 */
[CC--:B------:R-:W-:Y:S02]  /*76c0*/  IADD3 R122, P0, PT, R65.reuse, R74.reuse, RZ ;  /* 0x0000004a417a7210 */ /* 0x0c0fe40007f1e0ff */
[C---:B------:R-:W-:Y:S02]  /*76d0*/  IADD3 R58, P5, PT, R64.reuse, R74, RZ ;  /* 0x0000004a403a7210 */ /* 0x040fe40007fbe0ff */
[-C--:B------:R-:W-:Y:S02]  /*76e0*/  LEA.HI.X.SX32 R123, R65, R0.reuse, 0x1, P0 ;  /* 0x00000000417b7211 */ /* 0x080fe400000f0eff */
[----:B------:R-:W-:-:S03]  /*76f0*/  LEA.HI.X.SX32 R59, R64, R0, 0x1, P5 ;  /* 0x00000000403b7211 */ /* 0x000fc600028f0eff */
        /* <DEDUP_REMOVED lines=31> */
[CC--:B------:R-:W-:Y:S02]  /*78f0*/  IADD3 R66, P0, PT, R78.reuse, R74.reuse, RZ ;  /* 0x0000004a4e427210 */ /* 0x0c0fe40007f1e0ff */
[----:B------:R-:W-:Y:S02]  /*7900*/  IADD3 R64, P5, PT, R77, R74, RZ ;  /* 0x0000004a4d407210 */ /* 0x000fe40007fbe0ff */
[-C--:B------:R-:W-:Y:S01]  /*7910*/  LEA.HI.X.SX32 R67, R78, R0.reuse, 0x1, P0 ;  /* 0x000000004e437211 */ /* 0x080fe200000f0eff */
[----:B0-----:R-:W-:Y:S02]  /*7920*/  IMAD R59, R121, 0x2, R60 ;  /* 0x00000002793b7824 */ /* 0x001fe400078e023c */
[----:B------:R-:W0:Y:S01]  /*7930*/  LDC R121, c[0x0][0x3d8] ;  /* 0x0000f600ff797b82 */ /* 0x000e220000000800 */
[----:B------:R-:W-:Y:S01]  /*7940*/  LEA.HI.X.SX32 R65, R77, R0, 0x1, P5 ;  /* 0x000000004d417211 */ /* 0x000fe200028f0eff */
[----:B------:R-:W-:Y:S04]  /*7950*/  STL.64 [R1+0x208], R66 ;  /* 0x0002084201007387 */ /* 0x000fe80000100a00 */
[----:B------:R0:W-:Y:S01]  /*7960*/  STL.64 [R1+0x200], R64 ;  /* 0x0002004001007387 */ /* 0x0001e20000100a00 */
[----:B------:R-:W-:-:S04]  /*7970*/  IADD3 R62, P6, PT, R76, R74, RZ ;  /* 0x0000004a4c3e7210 */ /* 0x000fc80007fde0ff */
[----:B------:R-:W-:Y:S01]  /*7980*/  LEA.HI.X.SX32 R63, R76, R0, 0x1, P6 ;  /* 0x000000004c3f7211 */ /* 0x000fe200030f0eff */
[----:B0-----:R-:W-:Y:S02]  /*7990*/  IMAD R64, R121, 0x2, R59 ;  /* 0x0000000279407824 */ /* 0x001fe400078e023b */
[----:B------:R-:W0:Y:S02]  /*79a0*/  LDC R121, c[0x0][0x3d8] ;  /* 0x0000f600ff797b82 */ /* 0x000e240000000800 */
[----:B------:R1:W-:Y:S02]  /*79b0*/  STL.64 [R1+0x1f8], R62 ;  /* 0x0001f83e01007387 */ /* 0x0003e40000100a00 */
[----:B-1----:R-:W-:-:S04]  /*79c0*/  IADD3 R62, P5, PT, R80, R74, RZ ;  /* 0x0000004a503e7210 */ /* 0x002fc80007fbe0ff */
[----:B------:R-:W-:-:S05]  /*79d0*/  LEA.HI.X.SX32 R63, R80, R0, 0x1, P5 ;  /* 0x00000000503f7211 */ /* 0x000fca00028f0eff */
[----:B------:R0:W-:Y:S02]  /*79e0*/  STL.64 [R1+0x1e8], R62 ;  /* 0x0001e83e01007387 */ /* 0x0001e40000100a00 */
[----:B0-----:R-:W-:Y:S02]  /*79f0*/  IMAD R63, R121, 0x2, R64 ;  /* 0x00000002793f7824 */ /* 0x001fe400078e0240 */
[----:B------:R-:W0:Y:S01]  /*7a00*/  LDC R121, c[0x0][0x3d8] ;  /* 0x0000f600ff797b82 */ /* 0x000e220000000800 */
[-C--:B------:R-:W-:Y:S02]  /*7a10*/  IADD3 R72, P0, PT, R81, R74.reuse, RZ ;  /* 0x0000004a51487210 */ /* 0x080fe40007f1e0ff */
[----:B------:R-:W-:Y:S02]  /*7a20*/  IADD3 R66, P6, PT, R79, R74, RZ ;  /* 0x0000004a4f427210 */ /* 0x000fe40007fde0ff */
[-C--:B------:R-:W-:Y:S02]  /*7a30*/  LEA.HI.X.SX32 R73, R81, R0.reuse, 0x1, P0 ;  /* 0x0000000051497211 */ /* 0x080fe400000f0eff */
[----:B------:R-:W-:-:S03]  /*7a40*/  LEA.HI.X.SX32 R67, R79, R0, 0x1, P6 ;  /* 0x000000004f437211 */ /* 0x000fc600030f0eff */
[----:B------:R-:W-:Y:S01]  /*7a50*/  STL.64 [R1+0x1f0], R72 ;  /* 0x0001f04801007387 */ /* 0x000fe20000100a00 */
[----:B0-----:R-:W-:Y:S02]  /*7a60*/  IMAD R69, R121, 0x2, R63 ;  /* 0x0000000279457824 */ /* 0x001fe400078e023f */
[----:B------:R-:W0:Y:S01]  /*7a70*/  LDC R121, c[0x0][0x3d8] ;  /* 0x0000f600ff797b82 */ /* 0x000e220000000800 */
[----:B------:R1:W-:Y:S02]  /*7a80*/  STL.64 [R1+0x1e0], R66 ;  /* 0x0001e04201007387 */ /* 0x0003e40000100a00 */
[----:B-1----:R-:W-:-:S04]  /*7a90*/  IADD3 R66, P5, PT, R83, R74, RZ ;  /* 0x0000004a53427210 */ /* 0x002fc80007fbe0ff */
[----:B------:R-:W-:-:S05]  /*7aa0*/  LEA.HI.X.SX32 R67, R83, R0, 0x1, P5 ;  /* 0x0000000053437211 */ /* 0x000fca00028f0eff */
[----:B------:R0:W-:Y:S02]  /*7ab0*/  STL.64 [R1+0x1d0], R66 ;  /* 0x0001d04201007387 */ /* 0x0001e40000100a00 */
[----:B0-----:R-:W-:Y:S02]  /*7ac0*/  IMAD R67, R121, 0x2, R69 ;  /* 0x0000000279437824 */ /* 0x001fe400078e0245 */
[----:B------:R-:W0:Y:S02]  /*7ad0*/  LDC R121, c[0x0][0x3d8] ;  /* 0x0000f600ff797b82 */ /* 0x000e240000000800 */
[----:B0-----:R-:W-:-:S06]  /*7ae0*/  IMAD R62, R121, 0x2, R67 ;  /* 0x00000002793e7824 */ /* 0x001fcc00078e0243 */
[----:B------:R-:W0:Y:S02]  /*7af0*/  LDC R121, c[0x0][0x3d8] ;  /* 0x0000f600ff797b82 */ /* 0x000e240000000800 */
[----:B0-----:R-:W-:-:S06]  /*7b00*/  IMAD R61, R121, 0x2, R62 ;  /* 0x00000002793d7824 */ /* 0x001fcc00078e023e */
[----:B------:R-:W0:Y:S01]  /*7b10*/  LDC R121, c[0x0][0x3d8] ;  /* 0x0000f600ff797b82 */ /* 0x000e220000000800 */
[----:B------:R-:W-:Y:S01]  /*7b20*/  IADD3 R76, P0, PT, R84, R74, RZ ;  /* 0x0000004a544c7210 */ /* 0x000fe20007f1e0ff */
[----:B0-----:R-:W-:-:S06]  /*7b30*/  IMAD R66, R121, 0x2, R61 ;  /* 0x0000000279427824 */ /* 0x001fcc00078e023d */
[----:B------:R-:W0:Y:S01]  /*7b40*/  LDC R121, c[0x0][0x3d8] ;  /* 0x0000f600ff797b82 */ /* 0x000e220000000800 */
[----:B------:R-:W-:Y:S02]  /*7b50*/  LEA.HI.X.SX32 R77, R84, R0, 0x1, P0 ;  /* 0x00000000544d7211 */ /* 0x000fe400000f0eff */
[CC--:B------:R-:W-:Y:S02]  /*7b60*/  IADD3 R72, P6, PT, R82.reuse, R74.reuse, RZ ;  /* 0x0000004a52487210 */ /* 0x0c0fe40007fde0ff */
[C---:B------:R-:W-:Y:S01]  /*7b70*/  IADD3 R78, P0, PT, R87.reuse, R74, RZ ;  /* 0x0000004a574e7210 */ /* 0x040fe20007f1e0ff */
[----:B------:R1:W-:Y:S01]  /*7b80*/  STL.64 [R1+0x1d8], R76 ;  /* 0x0001d84c01007387 */ /* 0x0003e20000100a00 */
[-C--:B------:R-:W-:Y:S02]  /*7b90*/  LEA.HI.X.SX32 R73, R82, R0.reuse, 0x1, P6 ;  /* 0x0000000052497211 */ /* 0x080fe400030f0eff */
[----:B------:R-:W-:Y:S02]  /*7ba0*/  LEA.HI.X.SX32 R79, R87, R0, 0x1, P0 ;  /* 0x00000000574f7211 */ /* 0x000fe400000f0eff */
[----:B-1----:R-:W-:Y:S01]  /*7bb0*/  IADD3 R76, P5, PT, R86, R74, RZ ;  /* 0x0000004a564c7210 */ /* 0x002fe20007fbe0ff */
[----:B0-----:R-:W-:-:S02]  /*7bc0*/  IMAD R65, R121, 0x2, R66 ;  /* 0x0000000279417824 */ /* 0x001fc400078e0242 */
[----:B------:R-:W0:Y:S01]  /*7bd0*/  LDC R121, c[0x0][0x3d8] ;  /* 0x0000f600ff797b82 */ /* 0x000e220000000800 */
[----:B------:R-:W-:Y:S01]  /*7be0*/  LEA.HI.X.SX32 R77, R86, R0, 0x1, P5 ;  /* 0x00000000564d7211 */ /* 0x000fe200028f0eff */
[----:B------:R1:W-:Y:S04]  /*7bf0*/  STL.64 [R1+0x1c8], R72 ;  /* 0x0001c84801007387 */ /* 0x0003e80000100a00 */
[----:B------:R2:W-:Y:S04]  /*7c00*/  STL.64 [R1+0x1c0], R78 ;  /* 0x0001c04e01007387 */ /* 0x0005e80000100a00 */
[----:B------:R3:W-:Y:S01]  /*7c10*/  STL.64 [R1+0x1b8], R76 ;  /* 0x0001b84c01007387 */ /* 0x0007e20000100a00 */
[----:B-1----:R-:W-:-:S02]  /*7c20*/  IADD3 R72, P6, PT, R85, R74, RZ ;  /* 0x0000004a55487210 */ /* 0x002fc40007fde0ff */
[C---:B--2---:R-:W-:Y:S02]  /*7c30*/  IADD3 R78, P0, PT, R90.reuse, R74, RZ ;  /* 0x0000004a5a4e7210 */ /* 0x044fe40007f1e0ff */
[----:B------:R-:W-:Y:S02]  /*7c40*/  LEA.HI.X.SX32 R73, R85, R0, 0x1, P6 ;  /* 0x0000000055497211 */ /* 0x000fe400030f0eff */
[C---:B---3--:R-:W-:Y:S02]  /*7c50*/  IADD3 R76, P5, PT, R89.reuse, R74, RZ ;  /* 0x0000004a594c7210 */ /* 0x048fe40007fbe0ff */
[-C--:B------:R-:W-:Y:S02]  /*7c60*/  LEA.HI.X.SX32 R79, R90, R0.reuse, 0x1, P0 ;  /* 0x000000005a4f7211 */ /* 0x080fe400000f0eff */
        /* <DEDUP_REMOVED lines=16> */
[----:B------:R-:W-:Y:S04]  /*7d70*/  STL.64 [R1+0x190], R80 ;  /* 0x0001905001007387 */ /* 0x000fe80000100a00 */
[----:B------:R0:W-:Y:S02]  /*7d80*/  STL.64 [R1+0x188], R78 ;  /* 0x0001884e01007387 */ /* 0x0001e40000100a00 */
[----:B0-----:R-:W-:-:S02]  /*7d90*/  IMAD R78, R121, 0x2, R71 ;  /* 0x00000002794e7824 */ /* 0x001fc400078e0247 */
[----:B------:R-:W0:Y:S02]  /*7da0*/  LDC R121, c[0x0][0x3d8] ;  /* 0x0000f600ff797b82 */ /* 0x000e240000000800 */
[----:B0-----:R-:W-:-:S06]  /*7db0*/  IMAD R77, R121, 0x2, R78 ;  /* 0x00000002794d7824 */ /* 0x001fcc00078e024e */
[----:B------:R-:W0:Y:S01]  /*7dc0*/  LDC R121, c[0x0][0x3d8] ;  /* 0x0000f600ff797b82 */ /* 0x000e220000000800 */
[----:B------:R-:W-:-:S04]  /*7dd0*/  IADD3 R72, P6, PT, R91, R74, RZ ;  /* 0x0000004a5b487210 */ /* 0x000fc80007fde0ff */
[----:B------:R-:W-:Y:S01]  /*7de0*/  LEA.HI.X.SX32 R73, R91, R0, 0x1, P6 ;  /* 0x000000005b497211 */ /* 0x000fe200030f0eff */
[----:B------:R-:W-:Y:S01]  /*7df0*/  STL.64 [R1+0x9b8], R90 ;  /* 0x0009b85a01007387 */ /* 0x000fe20000100a00 */
[----:B0-----:R-:W-:Y:S02]  /*7e00*/  IMAD R79, R121, 0x2, R77 ;  /* 0x00000002794f7824 */ /* 0x001fe400078e024d */
[----:B------:R-:W0:Y:S01]  /*7e10*/  LDC R121, c[0x0][0x3d8] ;  /* 0x0000f600ff797b82 */ /* 0x000e220000000800 */
[----:B------:R1:W-:Y:S01]  /*7e20*/  STL.64 [R1+0x180], R72 ;  /* 0x0001804801007387 */ /* 0x0003e20000100a00 */
[-C--:B------:R-:W-:Y:S02]  /*7e30*/  IADD3 R82, P0, PT, R95, R74.reuse, RZ ;  /* 0x0000004a5f527210 */ /* 0x080fe40007f1e0ff */
[----:B-1----:R-:W-:-:S04]  /*7e40*/  IADD3 R72, P6, PT, R75, R74, RZ ;  /* 0x0000004a4b487210 */ /* 0x002fc80007fde0ff */
[----:B------:R-:W-:Y:S02]  /*7e50*/  LEA.HI.X.SX32 R73, R75, R0, 0x1, P6 ;  /* 0x000000004b497211 */ /* 0x000fe400030f0eff */
[C---:B------:R-:W-:Y:S01]  /*7e60*/  IADD3 R80, P5, PT, R94.reuse, R74, RZ ;  /* 0x0000004a5e507210 */ /* 0x040fe20007fbe0ff */
[----:B0-----:R-:W-:Y:S02]  /*7e70*/  IMAD R75, R121, 0x2, R79 ;  /* 0x00000002794b7824 */ /* 0x001fe400078e024f */
[----:B------:R-:W0:Y:S01]  /*7e80*/  LDC R121, c[0x0][0x3d8] ;  /* 0x0000f600ff797b82 */ /* 0x000e220000000800 */
[-C--:B------:R-:W-:Y:S02]  /*7e90*/  LEA.HI.X.SX32 R83, R95, R0.reuse, 0x1, P0 ;  /* 0x000000005f537211 */ /* 0x080fe400000f0eff */
[----:B------:R-:W-:Y:S02]  /*7ea0*/  LEA.HI.X.SX32 R81, R94, R0, 0x1, P5 ;  /* 0x000000005e517211 */ /* 0x000fe400028f0eff */
[C---:B------:R-:W-:Y:S01]  /*7eb0*/  IADD3 R90, P0, PT, R98.reuse, R74, RZ ;  /* 0x0000004a625a7210 */ /* 0x040fe20007f1e0ff */
[----:B------:R-:W-:Y:S04]  /*7ec0*/  STL.64 [R1+0x178], R82 ;  /* 0x0001785201007387 */ /* 0x000fe80000100a00 */
[----:B------:R1:W-:Y:S01]  /*7ed0*/  STL.64 [R1+0x170], R80 ;  /* 0x0001705001007387 */ /* 0x0003e20000100a00 */
[----:B------:R-:W-:-:S03]  /*7ee0*/  LEA.HI.X.SX32 R91, R98, R0, 0x1, P0 ;  /* 0x00000000625b7211 */ /* 0x000fc600000f0eff */
[----:B------:R-:W-:Y:S01]  /*7ef0*/  STL.64 [R1+0x168], R72 ;  /* 0x0001684801007387 */ /* 0x000fe20000100a00 */
[----:B-1----:R-:W-:-:S04]  /*7f00*/  IADD3 R80, P5, PT, R97, R74, RZ ;  /* 0x0000004a61507210 */ /* 0x002fc80007fbe0ff */
[----:B------:R-:W-:Y:S01]  /*7f10*/  LEA.HI.X.SX32 R81, R97, R0, 0x1, P5 ;  /* 0x0000000061517211 */ /* 0x000fe200028f0eff */
[----:B------:R-:W-:Y:S04]  /*7f20*/  STL.64 [R1+0x160], R90 ;  /* 0x0001605a01007387 */ /* 0x000fe80000100a00 */
[----:B------:R0:W-:Y:S02]  /*7f30*/  STL.64 [R1+0x158], R80 ;  /* 0x0001585001007387 */ /* 0x0001e40000100a00 */
[----:B0-----:R-:W-:Y:S02]  /*7f40*/  IMAD R81, R121, 0x2, R75 ;  /* 0x0000000279517824 */ /* 0x001fe400078e024b */
[----:B------:R-:W0:Y:S01]  /*7f50*/  LDC R121, c[0x0][0x3d8] ;  /* 0x0000f600ff797b82 */ /* 0x000e220000000800 */
[----:B------:R-:W-:-:S02]  /*7f60*/  IADD3 R72, P6, PT, R96, R74, RZ ;  /* 0x0000004a60487210 */ /* 0x000fc40007fde0ff */
[----:B------:R-:W-:Y:S02]  /*7f70*/  IADD3 R82, P5, PT, R100, R74, RZ ;  /* 0x0000004a64527210 */ /* 0x000fe40007fbe0ff */
        /* <DEDUP_REMOVED lines=8> */
[----:B------:R-:W-:Y:S02]  /*8000*/  IADD3 R72, P6, PT, R99, R74, RZ ;  /* 0x0000004a63487210 */ /* 0x000fe40007fde0ff */
[-C--:B------:R-:W-:Y:S02]  /*8010*/  LEA.HI.X.SX32 R85, R101, R0.reuse, 0x1, P0 ;  /* 0x0000000065557211 */ /* 0x080fe400000f0eff */
[----:B------:R-:W-:Y:S02]  /*8020*/  LEA.HI.X.SX32 R73, R99, R0, 0x1, P6 ;  /* 0x0000000063497211 */ /* 0x000fe400030f0eff */
[-C--:B------:R-:W-:Y:S01]  /*8030*/  IADD3 R90, P0, PT, R104, R74.reuse, RZ ;  /* 0x0000004a685a7210 */ /* 0x080fe20007f1e0ff */
[----:B------:R0:W-:Y:S01]  /*8040*/  STL.64 [R1+0x148], R84 ;  /* 0x0001485401007387 */ /* 0x0001e20000100a00 */
[----:B------:R-:W-:-:S03]  /*8050*/  IADD3 R88, P5, PT, R103, R74, RZ ;  /* 0x0000004a67587210 */ /* 0x000fc60007fbe0ff */
[----:B------:R1:W-:Y:S01]  /*8060*/  STL.64 [R1+0x138], R72 ;  /* 0x0001384801007387 */ /* 0x0003e20000100a00 */
[-C--:B------:R-:W-:Y:S02]  /*8070*/  LEA.HI.X.SX32 R91, R104, R0.reuse, 0x1, P0 ;  /* 0x00000000685b7211 */ /* 0x080fe400000f0eff */
[----:B------:R-:W-:-:S03]  /*8080*/  LEA.HI.X.SX32 R89, R103, R0, 0x1, P5 ;  /* 0x0000000067597211 */ /* 0x000fc600028f0eff */
[----:B------:R2:W-:Y:S01]  /*8090*/  STL.64 [R1+0x130], R90 ;  /* 0x0001305a01007387 */ /* 0x0005e20000100a00 */
[----:B0-----:R-:W-:Y:S01]  /*80a0*/  IMAD R84, R121, 0x2, R82 ;  /* 0x0000000279547824 */ /* 0x001fe200078e0252 */
[C---:B-1----:R-:W-:Y:S02]  /*80b0*/  IADD3 R72, P6, PT, R102.reuse, R74, RZ ;  /* 0x0000004a66487210 */ /* 0x042fe40007fde0ff */
[----:B------:R-:W-:Y:S01]  /*80c0*/  STL.64 [R1+0x128], R88 ;  /* 0x0001285801007387 */ /* 0x000fe20000100a00 */
[----:B------:R-:W-:Y:S01]  /*80d0*/  IMAD R83, R3, 0x2, R84 ;  /* 0x0000000203537824 */ /* 0x000fe200078e0254 */
[----:B------:R-:W-:Y:S02]  /*80e0*/  LEA.HI.X.SX32 R73, R102, R0, 0x1, P6 ;  /* 0x0000000066497211 */ /* 0x000fe400030f0eff */
[----:B------:R-:W-:Y:S01]  /*80f0*/  STL.64 [R1+0x9d0], R88 ;  /* 0x0009d05801007387 */ /* 0x000fe20000100a00 */
[----:B--2---:R-:W-:-:S03]  /*8100*/  IADD3 R90, P0, PT, R105, R74, RZ ;  /* 0x0000004a695a7210 */ /* 0x004fc60007f1e0ff */
[----:B------:R0:W-:Y:S01]  /*8110*/  STL.64 [R1+0x120], R72 ;  /* 0x0001204801007387 */ /* 0x0001e20000100a00 */
[----:B------:R-:W-:-:S03]  /*8120*/  LEA.HI.X.SX32 R91, R105, R0, 0x1, P0 ;  /* 0x00000000695b7211 */ /* 0x000fc600000f0eff */
[----:B------:R1:W-:Y:S01]  /*8130*/  STL.64 [R1+0x9e8], R88 ;  /* 0x0009e85801007387 */ /* 0x0003e20000100a00 */
[----:B0-----:R-:W-:Y:S01]  /*8140*/  IMAD R73, R70, 0x2, R83 ;  /* 0x0000000246497824 */ /* 0x001fe200078e0253 */
[----:B-1----:R-:W-:-:S04]  /*8150*/  IADD3 R88, P0, PT, R106, R74, RZ ;  /* 0x0000004a6a587210 */ /* 0x002fc80007f1e0ff */
[C---:B------:R-:W-:Y:S02]  /*8160*/  IADD3 R72, P6, PT, R73.reuse, R74, RZ ;  /* 0x0000004a49487210 */ /* 0x040fe40007fde0ff */
[-C--:B------:R-:W-:Y:S02]  /*8170*/  LEA.HI.X.SX32 R89, R106, R0.reuse, 0x1, P0 ;  /* 0x000000006a597211 */ /* 0x080fe400000f0eff */
[----:B------:R-:W-:Y:S01]  /*8180*/  LEA.HI.X.SX32 R73, R73, R0, 0x1, P6 ;  /* 0x0000000049497211 */ /* 0x000fe200030f0eff */
[----:B------:R0:W-:Y:S04]  /*8190*/  STL.64 [R1+0x118], R90 ;  /* 0x0001185a01007387 */ /* 0x0001e80000100a00 */
[----:B------:R-:W-:Y:S04]  /*81a0*/  STL.64 [R1+0x948], R72 ;  /* 0x0009484801007387 */ /* 0x000fe80000100a00 */
[----:B------:R1:W-:Y:S01]  /*81b0*/  STL.64 [R1+0x110], R88 ;  /* 0x0001105801007387 */ /* 0x0003e20000100a00 */
[----:B0-----:R-:W-:-:S02]  /*81c0*/  IADD3 R90, P0, PT, R108, R74, RZ ;  /* 0x0000004a6c5a7210 */ /* 0x001fc40007f1e0ff */
[----:B-1----:R-:W-:-:S04]  /*81d0*/  IADD3 R88, P6, PT, R107, R74, RZ ;  /* 0x0000004a6b587210 */ /* 0x002fc80007fde0ff */
[-C--:B------:R-:W-:Y:S02]  /*81e0*/  LEA.HI.X.SX32 R89, R107, R0.reuse, 0x1, P6 ;  /* 0x000000006b597211 */ /* 0x080fe400030f0eff */
[----:B------:R-:W-:-:S03]  /*81f0*/  LEA.HI.X.SX32 R91, R108, R0, 0x1, P0 ;  /* 0x000000006c5b7211 */ /* 0x000fc600000f0eff */
[----:B------:R0:W-:Y:S01]  /*8200*/  STL.64 [R1+0x108], R88 ;  /* 0x0001085801007387 */ /* 0x0001e20000100a00 */
[----:B------:R-:W-:-:S04]  /*8210*/  IADD3 R72, P0, PT, R110, R74, RZ ;  /* 0x0000004a6e487210 */ /* 0x000fc80007f1e0ff */
[----:B------:R-:W-:Y:S02]  /*8220*/  LEA.HI.X.SX32 R73, R110, R0, 0x1, P0 ;  /* 0x000000006e497211 */ /* 0x000fe400000f0eff */
[----:B0-----:R-:W-:-:S04]  /*8230*/  IADD3 R88, P6, PT, R109, R74, RZ ;  /* 0x0000004a6d587210 */ /* 0x001fc80007fde0ff */
[----:B------:R-:W-:Y:S01]  /*8240*/  LEA.HI.X.SX32 R89, R109, R0, 0x1, P6 ;  /* 0x000000006d597211 */ /* 0x000fe200030f0eff */
[----:B------:R-:W-:Y:S04]  /*8250*/  STL.64 [R1+0x100], R90 ;  /* 0x0001005a01007387 */ /* 0x000fe80000100a00 */
[----:B------:R0:W-:Y:S04]  /*8260*/  STL.64 [R1+0xf8], R88 ;  /* 0x0000f85801007387 */ /* 0x0001e80000100a00 */
[----:B------:R1:W-:Y:S01]  /*8270*/  STL.64 [R1+0xf0], R72 ;  /* 0x0000f04801007387 */ /* 0x0003e20000100a00 */
[----:B0-----:R-:W-:-:S02]  /*8280*/  IADD3 R88, P6, PT, R111, R74, RZ ;  /* 0x0000004a6f587210 */ /* 0x001fc40007fde0ff */
[C---:B-1----:R-:W-:Y:S02]  /*8290*/  IADD3 R72, P0, PT, R112.reuse, R74, RZ ;  /* 0x0000004a70487210 */ /* 0x042fe40007f1e0ff */
[-C--:B------:R-:W-:Y:S02]  /*82a0*/  LEA.HI.X.SX32 R89, R111, R0.reuse, 0x1, P6 ;  /* 0x000000006f597211 */ /* 0x080fe400030f0eff */
[----:B------:R-:W-:Y:S01]  /*82b0*/  LEA.HI.X.SX32 R73, R112, R0, 0x1, P0 ;  /* 0x0000000070497211 */ /* 0x000fe200000f0eff */
[----:B------:R-:W-:Y:S01]  /*82c0*/  FMUL R85, R23, UR6 ;  /* 0x0000000617557c20 */ /* 0x000fe20008400000 */
[----:B------:R-:W-:Y:S01]  /*82d0*/  FMUL R80, R24, UR6 ;  /* 0x0000000618507c20 */ /* 0x000fe20008400000 */
[----:B------:R0:W-:Y:S04]  /*82e0*/  STL.64 [R1+0xe8], R88 ;  /* 0x0000e85801007387 */ /* 0x0001e80000100a00 */
[----:B------:R1:W-:Y:S01]  /*82f0*/  STL.64 [R1+0xe0], R72 ;  /* 0x0000e04801007387 */ /* 0x0003e20000100a00 */
[----:B------:R-:W-:Y:S01]  /*8300*/  FMNMX3 R80, R119, R85, R80, !PT ;  /* 0x0000005577507276 */ /* 0x000fe20007800050 */
[----:B------:R-:W-:Y:S01]  /*8310*/  FMUL R86, R25, UR6 ;  /* 0x0000000619567c20 */ /* 0x000fe20008400000 */
[----:B0-----:R-:W-:-:S02]  /*8320*/  IADD3 R88, P6, PT, R113, R74, RZ ;  /* 0x0000004a71587210 */ /* 0x001fc40007fde0ff */
[----:B-1----:R-:W-:Y:S02]  /*8330*/  IADD3 R72, P0, PT, R114, R74, RZ ;  /* 0x0000004a72487210 */ /* 0x002fe40007f1e0ff */
[-C--:B------:R-:W-:Y:S01]  /*8340*/  LEA.HI.X.SX32 R89, R113, R0.reuse, 0x1, P6 ;  /* 0x0000000071597211 */ /* 0x080fe200030f0eff */
[----:B------:R-:W-:Y:S01]  /*8350*/  FMUL R85, R26, UR6 ;  /* 0x000000061a557c20 */ /* 0x000fe20008400000 */
[----:B------:R-:W-:-:S03]  /*8360*/  LEA.HI.X.SX32 R73, R114, R0, 0x1, P0 ;  /* 0x0000000072497211 */ /* 0x000fc600000f0eff */
[----:B------:R0:W-:Y:S01]  /*8370*/  STL.64 [R1+0xd8], R88 ;  /* 0x0000d85801007387 */ /* 0x0001e20000100a00 */
[----:B------:R-:W-:Y:S01]  /*8380*/  FMNMX3 R80, R80, R86, R85, !PT ;  /* 0x0000005650507276 */ /* 0x000fe20007800055 */
[----:B------:R-:W-:Y:S02]  /*8390*/  FMUL R86, R27, UR6 ;  /* 0x000000061b567c20 */ /* 0x000fe40008400000 */
[----:B------:R1:W-:Y:S01]  /*83a0*/  STL.64 [R1+0xd0], R72 ;  /* 0x0000d04801007387 */ /* 0x0003e20000100a00 */
[----:B------:R-:W-:-:S03]  /*83b0*/  FMUL R85, R28, UR6 ;  /* 0x000000061c557c20 */ /* 0x000fc60008400000 */
[----:B------:R-:W-:Y:S01]  /*83c0*/  STL.64 [R1+0x9d8], R86 ;  /* 0x0009d85601007387 */ /* 0x000fe20000100a00 */
[CC--:B0-----:R-:W-:Y:S02]  /*83d0*/  IADD3 R88, P6, PT, R115.reuse, R74.reuse, RZ ;  /* 0x0000004a73587210 */ /* 0x0c1fe40007fde0ff */
[C---:B-1----:R-:W-:Y:S01]  /*83e0*/  IADD3 R72, P0, PT, R36.reuse, R74, RZ ;  /* 0x0000004a24487210 */ /* 0x042fe20007f1e0ff */
[----:B------:R0:W-:Y:S03]  /*83f0*/  STL [R1+0xa08], R86 ;  /* 0x000a085601007387 */ /* 0x0001e60000100800 */
[----:B------:R-:W-:Y:S02]  /*8400*/  LEA.HI.X.SX32 R73, R36, R0, 0x1, P0 ;  /* 0x0000000024497211 */ /* 0x000fe400000f0eff */
[----:B------:R-:W-:Y:S02]  /*8410*/  FMNMX3 R80, R80, R86, R85, !PT ;  /* 0x0000005650507276 */ /* 0x000fe40007800055 */
[----:B------:R-:W-:Y:S01]  /*8420*/  LEA.HI.X.SX32 R89, R115, R0, 0x1, P6 ;  /* 0x0000000073597211 */ /* 0x000fe200030f0eff */
[----:B------:R1:W-:Y:S01]  /*8430*/  STL.64 [R1+0xc0], R72 ;  /* 0x0000c04801007387 */ /* 0x0003e20000100a00 */
[----:B0-----:R-:W-:-:S04]  /*8440*/  IADD3 R86, P6, PT, R116, R74, RZ ;  /* 0x0000004a74567210 */ /* 0x001fc80007fde0ff */
[----:B------:R-:W-:Y:S02]  /*8450*/  LEA.HI.X.SX32 R87, R116, R0, 0x1, P6 ;  /* 0x0000000074577211 */ /* 0x000fe400030f0eff */
[C---:B-1----:R-:W-:Y:S01]  /*8460*/  IADD3 R72, P0, PT, R117.reuse, R74, RZ ;  /* 0x0000004a75487210 */ /* 0x042fe20007f1e0ff */
[----:B------:R-:W-:Y:S03]  /*8470*/  STL.64 [R1+0xc8], R88 ;  /* 0x0000c85801007387 */ /* 0x000fe60000100a00 */
[----:B------:R-:W-:Y:S01]  /*8480*/  LEA.HI.X.SX32 R73, R117, R0, 0x1, P0 ;  /* 0x0000000075497211 */ /* 0x000fe200000f0eff */
[----:B------:R0:W-:Y:S04]  /*8490*/  STL.64 [R1+0xb8], R86 ;  /* 0x0000b85601007387 */ /* 0x0001e80000100a00 */
[----:B------:R1:W-:Y:S01]  /*84a0*/  STL.64 [R1+0xb0], R72 ;  /* 0x0000b04801007387 */ /* 0x0003e20000100a00 */
[----:B0-----:R-:W-:-:S02]  /*84b0*/  IADD3 R86, P6, PT, R38, R74, RZ ;  /* 0x0000004a26567210 */ /* 0x001fc40007fde0ff */
[----:B-1----:R-:W-:Y:S02]  /*84c0*/  IADD3 R72, P0, PT, R118, R74, RZ ;  /* 0x0000004a76487210 */ /* 0x002fe40007f1e0ff */
[-C--:B------:R-:W-:Y:S02]  /*84d0*/  LEA.HI.X.SX32 R87, R38, R0.reuse, 0x1, P6 ;  /* 0x0000000026577211 */ /* 0x080fe400030f0eff */
[----:B------:R-:W-:-:S03]  /*84e0*/  LEA.HI.X.SX32 R73, R118, R0, 0x1, P0 ;  /* 0x0000000076497211 */ /* 0x000fc600000f0eff */
[----:B------:R0:W-:Y:S04]  /*84f0*/  STL.64 [R1+0xa8], R86 ;  /* 0x0000a85601007387 */ /* 0x0001e80000100a00 */
[----:B------:R1:W-:Y:S01]  /*8500*/  STL.64 [R1+0xa0], R72 ;  /* 0x0000a04801007387 */ /* 0x0003e20000100a00 */
[CC--:B0-----:R-:W-:Y:S02]  /*8510*/  IADD3 R86, P6, PT, R37.reuse, R74.reuse, RZ ;  /* 0x0000004a25567210 */ /* 0x0c1fe40007fde0ff */
[C---:B-1----:R-:W-:Y:S02]  /*8520*/  IADD3 R72, P0, PT, R40.reuse, R74, RZ ;  /* 0x0000004a28487210 */ /* 0x042fe40007f1e0ff */
        /* <DEDUP_REMOVED lines=11> */
[----:B-1----:R-:W-:Y:S02]  /*85e0*/  IADD3 R72, P0, PT, R44, R74, RZ ;  /* 0x0000004a2c487210 */ /* 0x002fe40007f1e0ff */
[----:B------:R-:W-:Y:S02]  /*85f0*/  LEA.HI.X.SX32 R87, R41, R0, 0x1, P6 ;  /* 0x0000000029577211 */ /* 0x000fe400030f0eff */
[----:B------:R-:W-:-:S02]  /*8600*/  IADD3 R38, P6, PT, R43, R74, RZ ;  /* 0x0000004a2b267210 */ /* 0x000fc40007fde0ff */
[-C--:B------:R-:W-:Y:S02]  /*8610*/  LEA.HI.X.SX32 R73, R44, R0.reuse, 0x1, P0 ;  /* 0x000000002c497211 */ /* 0x080fe400000f0eff */
[----:B------:R-:W-:-:S03]  /*8620*/  LEA.HI.X.SX32 R39, R43, R0, 0x1, P6 ;  /* 0x000000002b277211 */ /* 0x000fc600030f0eff */
[----:B------:R0:W-:Y:S04]  /*8630*/  STL.64 [R1+0x70], R72 ;  /* 0x0000704801007387 */ /* 0x0001e80000100a00 */
[----:B------:R-:W-:Y:S04]  /*8640*/  STL.64 [R1+0x78], R86 ;  /* 0x0000785601007387 */ /* 0x000fe80000100a00 */
[----:B------:R-:W-:Y:S01]  /*8650*/  STL.64 [R1+0x9e0], R42 ;  /* 0x0009e02a01007387 */ /* 0x000fe20000100a00 */
[----:B0-----:R-:W-:-:S03]  /*8660*/  IADD3 R72, P0, PT, R46, R74, RZ ;  /* 0x0000004a2e487210 */ /* 0x001fc60007f1e0ff */
[----:B------:R0:W-:Y:S01]  /*8670*/  STL.64 [R1+0x68], R38 ;  /* 0x0000682601007387 */ /* 0x0001e20000100a00 */
[----:B------:R-:W-:Y:S02]  /*8680*/  LEA.HI.X.SX32 R73, R46, R0, 0x1, P0 ;  /* 0x000000002e497211 */ /* 0x000fe400000f0eff */
[----:B0-----:R-:W-:-:S03]  /*8690*/  IADD3 R38, P6, PT, R45, R74, RZ ;  /* 0x0000004a2d267210 */ /* 0x001fc60007fde0ff */
[----:B------:R0:W-:Y:S01]  /*86a0*/  STL.64 [R1+0x60], R72 ;  /* 0x0000604801007387 */ /* 0x0001e20000100a00 */
[----:B------:R-:W-:-:S03]  /*86b0*/  LEA.HI.X.SX32 R39, R45, R0, 0x1, P6 ;  /* 0x000000002d277211 */ /* 0x000fc600030f0eff */
[----:B------:R-:W-:Y:S04]  /*86c0*/  STL.64 [R1+0x9f0], R44 ;  /* 0x0009f02c01007387 */ /* 0x000fe80000100a00 */
[----:B------:R-:W-:Y:S01]  /*86d0*/  STL.64 [R1+0xa10], R44 ;  /* 0x000a102c01007387 */ /* 0x000fe20000100a00 */
[----:B0-----:R-:W-:-:S03]  /*86e0*/  IADD3 R72, P0, PT, R48, R74, RZ ;  /* 0x0000004a30487210 */ /* 0x001fc60007f1e0ff */
[----:B------:R0:W-:Y:S01]  /*86f0*/  STL.64 [R1+0x58], R38 ;  /* 0x0000582601007387 */ /* 0x0001e20000100a00 */
[----:B------:R-:W-:Y:S02]  /*8700*/  LEA.HI.X.SX32 R73, R48, R0, 0x1, P0 ;  /* 0x0000000030497211 */ /* 0x000fe400000f0eff */
[----:B0-----:R-:W-:-:S03]  /*8710*/  IADD3 R38, P6, PT, R47, R74, RZ ;  /* 0x0000004a2f267210 */ /* 0x001fc60007fde0ff */
[----:B------:R-:W-:Y:S01]  /*8720*/  STL.64 [R1+0x50], R72 ;  /* 0x0000504801007387 */ /* 0x000fe20000100a00 */
[----:B------:R-:W-:-:S03]  /*8730*/  LEA.HI.X.SX32 R39, R47, R0, 0x1, P6 ;  /* 0x000000002f277211 */ /* 0x000fc600030f0eff */
[----:B------:R-:W-:Y:S01]  /*8740*/  STL.64 [R1+0x9f8], R46 ;  /* 0x0009f82e01007387 */ /* 0x000fe20000100a00 */
[----:B------:R-:W-:-:S03]  /*8750*/  IADD3 R44, P0, PT, R50, R74, RZ ;  /* 0x0000004a322c7210 */ /* 0x000fc60007f1e0ff */
[----:B------:R-:W-:Y:S01]  /*8760*/  STL.64 [R1+0xa20], R46 ;  /* 0x000a202e01007387 */ /* 0x000fe20000100a00 */
[----:B------:R-:W-:-:S03]  /*8770*/  LEA.HI.X.SX32 R45, R50, R0, 0x1, P0 ;  /* 0x00000000322d7211 */ /* 0x000fc600000f0eff */
[----:B------:R0:W-:Y:S04]  /*8780*/  STL.64 [R1+0x48], R38 ;  /* 0x0000482601007387 */ /* 0x0001e80000100a00 */
[----:B------:R1:W-:Y:S01]  /*8790*/  STL.64 [R1+0x40], R44 ;  /* 0x0000402c01007387 */ /* 0x0003e20000100a00 */
[----:B0-----:R-:W-:-:S03]  /*87a0*/  IADD3 R38, P6, PT, R49, R74, RZ ;  /* 0x0000004a31267210 */ /* 0x001fc60007fde0ff */
[----:B------:R-:W-:Y:S01]  /*87b0*/  STL.64 [R1+0xa00], R48 ;  /* 0x000a003001007387 */ /* 0x000fe20000100a00 */
[----:B------:R-:W-:-:S03]  /*87c0*/  LEA.HI.X.SX32 R39, R49, R0, 0x1, P6 ;  /* 0x0000000031277211 */ /* 0x000fc600030f0eff */
[----:B------:R-:W-:Y:S01]  /*87d0*/  STL.64 [R1+0xa18], R48 ;  /* 0x000a183001007387 */ /* 0x000fe20000100a00 */
[----:B-1----:R-:W-:-:S03]  /*87e0*/  IADD3 R44, P0, PT, R52, R74, RZ ;  /* 0x0000004a342c7210 */ /* 0x002fc60007f1e0ff */
[----:B------:R0:W-:Y:S01]  /*87f0*/  STL.64 [R1+0x38], R38 ;  /* 0x0000382601007387 */ /* 0x0001e20000100a00 */
[----:B------:R-:W-:Y:S02]  /*8800*/  LEA.HI.X.SX32 R45, R52, R0, 0x1, P0 ;  /* 0x00000000342d7211 */ /* 0x000fe400000f0eff */
[----:B0-----:R-:W-:-:S03]  /*8810*/  IADD3 R38, P6, PT, R51, R74, RZ ;  /* 0x0000004a33267210 */ /* 0x001fc60007fde0ff */
[----:B------:R0:W-:Y:S01]  /*8820*/  STL.64 [R1+0x30], R44 ;  /* 0x0000302c01007387 */ /* 0x0001e20000100a00 */
[----:B------:R-:W-:-:S03]  /*8830*/  LEA.HI.X.SX32 R39, R51, R0, 0x1, P6 ;  /* 0x0000000033277211 */ /* 0x000fc600030f0eff */
[----:B------:R-:W-:Y:S04]  /*8840*/  STL.64 [R1+0xa28], R50 ;  /* 0x000a283201007387 */ /* 0x000fe80000100a00 */
[----:B------:R1:W-:Y:S01]  /*8850*/  STL.64 [R1+0x28], R38 ;  /* 0x0000282601007387 */ /* 0x0003e20000100a00 */
[----:B0-----:R-:W-:-:S04]  /*8860*/  IADD3 R44, P0, PT, R54, R74, RZ ;  /* 0x0000004a362c7210 */ /* 0x001fc80007f1e0ff */
[----:B------:R-:W-:Y:S02]  /*8870*/  LEA.HI.X.SX32 R45, R54, R0, 0x1, P0 ;  /* 0x00000000362d7211 */ /* 0x000fe400000f0eff */
[CC--:B-1----:R-:W-:Y:S02]  /*8880*/  IADD3 R38, P6, PT, R53.reuse, R74.reuse, RZ ;  /* 0x0000004a35267210 */ /* 0x0c2fe40007fde0ff */
[C---:B------:R-:W-:Y:S02]  /*8890*/  IADD3 R72, P0, PT, R56.reuse, R74, RZ ;  /* 0x0000004a38487210 */ /* 0x040fe40007f1e0ff */
[----:B------:R-:W-:Y:S02]  /*88a0*/  LEA.HI.X.SX32 R39, R53, R0, 0x1, P6 ;  /* 0x0000000035277211 */ /* 0x000fe400030f0eff */
[C---:B------:R-:W-:Y:S02]  /*88b0*/  IADD3 R46, P6, PT, R55.reuse, R74, RZ ;  /* 0x0000004a372e7210 */ /* 0x040fe40007fde0ff */
[-C--:B------:R-:W-:Y:S01]  /*88c0*/  LEA.HI.X.SX32 R73, R56, R0.reuse, 0x1, P0 ;  /* 0x0000000038497211 */ /* 0x080fe200000f0eff */
[----:B------:R-:W-:Y:S01]  /*88d0*/  STL.64 [R1+0x20], R44 ;  /* 0x0000202c01007387 */ /* 0x000fe20000100a00 */
[----:B------:R-:W-:-:S03]  /*88e0*/  LEA.HI.X.SX32 R47, R55, R0, 0x1, P6 ;  /* 0x00000000372f7211 */ /* 0x000fc600030f0eff */
[----:B------:R0:W-:Y:S04]  /*88f0*/  STL.64 [R1+0x18], R38 ;  /* 0x0000182601007387 */ /* 0x0001e80000100a00 */
[----:B------:R-:W-:Y:S04]  /*8900*/  STL.64 [R1+0x10], R72 ;  /* 0x0000104801007387 */ /* 0x000fe80000100a00 */
[----:B------:R-:W-:Y:S04]  /*8910*/  STL.64 [R1+0x950], R72 ;  /* 0x0009504801007387 */ /* 0x000fe80000100a00 */
[----:B------:R-:W-:Y:S04]  /*8920*/  STL.64 [R1+0x8], R46 ;  /* 0x0000082e01007387 */ /* 0x000fe80000100a00 */
[----:B------:R-:W2:Y:S01]  /*8930*/  LDL.LU R3, [R1+0x6c0] ;  /* 0x0006c00001037983 */ /* 0x000ea20000300800 */
[----:B------:R-:W-:Y:S01]  /*8940*/  FMUL R85, R29, UR6 ;  /* 0x000000061d557c20 */ /* 0x000fe20008400000 */
[----:B------:R-:W-:Y:S01]  /*8950*/  FMUL R36, R30, UR6 ;  /* 0x000000061e247c20 */ /* 0x000fe20008400000 */
[----:B------:R-:W-:-:S04]  /*8960*/  FMUL R37, R31, UR6 ;  /* 0x000000061f257c20 */ /* 0x000fc80008400000 */
[----:B------:R-:W-:Y:S01]  /*8970*/  FMNMX3 R80, R80, R85, R36, !PT ;  /* 0x0000005550507276 */ /* 0x000fe20007800024 */
[----:B------:R-:W-:-:S05]  /*8980*/  FMUL R36, R32, UR6 ;  /* 0x0000000620247c20 */ /* 0x000fca0008400000 */
[----:B------:R-:W-:Y:S01]  /*8990*/  FMNMX3 R80, R80, R37, R36, !PT ;  /* 0x0000002550507276 */ /* 0x000fe20007800024 */
[----:B------:R-:W-:Y:S01]  /*89a0*/  FMUL R36, R33, UR6 ;  /* 0x0000000621247c20 */ /* 0x000fe20008400000 */
[----:B------:R-:W-:-:S05]  /*89b0*/  FMUL R37, R34, UR6 ;  /* 0x0000000622257c20 */ /* 0x000fca0008400000 */
[----:B------:R-:W-:Y:S01]  /*89c0*/  FMNMX3 R37, R80, R36, R37, !PT ;  /* 0x0000002450257276 */ /* 0x000fe20007800025 */
[----:B------:R-:W-:-:S05]  /*89d0*/  FMUL R36, R35, UR6 ;  /* 0x0000000623247c20 */ /* 0x000fca0008400000 */
[----:B------:R-:W-:-:S05]  /*89e0*/  FMNMX R37, R36, R37, !PT ;  /* 0x0000002524257209 */ /* 0x000fca0007800000 */
[----:B------:R-:W1:Y:S01]  /*89f0*/  SHFL.BFLY PT, R38, R37, 0x10, 0x1f ;  /* 0x0e001f0025267f89 */ /* 0x000e6200000e0000 */
[C---:B0-----:R-:W-:Y:S02]  /*8a00*/  LOP3.LUT R39, R68.reuse, 0xf, RZ, 0xc0, !PT ;  /* 0x0000000f44277812 */ /* 0x041fe400078ec0ff */
[C---:B------:R-:W-:Y:S02]  /*8a10*/  LOP3.LUT R36, R68.reuse, 0x60, RZ, 0xc0, !PT ;  /* 0x0000006044247812 */ /* 0x040fe400078ec0ff */
[----:B------:R-:W-:Y:S02]  /*8a20*/  LOP3.LUT R120, R68, 0x1f, RZ, 0xc0, !PT ;  /* 0x0000001f44787812 */ /* 0x000fe400078ec0ff */
[----:B------:R-:W-:Y:S01]  /*8a30*/  IADD3 R44, P0, PT, R58, R74, RZ ;  /* 0x0000004a3a2c7210 */ /* 0x000fe20007f1e0ff */
[----:B------:R-:W-:Y:S01]  /*8a40*/  IMAD R36, R39, 0x2, R36 ;  /* 0x0000000227247824 */ /* 0x000fe200078e0224 */
[----:B------:R-:W-:Y:S02]  /*8a50*/  ISETP.GE.U32.AND P5, PT, R120, 0x10, PT ;  /* 0x000000107800780c */ /* 0x000fe40003fa6070 */
[----:B------:R-:W-:-:S02]  /*8a60*/  LOP3.LUT R40, R68, 0xff, RZ, 0xc0, !PT ;  /* 0x000000ff44287812 */ /* 0x000fc400078ec0ff */
[----:B------:R-:W-:Y:S02]  /*8a70*/  LEA.HI.X.SX32 R45, R58, R0, 0x1, P0 ;  /* 0x000000003a2d7211 */ /* 0x000fe400000f0eff */
[-C--:B------:R-:W-:Y:S02]  /*8a80*/  IADD3 R124, P6, PT, R57, R74.reuse, RZ ;  /* 0x0000004a397c7210 */ /* 0x080fe40007fde0ff */
[----:B------:R-:W-:Y:S02]  /*8a90*/  IADD3 R122, P0, PT, R60, R74, RZ ;  /* 0x0000004a3c7a7210 */ /* 0x000fe40007f1e0ff */
[----:B-1----:R-:W-:Y:S02]  /*8aa0*/  FMNMX R38, R37, R38, !PT ;  /* 0x0000002625267209 */ /* 0x002fe40007800000 */
[----:B------:R-:W-:Y:S02]  /*8ab0*/  LEA.HI R37, R40, R36, RZ, 0x19 ;  /* 0x0000002428257211 */ /* 0x000fe400078fc8ff */
[----:B------:R-:W-:-:S02]  /*8ac0*/  LEA.HI.X.SX32 R125, R57, R0, 0x1, P6 ;  /* 0x00000000397d7211 */ /* 0x000fc400030f0eff */
[----:B------:R-:W-:Y:S02]  /*8ad0*/  LEA R37, R37, UR68, 0x2 ;  /* 0x0000004425257c11 */ /* 0x000fe4000f8e10ff */
[----:B------:R-:W-:Y:S02]  /*8ae0*/  LEA.HI.X.SX32 R123, R60, R0, 0x1, P0 ;  /* 0x000000003c7b7211 */ /* 0x000fe400000f0eff */
[CC--:B------:R-:W-:Y:S02]  /*8af0*/  IADD3 R120, P6, PT, R59.reuse, R74.reuse, RZ ;  /* 0x0000004a3b787210 */ /* 0x0c0fe40007fde0ff */
[C---:B------:R-:W-:Y:S01]  /*8b00*/  IADD3 R118, P0, PT, R64.reuse, R74, RZ ;  /* 0x0000004a40767210 */ /* 0x040fe20007f1e0ff */
[----:B------:R-:W-:Y:S01]  /*8b10*/  @!P5 STS [R37], R38 ;  /* 0x000000262500d388 */ /* 0x000fe20000000800 */
[-C--:B------:R-:W-:Y:S02]  /*8b20*/  LEA.HI.X.SX32 R121, R59, R0.reuse, 0x1, P6 ;  /* 0x000000003b797211 */ /* 0x080fe400030f0eff */
[----:B------:R-:W-:-:S02]  /*8b30*/  LEA.HI.X.SX32 R119, R64, R0, 0x1, P0 ;  /* 0x0000000040777211 */ /* 0x000fc400000f0eff */
[-C--:B------:R-:W-:Y:S02]  /*8b40*/  IADD3 R116, P6, PT, R63, R74.reuse, RZ ;  /* 0x0000004a3f747210 */ /* 0x080fe40007fde0ff */
[----:B------:R-:W-:Y:S02]  /*8b50*/  IADD3 R114, P0, PT, R69, R74, RZ ;  /* 0x0000004a45727210 */ /* 0x000fe40007f1e0ff */
[-C--:B------:R-:W-:Y:S02]  /*8b60*/  LEA.HI.X.SX32 R117, R63, R0.reuse, 0x1, P6 ;  /* 0x000000003f757211 */ /* 0x080fe400030f0eff */
[----:B------:R-:W-:Y:S02]  /*8b70*/  LEA.HI.X.SX32 R115, R69, R0, 0x1, P0 ;  /* 0x0000000045737211 */ /* 0x000fe400000f0eff */
[-C--:B------:R-:W-:Y:S02]  /*8b80*/  IADD3 R112, P6, PT, R67, R74.reuse, RZ ;  /* 0x0000004a43707210 */ /* 0x080fe40007fde0ff */
[----:B------:R-:W-:-:S02]  /*8b90*/  IADD3 R110, P0, PT, R62, R74, RZ ;  /* 0x0000004a3e6e7210 */ /* 0x000fc40007f1e0ff */
[-C--:B------:R-:W-:Y:S02]  /*8ba0*/  LEA.HI.X.SX32 R113, R67, R0.reuse, 0x1, P6 ;  /* 0x0000000043717211 */ /* 0x080fe400030f0eff */
[----:B------:R-:W-:Y:S02]  /*8bb0*/  LEA.HI.X.SX32 R111, R62, R0, 0x1, P0 ;  /* 0x000000003e6f7211 */ /* 0x000fe400000f0eff */
[----:B------:R-:W-:Y:S02]  /*8bc0*/  ISETP.GE.U32.AND P6, PT, R40, 0x80, PT ;  /* 0x000000802800780c */ /* 0x000fe40003fc6070 */
[----:B------:R-:W-:-:S04]  /*8bd0*/  IADD3 R108, P0, PT, R61, R74, RZ ;  /* 0x0000004a3d6c7210 */ /* 0x000fc80007f1e0ff */
[----:B------:R-:W-:Y:S02]  /*8be0*/  LEA.HI.X.SX32 R109, R61, R0, 0x1, P0 ;  /* 0x000000003d6d7211 */ /* 0x000fe400000f0eff */
[----:B------:R-:W-:Y:S02]  /*8bf0*/  IADD3 R106, P0, PT, R66, R74, RZ ;  /* 0x0000004a426a7210 */ /* 0x000fe40007f1e0ff */
[----:B------:R-:W-:Y:S01]  /*8c00*/  LEA R39, R40, UR68, 0x2 ;  /* 0x0000004428277c11 */ /* 0x000fe2000f8e10ff */
[----:B------:R-:W-:Y:S01]  /*8c10*/  BAR.SYNC.DEFER_BLOCKING 0x0 ;  /* 0x0000000000007b1d */ /* 0x000fe20000010000 */
[----:B------:R-:W-:Y:S02]  /*8c20*/  LEA.HI.X.SX32 R107, R66, R0, 0x1, P0 ;  /* 0x00000000426b7211 */ /* 0x000fe400000f0eff */
[----:B------:R-:W-:-:S04]  /*8c30*/  IADD3 R104, P0, PT, R65, R74, RZ ;  /* 0x0000004a41687210 */ /* 0x000fc80007f1e0ff */
        /* <DEDUP_REMOVED lines=21> */
[----:B------:R-:W-:-:S04]  /*8d90*/  LOP3.LUT P0, RZ, R68, 0x1, RZ, 0xc0, !PT ;  /* 0x0000000144ff7812 */ /* 0x000fc8000780c0ff */
[----:B------:R-:W-:Y:S02]  /*8da0*/  ISETP.LT.U32.AND P0, PT, R40, 0x80, !P0 ;  /* 0x000000802800780c */ /* 0x000fe40004701070 */
[----:B------:R-:W-:Y:S01]  /*8db0*/  LEA R68, R36, UR68, 0x2 ;  /* 0x0000004424447c11 */ /* 0x000fe2000f8e10ff */
[----:B--2---:R-:W0:Y:S04]  /*8dc0*/  @!P6 LDS R3, [R39] ;  /* 0x000000002703e984 */ /* 0x004e280000000800 */
[----:B0-----:R-:W0:Y:S02]  /*8dd0*/  SHFL.BFLY PT, R38, R3, 0x1, 0x1f ;  /* 0x0c201f0003267f89 */ /* 0x001e2400000e0000 */
[----:B0-----:R-:W-:-:S05]  /*8de0*/  FMNMX R0, R3, R38, !PT ;  /* 0x0000002603007209 */ /* 0x001fca0007800000 */
[----:B------:R-:W-:Y:S01]  /*8df0*/  @P0 STS [R39], R0 ;  /* 0x0000000027000388 */ /* 0x000fe20000000800 */
[----:B------:R-:W-:Y:S06]  /*8e00*/  BAR.SYNC.DEFER_BLOCKING 0x0 ;  /* 0x0000000000007b1d */ /* 0x000fec0000010000 */
[----:B------:R-:W0:Y:S04]  /*8e10*/  LDS R69, [R68] ;  /* 0x0000000044457984 */ /* 0x000e280000000800 */
[----:B------:R-:W-:Y:S04]  /*8e20*/  STL.64 [R1], R44 ;  /* 0x0000002c01007387 */ /* 0x000fe80000100a00 */
[----:B------:R-:W-:Y:S04]  /*8e30*/  STL.64 [R1+0x958], R124 ;  /* 0x0009587c01007387 */ /* 0x000fe80000100a00 */
[----:B------:R-:W-:Y:S04]  /*8e40*/  STL.64 [R1+0x960], R122 ;  /* 0x0009607a01007387 */ /* 0x000fe80000100a00 */
[----:B------:R-:W-:Y:S04]  /*8e50*/  STL.64 [R1+0x968], R120 ;  /* 0x0009687801007387 */ /* 0x000fe80000100a00 */
[----:B------:R-:W-:Y:S04]  /*8e60*/  STL.64 [R1+0x970], R118 ;  /* 0x0009707601007387 */ /* 0x000fe80000100a00 */
[----:B------:R-:W-:Y:S04]  /*8e70*/  STL.64 [R1+0x978], R116 ;  /* 0x0009787401007387 */ /* 0x000fe80000100a00 */
[----:B------:R-:W-:Y:S01]  /*8e80*/  STL.64 [R1+0x980], R114 ;  /* 0x0009807201007387 */ /* 0x000fe20000100a00 */
[----:B0-----:R-:W-:-:S05]  /*8e90*/  FMNMX R69, R69, -INF , !PT ;  /* 0xff80000045457809 */ /* 0x001fca0007800000 */
[--C-:B------:R-:W-:Y:S01]  /*8ea0*/  FFMA R4, R4, UR6, -R69.reuse ;  /* 0x0000000604047c23 */ /* 0x100fe20008000845 */
[--C-:B------:R-:W-:Y:S01]  /*8eb0*/  FFMA R5, R5, UR6, -R69.reuse ;  /* 0x0000000605057c23 */ /* 0x100fe20008000845 */
[--C-:B------:R-:W-:Y:S02]  /*8ec0*/  FFMA R6, R6, UR6, -R69.reuse ;  /* 0x0000000606067c23 */ /* 0x100fe40008000845 */
[----:B------:R-:W-:Y:S01]  /*8ed0*/  FMUL R4, R4, 1.4426950216293334961 ;  /* 0x3fb8aa3b04047820 */ /* 0x000fe20000400000 */
[----:B------:R-:W-:Y:S01]  /*8ee0*/  FMUL R5, R5, 1.4426950216293334961 ;  /* 0x3fb8aa3b05057820 */ /* 0x000fe20000400000 */
[----:B------:R-:W-:Y:S01]  /*8ef0*/  STL.64 [R1+0x988], R112 ;  /* 0x0009887001007387 */ /* 0x000fe20000100a00 */
[----:B------:R-:W-:Y:S01]  /*8f00*/  FMUL R6, R6, 1.4426950216293334961 ;  /* 0x3fb8aa3b06067820 */ /* 0x000fe20000400000 */
[--C-:B------:R-:W-:Y:S02]  /*8f10*/  FFMA R7, R7, UR6, -R69.reuse ;  /* 0x0000000607077c23 */ /* 0x100fe40008000845 */
[----:B------:R0:W-:Y:S01]  /*8f20*/  STL.64 [R1+0x990], R110 ;  /* 0x0009906e01007387 */ /* 0x0001e20000100a00 */
[----:B------:R-:W-:Y:S01]  /*8f30*/  MUFU.EX2 R49, R6 ;  /* 0x0000000600317308 */ /* 0x000fe20000000800 */
[----:B------:R-:W-:Y:S01]  /*8f40*/  FMUL R7, R7, 1.4426950216293334961 ;  /* 0x3fb8aa3b07077820 */ /* 0x000fe20000400000 */
[--C-:B------:R-:W-:Y:S01]  /*8f50*/  FFMA R8, R8, UR6, -R69.reuse ;  /* 0x0000000608087c23 */ /* 0x100fe20008000845 */
[----:B------:R-:W-:-:S05]  /*8f60*/  FFMA R9, R9, UR6, -R69 ;  /* 0x0000000609097c23 */ /* 0x000fca0008000845 */
[----:B0-----:R-:W-:Y:S08]  /*8f70*/  MUFU.EX2 R110, R4 ;  /* 0x00000004006e7308 */ /* 0x001ff00000000800 */
[----:B------:R-:W0:Y:S01]  /*8f80*/  MUFU.EX2 R111, R5 ;  /* 0x00000005006f7308 */ /* 0x000e220000000800 */
[----:B------:R-:W-:Y:S01]  /*8f90*/  FMUL R8, R8, 1.4426950216293334961 ;  /* 0x3fb8aa3b08087820 */ /* 0x000fe20000400000 */
[----:B------:R-:W-:Y:S01]  /*8fa0*/  FMUL R9, R9, 1.4426950216293334961 ;  /* 0x3fb8aa3b09097820 */ /* 0x000fe20000400000 */
[----:B------:R-:W-:-:S05]  /*8fb0*/  FFMA R10, R10, UR6, -R69 ;  /* 0x000000060a0a7c23 */ /* 0x000fca0008000845 */
[----:B------:R-:W1:Y:S01]  /*8fc0*/  MUFU.EX2 R91, R7 ;  /* 0x00000007005b7308 */ /* 0x000e620000000800 */
[----:B------:R-:W-:Y:S01]  /*8fd0*/  FMUL R10, R10, 1.4426950216293334961 ;  /* 0x3fb8aa3b0a0a7820 */ /* 0x000fe20000400000 */
[----:B------:R-:W-:-:S06]  /*8fe0*/  FFMA R11, R11, UR6, -R69 ;  /* 0x000000060b0b7c23 */ /* 0x000fcc0008000845 */
[----:B------:R-:W2:Y:S01]  /*8ff0*/  MUFU.EX2 R48, R8 ;  /* 0x0000000800307308 */ /* 0x000ea20000000800 */
[----:B0-----:R-:W-:Y:S01]  /*9000*/  FADD R0, R110, R111 ;  /* 0x0000006f6e007221 */ /* 0x001fe20000000000 */
[----:B------:R-:W-:Y:S01]  /*9010*/  FMUL R11, R11, 1.4426950216293334961 ;  /* 0x3fb8aa3b0b0b7820 */ /* 0x000fe20000400000 */
[----:B------:R-:W-:-:S05]  /*9020*/  FFMA R12, R12, UR6, -R69 ;  /* 0x000000060c0c7c23 */ /* 0x000fca0008000845 */
[----:B------:R-:W0:Y:S01]  /*9030*/  MUFU.EX2 R90, R9 ;  /* 0x00000009005a7308 */ /* 0x000e220000000800 */
[----:B------:R-:W-:Y:S01]  /*9040*/  FADD R0, R49, R0 ;  /* 0x0000000031007221 */ /* 0x000fe20000000000 */
[----:B------:R-:W-:Y:S01]  /*9050*/  FMUL R12, R12, 1.4426950216293334961 ;  /* 0x3fb8aa3b0c0c7820 */ /* 0x000fe20000400000 */
[----:B------:R-:W-:-:S05]  /*9060*/  FFMA R13, R13, UR6, -R69 ;  /* 0x000000060d0d7c23 */ /* 0x000fca0008000845 */
[----:B------:R-:W3:Y:S01]  /*9070*/  MUFU.EX2 R47, R10 ;  /* 0x0000000a002f7308 */ /* 0x000ee20000000800 */
[----:B-1----:R-:W-:Y:S01]  /*9080*/  FADD R0, R91, R0 ;  /* 0x000000005b007221 */ /* 0x002fe20000000000 */
[----:B------:R-:W-:Y:S01]  /*9090*/  FMUL R13, R13, 1.4426950216293334961 ;  /* 0x3fb8aa3b0d0d7820 */ /* 0x000fe20000400000 */
[----:B------:R-:W-:-:S05]  /*90a0*/  FFMA R14, R14, UR6, -R69 ;  /* 0x000000060e0e7c23 */ /* 0x000fca0008000845 */
[----:B------:R-:W1:Y:S01]  /*90b0*/  MUFU.EX2 R89, R11 ;  /* 0x0000000b00597308 */ /* 0x000e620000000800 */
[----:B--2---:R-:W-:Y:S01]  /*90c0*/  FADD R0, R48, R0 ;  /* 0x0000000030007221 */ /* 0x004fe20000000000 */
[----:B------:R-:W-:Y:S01]  /*90d0*/  FMUL R14, R14, 1.4426950216293334961 ;  /* 0x3fb8aa3b0e0e7820 */ /* 0x000fe20000400000 */
[----:B------:R-:W-:-:S05]  /*90e0*/  FFMA R15, R15, UR6, -R69 ;  /* 0x000000060f0f7c23 */ /* 0x000fca0008000845 */
[----:B------:R-:W2:Y:S01]  /*90f0*/  MUFU.EX2 R3, R12 ;  /* 0x0000000c00037308 */ /* 0x000ea20000000800 */
[----:B0-----:R-:W-:Y:S01]  /*9100*/  FADD R0, R90, R0 ;  /* 0x000000005a007221 */ /* 0x001fe20000000000 */
[----:B------:R-:W-:Y:S01]  /*9110*/  FMUL R15, R15, 1.4426950216293334961 ;  /* 0x3fb8aa3b0f0f7820 */ /* 0x000fe20000400000 */
[----:B------:R-:W-:-:S05]  /*9120*/  FFMA R16, R16, UR6, -R69 ;  /* 0x0000000610107c23 */ /* 0x000fca0008000845 */
[----:B------:R-:W0:Y:S01]  /*9130*/  MUFU.EX2 R88, R13 ;  /* 0x0000000d00587308 */ /* 0x000e220000000800 */
[----:B---3--:R-:W-:Y:S01]  /*9140*/  FADD R0, R47, R0 ;  /* 0x000000002f007221 */ /* 0x008fe20000000000 */
        /* <DEDUP_REMOVED lines=27> */
[----:B------:R-:W-:Y:S01]  /*9300*/  STL.64 [R1+0x998], R108 ;  /* 0x0009986c01007387 */ /* 0x000fe20000100a00 */
[----:B0-----:R-:W-:Y:S01]  /*9310*/  FADD R0, R86, R0 ;  /* 0x0000000056007221 */ /* 0x001fe20000000000 */
[----:B------:R-:W-:Y:S02]  /*9320*/  FMUL R23, R23, 1.4426950216293334961 ;  /* 0x3fb8aa3b17177820 */ /* 0x000fe40000400000 */
[----:B------:R-:W-:Y:S03]  /*9330*/  STL.64 [R1+0x9a8], R106 ;  /* 0x0009a86a01007387 */ /* 0x000fe60000100a00 */
[----:B------:R-:W0:Y:S01]  /*9340*/  MUFU.EX2 R50, R21 ;  /* 0x0000001500327308 */ /* 0x000e220000000800 */
[----:B------:R-:W-:Y:S01]  /*9350*/  STL.64 [R1+0x9a0], R66 ;  /* 0x0009a04201007387 */ /* 0x000fe20000100a00 */
[----:B------:R-:W-:Y:S01]  /*9360*/  FFMA R24, R24, UR6, -R69 ;  /* 0x0000000618187c23 */ /* 0x000fe20008000845 */
[----:B---3--:R-:W-:-:S02]  /*9370*/  FADD R0, R44, R0 ;  /* 0x000000002c007221 */ /* 0x008fc40000000000 */
[----:B------:R-:W-:Y:S03]  /*9380*/  STL [R1+0x91c], R68 ;  /* 0x00091c4401007387 */ /* 0x000fe60000100800 */
[----:B------:R-:W3:Y:S01]  /*9390*/  MUFU.EX2 R46, R22 ;  /* 0x00000016002e7308 */ /* 0x000ee20000000800 */
[----:B------:R-:W-:Y:S01]  /*93a0*/  STL [R1+0x8bc], R110 ;  /* 0x0008bc6e01007387 */ /* 0x000fe20000100800 */
[----:B------:R-:W-:Y:S01]  /*93b0*/  FMUL R24, R24, 1.4426950216293334961 ;  /* 0x3fb8aa3b18187820 */ /* 0x000fe20000400000 */
[----:B------:R-:W-:Y:S02]  /*93c0*/  FFMA R25, R25, UR6, -R69 ;  /* 0x0000000619197c23 */ /* 0x000fe40008000845 */
[----:B------:R-:W-:Y:S01]  /*93d0*/  STL [R1+0x8b8], R111 ;  /* 0x0008b86f01007387 */ /* 0x000fe20000100800 */
[----:B-1----:R-:W-:-:S03]  /*93e0*/  FADD R0, R70, R0 ;  /* 0x0000000046007221 */ /* 0x002fc60000000000 */
[----:B------:R1:W-:Y:S01]  /*93f0*/  STL [R1+0x8ac], R49 ;  /* 0x0008ac3101007387 */ /* 0x0003e20000100800 */
[----:B------:R-:W-:-:S03]  /*9400*/  FFMA R26, R26, UR6, -R69 ;  /* 0x000000061a1a7c23 */ /* 0x000fc60008000845 */
[----:B------:R-:W-:Y:S01]  /*9410*/  STL [R1+0x840], R91 ;  /* 0x0008405b01007387 */ /* 0x000fe20000100800 */
[----:B------:R-:W-:-:S03]  /*9420*/  FMUL R25, R25, 1.4426950216293334961 ;  /* 0x3fb8aa3b19197820 */ /* 0x000fc60000400000 */
[----:B------:R4:W-:Y:S01]  /*9430*/  STL [R1+0x8b4], R48 ;  /* 0x0008b43001007387 */ /* 0x0009e20000100800 */
[----:B-1----:R-:W1:Y:S03]  /*9440*/  MUFU.EX2 R49, R23 ;  /* 0x0000001700317308 */ /* 0x002e660000000800 */
[----:B------:R-:W-:Y:S01]  /*9450*/  STL [R1+0x8b0], R90 ;  /* 0x0008b05a01007387 */ /* 0x000fe20000100800 */
[--C-:B------:R-:W-:Y:S01]  /*9460*/  FFMA R27, R27, UR6, -R69.reuse ;  /* 0x000000061b1b7c23 */ /* 0x100fe20008000845 */
[--C-:B------:R-:W-:Y:S02]  /*9470*/  FFMA R28, R28, UR6, -R69.reuse ;  /* 0x000000061c1c7c23 */ /* 0x100fe40008000845 */
[----:B------:R0:W-:Y:S01]  /*9480*/  STL [R1+0x8a0], R47 ;  /* 0x0008a02f01007387 */ /* 0x0001e20000100800 */
[----:B--2---:R-:W-:Y:S01]  /*9490*/  FADD R0, R51, R0 ;  /* 0x0000000033007221 */ /* 0x004fe20000000000 */
[----:B----4-:R-:W2:Y:S02]  /*94a0*/  MUFU.EX2 R48, R24 ;  /* 0x0000001800307308 */ /* 0x010ea40000000800 */
[----:B------:R-:W-:Y:S01]  /*94b0*/  STL [R1+0x89c], R89 ;  /* 0x00089c5901007387 */ /* 0x000fe20000100800 */
[----:B------:R-:W-:Y:S01]  /*94c0*/  FFMA R29, R29, UR6, -R69 ;  /* 0x000000061d1d7c23 */ /* 0x000fe20008000845 */
[----:B------:R-:W-:-:S02]  /*94d0*/  FMUL R26, R26, 1.4426950216293334961 ;  /* 0x3fb8aa3b1a1a7820 */ /* 0x000fc40000400000 */
[----:B------:R4:W-:Y:S01]  /*94e0*/  STL [R1+0x8a8], R3 ;  /* 0x0008a80301007387 */ /* 0x0009e20000100800 */
[--C-:B------:R-:W-:Y:S01]  /*94f0*/  FFMA R30, R30, UR6, -R69.reuse ;  /* 0x000000061e1e7c23 */ /* 0x100fe20008000845 */
[----:B0-----:R-:W0:Y:S02]  /*9500*/  MUFU.EX2 R47, R25 ;  /* 0x00000019002f7308 */ /* 0x001e240000000800 */
[----:B------:R-:W-:Y:S01]  /*9510*/  STL [R1+0x8a4], R88 ;  /* 0x0008a45801007387 */ /* 0x000fe20000100800 */
[----:B------:R-:W-:Y:S01]  /*9520*/  FMUL R27, R27, 1.4426950216293334961 ;  /* 0x3fb8aa3b1b1b7820 */ /* 0x000fe20000400000 */
[----:B------:R-:W-:Y:S02]  /*9530*/  FFMA R31, R31, UR6, -R69 ;  /* 0x000000061f1f7c23 */ /* 0x000fe40008000845 */
[----:B------:R0:W-:Y:S01]  /*9540*/  STL [R1+0x890], R43 ;  /* 0x0008902b01007387 */ /* 0x0001e20000100800 */
[----:B------:R-:W-:Y:S01]  /*9550*/  FMUL R28, R28, 1.4426950216293334961 ;  /* 0x3fb8aa3b1c1c7820 */ /* 0x000fe20000400000 */
[----:B------:R-:W-:-:S02]  /*9560*/  FADD R0, R50, R0 ;  /* 0x0000000032007221 */ /* 0x000fc40000000000 */
[----:B------:R-:W-:Y:S01]  /*9570*/  STL [R1+0x844], R87 ;  /* 0x0008445701007387 */ /* 0x000fe20000100800 */
[----:B------:R-:W-:Y:S01]  /*9580*/  FMUL R29, R29, 1.4426950216293334961 ;  /* 0x3fb8aa3b1d1d7820 */ /* 0x000fe20000400000 */
[----:B----4-:R-:W4:Y:S02]  /*9590*/  MUFU.EX2 R3, R26 ;  /* 0x0000001a00037308 */ /* 0x010f240000000800 */
[----:B------:R1:W-:Y:S01]  /*95a0*/  STL [R1+0x898], R45 ;  /* 0x0008982d01007387 */ /* 0x0003e20000100800 */
[----:B------:R-:W-:Y:S01]  /*95b0*/  FMUL R30, R30, 1.4426950216293334961 ;  /* 0x3fb8aa3b1e1e7820 */ /* 0x000fe20000400000 */
[----:B------:R-:W-:Y:S02]  /*95c0*/  FMUL R31, R31, 1.4426950216293334961 ;  /* 0x3fb8aa3b1f1f7820 */ /* 0x000fe40000400000 */
[----:B------:R-:W-:Y:S01]  /*95d0*/  STL [R1+0x894], R86 ;  /* 0x0008945601007387 */ /* 0x000fe20000100800 */
[----:B---3--:R-:W-:Y:S01]  /*95e0*/  FADD R0, R46, R0 ;  /* 0x000000002e007221 */ /* 0x008fe20000000000 */
[----:B0-----:R-:W0:Y:S02]  /*95f0*/  MUFU.EX2 R43, R27 ;  /* 0x0000001b002b7308 */ /* 0x001e240000000800 */
[----:B------:R3:W-:Y:S04]  /*9600*/  STL [R1+0x884], R44 ;  /* 0x0008842c01007387 */ /* 0x0007e80000100800 */
[----:B------:R-:W-:Y:S02]  /*9610*/  STL [R1+0x848], R70 ;  /* 0x0008484601007387 */ /* 0x000fe40000100800 */
[----:B-1----:R-:W1:Y:S02]  /*9620*/  MUFU.EX2 R45, R28 ;  /* 0x0000001c002d7308 */ /* 0x002e640000000800 */
[----:B------:R-:W-:Y:S01]  /*9630*/  STL [R1+0x88c], R51 ;  /* 0x00088c3301007387 */ /* 0x000fe20000100800 */
[----:B------:R-:W-:-:S03]  /*9640*/  FADD R0, R49, R0 ;  /* 0x0000000031007221 */ /* 0x000fc60000000000 */
[----:B------:R-:W-:Y:S02]  /*9650*/  STL [R1+0x888], R50 ;  /* 0x0008883201007387 */ /* 0x000fe40000100800 */
[----:B---3--:R-:W3:Y:S02]  /*9660*/  MUFU.EX2 R44, R29 ;  /* 0x0000001d002c7308 */ /* 0x008ee40000000800 */
[----:B------:R0:W-:Y:S06]  /*9670*/  STL [R1+0x87c], R46 ;  /* 0x00087c2e01007387 */ /* 0x0001ec0000100800 */
[----:B------:R-:W1:Y:S01]  /*9680*/  MUFU.EX2 R4, R30 ;  /* 0x0000001e00047308 */ /* 0x000e620000000800 */
[----:B--2---:R-:W-:-:S07]  /*9690*/  FADD R0, R48, R0 ;  /* 0x0000000030007221 */ /* 0x004fce0000000000 */
[----:B0-----:R-:W0:Y:S01]  /*96a0*/  MUFU.EX2 R46, R31 ;  /* 0x0000001f002e7308 */ /* 0x001e220000000800 */
[----:B------:R-:W-:Y:S01]  /*96b0*/  STL [R1+0x850], R49 ;  /* 0x0008503101007387 */ /* 0x000fe20000100800 */
[----:B------:R-:W-:-:S03]  /*96c0*/  FADD R0, R47, R0 ;  /* 0x000000002f007221 */ /* 0x000fc60000000000 */
[----:B------:R-:W-:Y:S01]  /*96d0*/  STL [R1+0x880], R48 ;  /* 0x0008803001007387 */ /* 0x000fe20000100800 */
[----:B----4-:R-:W-:-:S03]  /*96e0*/  FADD R0, R3, R0 ;  /* 0x0000000003007221 */ /* 0x010fc60000000000 */
[----:B------:R-:W-:Y:S04]  /*96f0*/  STL [R1+0x878], R47 ;  /* 0x0008782f01007387 */ /* 0x000fe80000100800 */
[----:B------:R-:W-:Y:S04]  /*9700*/  STL [R1+0x870], R3 ;  /* 0x0008700301007387 */ /* 0x000fe80000100800 */
[----:B------:R2:W-:Y:S01]  /*9710*/  STL [R1+0x84c], R43 ;  /* 0x00084c2b01007387 */ /* 0x0005e20000100800 */
[----:B------:R-:W-:-:S03]  /*9720*/  FADD R0, R43, R0 ;  /* 0x000000002b007221 */ /* 0x000fc60000000000 */
[----:B-1----:R-:W-:Y:S04]  /*9730*/  STL [R1+0x874], R45 ;  /* 0x0008742d01007387 */ /* 0x002fe80000100800 */
[----:B---3--:R1:W-:Y:S04]  /*9740*/  STL [R1+0x86c], R44 ;  /* 0x00086c2c01007387 */ /* 0x0083e80000100800 */
[----:B------:R3:W-:Y:S04]  /*9750*/  STL [R1+0x860], R4 ;  /* 0x0008600401007387 */ /* 0x0007e80000100800 */
[----:B0-----:R0:W-:Y:S04]  /*9760*/  STL [R1+0x854], R46 ;  /* 0x0008542e01007387 */ /* 0x0011e80000100800 */
[----:B--2---:R-:W2:Y:S01]  /*9770*/  LDL.LU R43, [R1+0x6c4] ;  /* 0x0006c400012b7983 */ /* 0x004ea20000300800 */
[----:B------:R-:W-:-:S03]  /*9780*/  FADD R0, R45, R0 ;  /* 0x000000002d007221 */ /* 0x000fc60000000000 */
[----:B------:R-:W-:Y:S01]  /*9790*/  STL [R1+0x8ec], R69 ;  /* 0x0008ec4501007387 */ /* 0x000fe20000100800 */
[----:B------:R-:W-:-:S03]  /*97a0*/  FADD R0, R44, R0 ;  /* 0x000000002c007221 */ /* 0x000fc60000000000 */
[----:B-1----:R-:W4:Y:S04]  /*97b0*/  LDL.64 R44, [R1+0x348] ;  /* 0x00034800012c7983 */ /* 0x002f280000100a00 */
[----:B------:R-:W4:Y:S04]  /*97c0*/  LDL.64 R124, [R1+0x340] ;  /* 0x00034000017c7983 */ /* 0x000f280000100a00 */
[----:B------:R-:W4:Y:S01]  /*97d0*/  LDL.64 R50, [R1+0x338] ;  /* 0x0003380001327983 */ /* 0x000f220000100a00 */
[--C-:B------:R-:W-:Y:S01]  /*97e0*/  FFMA R32, R32, UR6, -R69.reuse ;  /* 0x0000000620207c23 */ /* 0x100fe20008000845 */
[--C-:B------:R-:W-:Y:S01]  /*97f0*/  FFMA R33, R33, UR6, -R69.reuse ;  /* 0x0000000621217c23 */ /* 0x100fe20008000845 */
[----:B------:R-:W-:Y:S02]  /*9800*/  BAR.SYNC.DEFER_BLOCKING 0x0 ;  /* 0x0000000000007b1d */ /* 0x000fe40000010000 */
[----:B------:R-:W-:Y:S01]  /*9810*/  FMUL R32, R32, 1.4426950216293334961 ;  /* 0x3fb8aa3b20207820 */ /* 0x000fe20000400000 */
[----:B------:R-:W-:Y:S01]  /*9820*/  FMUL R33, R33, 1.4426950216293334961 ;  /* 0x3fb8aa3b21217820 */ /* 0x000fe20000400000 */
[----:B------:R-:W-:-:S02]  /*9830*/  FFMA R34, R34, UR6, -R69 ;  /* 0x0000000622227c23 */ /* 0x000fc40008000845 */
[----:B------:R-:W1:Y:S02]  /*9840*/  MUFU.EX2 R70, R32 ;  /* 0x0000002000467308 */ /* 0x000e640000000800 */
[----:B------:R-:W-:Y:S01]  /*9850*/  FMUL R34, R34, 1.4426950216293334961 ;  /* 0x3fb8aa3b22227820 */ /* 0x000fe20000400000 */
[----:B------:R-:W-:Y:S01]  /*9860*/  FFMA R35, R35, UR6, -R69 ;  /* 0x0000000623237c23 */ /* 0x000fe20008000845 */
[----:B------:R-:W-:-:S04]  /*9870*/  FADD R0, R4, R0 ;  /* 0x0000000004007221 */ /* 0x000fc80000000000 */
[----:B------:R-:W0:Y:S01]  /*9880*/  MUFU.EX2 R3, R33 ;  /* 0x0000002100037308 */ /* 0x000e220000000800 */
[----:B------:R-:W-:Y:S01]  /*9890*/  FMUL R35, R35, 1.4426950216293334961 ;  /* 0x3fb8aa3b23237820 */ /* 0x000fe20000400000 */
[----:B------:R-:W-:-:S06]  /*98a0*/  FADD R0, R46, R0 ;  /* 0x000000002e007221 */ /* 0x000fcc0000000000 */
[----:B------:R-:W0:Y:S01]  /*98b0*/  MUFU.EX2 R68, R34 ;  /* 0x0000002200447308 */ /* 0x000e220000000800 */
[----:B-1----:R-:W-:-:S07]  /*98c0*/  FADD R0, R70, R0 ;  /* 0x0000000046007221 */ /* 0x002fce0000000000 */
[----:B---3--:R-:W1:Y:S01]  /*98d0*/  MUFU.EX2 R4, R35 ;  /* 0x0000002300047308 */ /* 0x008e620000000800 */
[----:B0-----:R-:W-:-:S04]  /*98e0*/  FADD R0, R3, R0 ;  /* 0x0000000003007221 */ /* 0x001fc80000000000 */
[----:B------:R-:W-:-:S04]  /*98f0*/  FADD R0, R68, R0 ;  /* 0x0000000044007221 */ /* 0x000fc80000000000 */
[----:B-1----:R-:W-:Y:S01]  /*9900*/  FADD R0, R4, R0 ;  /* 0x0000000004007221 */ /* 0x002fe20000000000 */
[----:B------:R-:W-:Y:S04]  /*9910*/  STL [R1+0x858], R4 ;  /* 0x0008580401007387 */ /* 0x000fe80000100800 */
[----:B------:R-:W0:Y:S01]  /*9920*/  SHFL.BFLY PT, R4, R0, 0x10, 0x1f ;  /* 0x0e001f0000047f89 */ /* 0x000e2200000e0000 */
[----:B------:R-:W-:Y:S02]  /*9930*/  PRMT R34, RZ, 0x7610, R34 ;  /* 0x00007610ff227816 */ /* 0x000fe40000000022 */
[----:B------:R-:W-:Y:S01]  /*9940*/  PRMT R62, RZ, 0x7610, R62 ;  /* 0x00007610ff3e7816 */ /* 0x000fe2000000003e */
[----:B------:R-:W3:Y:S01]  /*9950*/  LDL.64 R46, [R1+0x330] ;  /* 0x00033000012e7983 */ /* 0x000ee20000100a00 */
[----:B0-----:R-:W-:-:S05]  /*9960*/  FADD R0, R0, R4 ;  /* 0x0000000400007221 */ /* 0x001fca0000000000 */
[----:B------:R-:W-:Y:S01]  /*9970*/  @!P5 STS [R37], R0 ;  /* 0x000000002500d388 */ /* 0x000fe20000000800 */
[----:B------:R-:W-:Y:S01]  /*9980*/  BAR.SYNC.DEFER_BLOCKING 0x0 ;  /* 0x0000000000007b1d */ /* 0x000fe20000010000 */
[----:B------:R-:W-:-:S05]  /*9990*/  PRMT R42, RZ, 0x7610, R42 ;  /* 0x00007610ff2a7816 */ /* 0x000fca000000002a */
[----:B--2---:R-:W0:Y:S04]  /*99a0*/  @!P6 LDS R43, [R39] ;  /* 0x00000000272be984 */ /* 0x004e280000000800 */
[----:B0-----:R-:W0:Y:S02]  /*99b0*/  SHFL.BFLY PT, R0, R43, 0x1, 0x1f ;  /* 0x0c201f002b007f89 */ /* 0x001e2400000e0000 */
[----:B0-----:R-:W-:-:S05]  /*99c0*/  FADD R0, R43, R0 ;  /* 0x000000002b007221 */ /* 0x001fca0000000000 */
[----:B------:R-:W-:Y:S01]  /*99d0*/  @P0 STS [R39], R0 ;  /* 0x0000000027000388 */ /* 0x000fe20000000800 */
[----:B------:R-:W-:Y:S06]  /*99e0*/  BAR.SYNC.DEFER_BLOCKING 0x0 ;  /* 0x0000000000007b1d */ /* 0x000fec0000010000 */
[----:B----4-:R-:W2:Y:S04]  /*99f0*/  @P3 LDG.E.U8 R34, desc[UR20][R44.64] ;  /* 0x000000142c223981 */ /* 0x010ea8000c1e1100 */
[----:B------:R-:W4:Y:S04]  /*9a00*/  @P3 LDG.E.U8 R62, desc[UR20][R124.64] ;  /* 0x000000147c3e3981 */ /* 0x000f28000c1e1100 */
[----:B------:R-:W4:Y:S01]  /*9a10*/  @P3 LDG.E.U8 R42, desc[UR20][R50.64] ;  /* 0x00000014322a3981 */ /* 0x000f22000c1e1100 */
[----:B------:R-:W-:-:S03]  /*9a20*/  PRMT R121, RZ, 0x7610, R121 ;  /* 0x00007610ff797816 */ /* 0x000fc60000000079 */
[----:B------:R-:W-:Y:S04]  /*9a30*/  STL [R1+0x8e8], R70 ;  /* 0x0008e84601007387 */ /* 0x000fe80000100800 */
[----:B------:R-:W-:Y:S04]  /*9a40*/  STL [R1+0x8f0], R3 ;  /* 0x0008f00301007387 */ /* 0x000fe80000100800 */
[----:B------:R-:W-:Y:S04]  /*9a50*/  STL [R1+0x920], R68 ;  /* 0x0009204401007387 */ /* 0x000fe80000100800 */
[----:B------:R-:W4:Y:S04]  /*9a60*/  LDL.64 R86, [R1+0x328] ;  /* 0x0003280001567983 */ /* 0x000f280000100a00 */
[----:B------:R-:W4:Y:S04]  /*9a70*/  LDL.64 R110, [R1+0x320] ;  /* 0x00032000016e7983 */ /* 0x000f280000100a00 */
[----:B------:R-:W4:Y:S04]  /*9a80*/  LDL.64 R88, [R1+0x318] ;  /* 0x0003180001587983 */ /* 0x000f280000100a00 */
[----:B------:R-:W4:Y:S04]  /*9a90*/  LDL.64 R48, [R1+0x310] ;  /* 0x0003100001307983 */ /* 0x000f280000100a00 */
[----:B------:R-:W4:Y:S04]  /*9aa0*/  LDL.64 R90, [R1+0x308] ;  /* 0x00030800015a7983 */ /* 0x000f280000100a00 */
[----:B------:R-:W4:Y:S04]  /*9ab0*/  LDL.64 R44, [R1+0x300] ;  /* 0x00030000012c7983 */ /* 0x000f280000100a00 */
[----:B---3--:R0:W3:Y:S04]  /*9ac0*/  @P3 LDG.E.U8 R121, desc[UR20][R46.64] ;  /* 0x000000142e793981 */ /* 0x0080e8000c1e1100 */
[----:B--2---:R-:W-:Y:S04]  /*9ad0*/  STL [R1+0x924], R34 ;  /* 0x0009242201007387 */ /* 0x004fe80000100800 */
[----:B------:R-:W2:Y:S04]  /*9ae0*/  LDL.64 R122, [R1+0x2f8] ;  /* 0x0002f800017a7983 */ /* 0x000ea80000100a00 */
[----:B------:R-:W2:Y:S04]  /*9af0*/  LDL.64 R124, [R1+0x2f0] ;  /* 0x0002f000017c7983 */ /* 0x000ea80000100a00 */
[----:B----4-:R-:W-:Y:S04]  /*9b00*/  STL [R1+0x928], R62 ;  /* 0x0009283e01007387 */ /* 0x010fe80000100800 */
[----:B------:R-:W4:Y:S04]  /*9b10*/  LDL.LU.64 R50, [R1+0xa28] ;  /* 0x000a280001327983 */ /* 0x000f280000300a00 */
[----:B------:R1:W-:Y:S04]  /*9b20*/  STL [R1+0x78c], R42 ;  /* 0x00078c2a01007387 */ /* 0x0003e80000100800 */
[----:B-1----:R-:W2:Y:S04]  /*9b30*/  LDL.64 R42, [R1+0x2e8] ;  /* 0x0002e800012a7983 */ /* 0x002ea80000100a00 */
[----:B------:R-:W0:Y:S01]  /*9b40*/  LDL.LU.64 R46, [R1+0xa20] ;  /* 0x000a2000012e7983 */ /* 0x000e220000300a00 */
[----:B------:R-:W-:-:S02]  /*9b50*/  PRMT R33, RZ, 0x7610, R33 ;  /* 0x00007610ff217816 */ /* 0x000fc40000000021 */
[----:B------:R-:W-:-:S04]  /*9b60*/  PRMT R61, RZ, 0x7610, R61 ;  /* 0x00007610ff3d7816 */ /* 0x000fc8000000003d */
[----:B------:R-:W2:Y:S04]  /*9b70*/  @P3 LDG.E.U8 R33, desc[UR20][R86.64] ;  /* 0x0000001456213981 */ /* 0x000ea8000c1e1100 */
[----:B------:R-:W2:Y:S04]  /*9b80*/  @P3 LDG.E.U8 R61, desc[UR20][R110.64] ;  /* 0x000000146e3d3981 */ /* 0x000ea8000c1e1100 */
[----:B------:R-:W3:Y:S01]  /*9b90*/  LDL.64 R86, [R1+0x2e0] ;  /* 0x0002e00001567983 */ /* 0x000ee20000100a00 */
[----:B0-----:R-:W-:Y:S02]  /*9ba0*/  PRMT R46, RZ, 0x7610, R46 ;  /* 0x00007610ff2e7816 */ /* 0x001fe4000000002e */
[----:B------:R-:W-:-:S04]  /*9bb0*/  PRMT R47, RZ, 0x7610, R47 ;  /* 0x00007610ff2f7816 */ /* 0x000fc8000000002f */
[----:B------:R-:W3:Y:S04]  /*9bc0*/  @P3 LDG.E.U8 R46, desc[UR20][R48.64] ;  /* 0x00000014302e3981 */ /* 0x000ee8000c1e1100 */
[----:B------:R-:W4:Y:S04]  /*9bd0*/  @P3 LDG.E.U8 R47, desc[UR20][R88.64] ;  /* 0x00000014582f3981 */ /* 0x000f28000c1e1100 */
[----:B--2---:R-:W-:Y:S04]  /*9be0*/  STL [R1+0x92c], R33 ;  /* 0x00092c2101007387 */ /* 0x004fe80000100800 */
[----:B------:R-:W2:Y:S04]  /*9bf0*/  LDL.64 R110, [R1+0x2d8] ;  /* 0x0002d800016e7983 */ /* 0x000ea80000100a00 */
[----:B------:R-:W-:Y:S04]  /*9c00*/  STL [R1+0x930], R61 ;  /* 0x0009303d01007387 */ /* 0x000fe80000100800 */
[----:B------:R-:W2:Y:S01]  /*9c10*/  LDL.64 R88, [R1+0x2d0] ;  /* 0x0002d00001587983 */ /* 0x000ea20000100a00 */
[----:B------:R-:W-:-:S03]  /*9c20*/  PRMT R32, RZ, 0x7610, R32 ;  /* 0x00007610ff207816 */ /* 0x000fc60000000020 */
[----:B------:R-:W2:Y:S04]  /*9c30*/  LDL.LU.64 R48, [R1+0xa18] ;  /* 0x000a180001307983 */ /* 0x000ea80000300a00 */
[----:B------:R-:W2:Y:S04]  /*9c40*/  @P3 LDG.E.U8 R32, desc[UR20][R90.64] ;  /* 0x000000145a203981 */ /* 0x000ea8000c1e1100 */
[----:B---3--:R-:W-:Y:S04]  /*9c50*/  STL [R1+0x814], R46 ;  /* 0x0008142e01007387 */ /* 0x008fe80000100800 */
[----:B----4-:R0:W-:Y:S01]  /*9c60*/  STL [R1+0x788], R47 ;  /* 0x0007882f01007387 */ /* 0x0101e20000100800 */
[----:B------:R-:W-:-:S02]  /*9c70*/  PRMT R60, RZ, 0x7610, R60 ;  /* 0x00007610ff3c7816 */ /* 0x000fc4000000003c */
[----:B------:R-:W-:Y:S01]  /*9c80*/  PRMT R112, RZ, 0x7610, R112 ;  /* 0x00007610ff707816 */ /* 0x000fe20000000070 */
[----:B------:R-:W3:Y:S01]  /*9c90*/  LDL.64 R90, [R1+0x2c0] ;  /* 0x0002c000015a7983 */ /* 0x000ee20000100a00 */
[----:B------:R-:W-:Y:S02]  /*9ca0*/  PRMT R113, RZ, 0x7610, R113 ;  /* 0x00007610ff717816 */ /* 0x000fe40000000071 */
[----:B------:R-:W-:Y:S01]  /*9cb0*/  PRMT R31, RZ, 0x7610, R31 ;  /* 0x00007610ff1f7816 */ /* 0x000fe2000000001f */
[----:B------:R-:W4:Y:S04]  /*9cc0*/  @P3 LDG.E.U8 R60, desc[UR20][R44.64] ;  /* 0x000000142c3c3981 */ /* 0x000f28000c1e1100 */
[----:B0-----:R-:W3:Y:S01]  /*9cd0*/  LDL.64 R46, [R1+0x2c8] ;  /* 0x0002c800012e7983 */ /* 0x001ee20000100a00 */
[----:B------:R-:W-:-:S03]  /*9ce0*/  PRMT R59, RZ, 0x7610, R59 ;  /* 0x00007610ff3b7816 */ /* 0x000fc6000000003b */
[----:B------:R-:W4:Y:S01]  /*9cf0*/  @P3 LDG.E.U8 R112, desc[UR20][R124.64] ;  /* 0x000000147c703981 */ /* 0x000f22000c1e1100 */
[----:B------:R-:W-:-:S03]  /*9d00*/  PRMT R30, RZ, 0x7610, R30 ;  /* 0x00007610ff1e7816 */ /* 0x000fc6000000001e */
[----:B------:R-:W4:Y:S01]  /*9d10*/  @P3 LDG.E.U8 R113, desc[UR20][R122.64] ;  /* 0x000000147a713981 */ /* 0x000f22000c1e1100 */
[----:B--2---:R-:W-:Y:S02]  /*9d20*/  PRMT R48, RZ, 0x7610, R48 ;  /* 0x00007610ff307816 */ /* 0x004fe40000000030 */
[----:B------:R-:W-:Y:S01]  /*9d30*/  PRMT R49, RZ, 0x7610, R49 ;  /* 0x00007610ff317816 */ /* 0x000fe20000000031 */
[----:B------:R-:W2:Y:S04]  /*9d40*/  @P3 LDG.E.U8 R31, desc[UR20][R42.64] ;  /* 0x000000142a1f3981 */ /* 0x000ea8000c1e1100 */
[----:B------:R-:W2:Y:S04]  /*9d50*/  @P3 LDG.E.U8 R59, desc[UR20][R86.64] ;  /* 0x00000014563b3981 */ /* 0x000ea8000c1e1100 */
[----:B------:R-:W2:Y:S04]  /*9d60*/  @P3 LDG.E.U8 R48, desc[UR20][R88.64] ;  /* 0x0000001458303981 */ /* 0x000ea8000c1e1100 */
[----:B------:R-:W2:Y:S04]  /*9d70*/  @P3 LDG.E.U8 R49, desc[UR20][R110.64] ;  /* 0x000000146e313981 */ /* 0x000ea8000c1e1100 */
[----:B------:R-:W-:Y:S04]  /*9d80*/  STL [R1+0x934], R32 ;  /* 0x0009342001007387 */ /* 0x000fe80000100800 */
[----:B------:R-:W2:Y:S04]  /*9d90*/  LDL.64 R44, [R1+0x2b8] ;  /* 0x0002b800012c7983 */ /* 0x000ea80000100a00 */
[----:B---3--:R-:W3:Y:S04]  /*9da0*/  @P3 LDG.E.U8 R30, desc[UR20][R46.64] ;  /* 0x000000142e1e3981 */ /* 0x008ee8000c1e1100 */
[----:B----4-:R-:W-:Y:S04]  /*9db0*/  STL [R1+0x938], R60 ;  /* 0x0009383c01007387 */ /* 0x010fe80000100800 */
[----:B------:R-:W4:Y:S04]  /*9dc0*/  LDL.64 R122, [R1+0x2b0] ;  /* 0x0002b000017a7983 */ /* 0x000f280000100a00 */
[----:B------:R-:W4:Y:S04]  /*9dd0*/  LDL.64 R124, [R1+0x2a8] ;  /* 0x0002a800017c7983 */ /* 0x000f280000100a00 */
[----:B------:R-:W-:Y:S04]  /*9de0*/  STL [R1+0x818], R121 ;  /* 0x0008187901007387 */ /* 0x000fe80000100800 */
[----:B------:R-:W4:Y:S04]  /*9df0*/  LDL.64 R42, [R1+0x2a0] ;  /* 0x0002a000012a7983 */ /* 0x000f280000100a00 */
[----:B------:R-:W-:Y:S01]  /*9e00*/  STL [R1+0x810], R112 ;  /* 0x0008107001007387 */ /* 0x000fe20000100800 */
[----:B------:R-:W-:-:S03]  /*9e10*/  PRMT R58, RZ, 0x7610, R58 ;  /* 0x00007610ff3a7816 */ /* 0x000fc6000000003a */
[----:B------:R0:W-:Y:S01]  /*9e20*/  STL [R1+0x784], R113 ;  /* 0x0007847101007387 */ /* 0x0001e20000100800 */
[----:B------:R-:W-:-:S03]  /*9e30*/  PRMT R120, RZ, 0x7610, R120 ;  /* 0x00007610ff787816 */ /* 0x000fc60000000078 */
[----:B------:R-:W4:Y:S04]  /*9e40*/  @P3 LDG.E.U8 R58, desc[UR20][R90.64] ;  /* 0x000000145a3a3981 */ /* 0x000f28000c1e1100 */
[----:B--2---:R-:W2:Y:S04]  /*9e50*/  @P3 LDG.E.U8 R120, desc[UR20][R44.64] ;  /* 0x000000142c783981 */ /* 0x004ea8000c1e1100 */
[----:B0-----:R-:W2:Y:S04]  /*9e60*/  LDL.64 R112, [R1+0x298] ;  /* 0x0002980001707983 */ /* 0x001ea80000100a00 */
[----:B------:R-:W-:Y:S04]  /*9e70*/  STL [R1+0x93c], R31 ;  /* 0x00093c1f01007387 */ /* 0x000fe80000100800 */
[----:B------:R-:W2:Y:S04]  /*9e80*/  LDL.64 R86, [R1+0x290] ;  /* 0x0002900001567983 */ /* 0x000ea80000100a00 */
[----:B------:R-:W-:Y:S04]  /*9e90*/  STL [R1+0x940], R59 ;  /* 0x0009403b01007387 */ /* 0x000fe80000100800 */
[----:B------:R-:W2:Y:S04]  /*9ea0*/  LDL.64 R110, [R1+0x288] ;  /* 0x00028800016e7983 */ /* 0x000ea80000100a00 */
[----:B------:R-:W2:Y:S04]  /*9eb0*/  LDL.64 R88, [R1+0x280] ;  /* 0x0002800001587983 */ /* 0x000ea80000100a00 */
[----:B------:R-:W-:Y:S04]  /*9ec0*/  STL [R1+0x80c], R48 ;  /* 0x00080c3001007387 */ /* 0x000fe80000100800 */
[----:B------:R0:W-:Y:S04]  /*9ed0*/  STL [R1+0x780], R49 ;  /* 0x0007803101007387 */ /* 0x0001e80000100800 */
[----:B------:R-:W2:Y:S04]  /*9ee0*/  LDL.64 R46, [R1+0x270] ;  /* 0x00027000012e7983 */ /* 0x000ea80000100a00 */
[----:B0-----:R-:W2:Y:S04]  /*9ef0*/  LDL.64 R48, [R1+0x278] ;  /* 0x0002780001307983 */ /* 0x001ea80000100a00 */
[----:B---3--:R-:W-:Y:S04]  /*9f00*/  STL [R1+0x944], R30 ;  /* 0x0009441e01007387 */ /* 0x008fe80000100800 */
[----:B------:R-:W3:Y:S04]  /*9f10*/  LDL.64 R90, [R1+0x268] ;  /* 0x00026800015a7983 */ /* 0x000ee80000100a00 */
[----:B------:R-:W3:Y:S01]  /*9f20*/  LDL.LU.64 R44, [R1+0xa10] ;  /* 0x000a1000012c7983 */ /* 0x000ee20000300a00 */
[----:B------:R-:W-:-:S02]  /*9f30*/  PRMT R119, RZ, 0x7610, R119 ;  /* 0x00007610ff777816 */ /* 0x000fc40000000077 */
[----:B------:R-:W-:Y:S02]  /*9f40*/  PRMT R29, RZ, 0x7610, R29 ;  /* 0x00007610ff1d7816 */ /* 0x000fe4000000001d */
[----:B------:R-:W-:Y:S02]  /*9f50*/  PRMT R57, RZ, 0x7610, R57 ;  /* 0x00007610ff397816 */ /* 0x000fe40000000039 */
[----:B----4-:R-:W4:Y:S04]  /*9f60*/  @P3 LDG.E.U8 R119, desc[UR20][R122.64] ;  /* 0x000000147a773981 */ /* 0x010f28000c1e1100 */
[----:B------:R-:W4:Y:S04]  /*9f70*/  @P3 LDG.E.U8 R29, desc[UR20][R124.64] ;  /* 0x000000147c1d3981 */ /* 0x000f28000c1e1100 */
[----:B------:R-:W4:Y:S04]  /*9f80*/  @P3 LDG.E.U8 R57, desc[UR20][R42.64] ;  /* 0x000000142a393981 */ /* 0x000f28000c1e1100 */
[----:B--2---:R0:W-:Y:S04]  /*9f90*/  STL [R1+0x77c], R120 ;  /* 0x00077c7801007387 */ /* 0x0041e80000100800 */
[----:B------:R-:W2:Y:S04]  /*9fa0*/  LDL.64 R122, [R1+0x258] ;  /* 0x00025800017a7983 */ /* 0x000ea80000100a00 */
[----:B------:R-:W2:Y:S04]  /*9fb0*/  LDL.64 R124, [R1+0x250] ;  /* 0x00025000017c7983 */ /* 0x000ea80000100a00 */
[----:B0-----:R-:W2:Y:S04]  /*9fc0*/  LDL.64 R120, [R1+0x260] ;  /* 0x0002600001787983 */ /* 0x001ea80000100a00 */
[----:B------:R-:W2:Y:S01]  /*9fd0*/  LDL.64 R42, [R1+0x248] ;  /* 0x00024800012a7983 */ /* 0x000ea20000100a00 */
[----:B---3--:R-:W-:-:S02]  /*9fe0*/  PRMT R44, RZ, 0x7610, R44 ;  /* 0x00007610ff2c7816 */ /* 0x008fc4000000002c */
[----:B------:R-:W-:-:S04]  /*9ff0*/  PRMT R45, RZ, 0x7610, R45 ;  /* 0x00007610ff2d7816 */ /* 0x000fc8000000002d */
[----:B------:R-:W3:Y:S04]  /*a000*/  @P3 LDG.E.U8 R44, desc[UR20][R86.64] ;  /* 0x00000014562c3981 */ /* 0x000ee8000c1e1100 */
[----:B------:R-:W2:Y:S04]  /*a010*/  @P3 LDG.E.U8 R45, desc[UR20][R112.64] ;  /* 0x00000014702d3981 */ /* 0x000ea8000c1e1100 */
[----:B------:R-:W4:Y:S04]  /*a020*/  LDL.64 R112, [R1+0x240] ;  /* 0x0002400001707983 */ /* 0x000f280000100a00 */
[----:B------:R-:W4:Y:S04]  /*a030*/  LDL.LU R86, [R1+0xa08] ;  /* 0x000a080001567983 */ /* 0x000f280000300800 */
[----:B---3--:R-:W-:Y:S04]  /*a040*/  STL [R1+0x804], R44 ;  /* 0x0008042c01007387 */ /* 0x008fe80000100800 */
[----:B--2---:R0:W-:Y:S04]  /*a050*/  STL [R1+0x778], R45 ;  /* 0x0007782d01007387 */ /* 0x0041e80000100800 */
[----:B0-----:R-:W2:Y:S01]  /*a060*/  LDL.64 R44, [R1+0x238] ;  /* 0x00023800012c7983 */ /* 0x001ea20000100a00 */
[----:B----4-:R-:W-:-:S06]  /*a070*/  PRMT R86, RZ, 0x7610, R86 ;  /* 0x00007610ff567816 */ /* 0x010fcc0000000056 */
[----:B------:R-:W3:Y:S01]  /*a080*/  @P3 LDG.E.U8 R86, desc[UR20][R48.64] ;  /* 0x0000001430563981 */ /* 0x000ee2000c1e1100 */
[----:B------:R-:W-:Y:S02]  /*a090*/  PRMT R118, RZ, 0x7610, R118 ;  /* 0x00007610ff767816 */ /* 0x000fe40000000076 */
[----:B------:R-:W-:Y:S02]  /*a0a0*/  PRMT R28, RZ, 0x7610, R28 ;  /* 0x00007610ff1c7816 */ /* 0x000fe4000000001c */
[----:B------:R-:W-:Y:S02]  /*a0b0*/  PRMT R114, RZ, 0x7610, R114 ;  /* 0x00007610ff727816 */ /* 0x000fe40000000072 */
[----:B------:R-:W-:Y:S01]  /*a0c0*/  PRMT R56, RZ, 0x7610, R56 ;  /* 0x00007610ff387816 */ /* 0x000fe20000000038 */
[----:B------:R-:W4:Y:S01]  /*a0d0*/  @P3 LDG.E.U8 R118, desc[UR20][R46.64] ;  /* 0x000000142e763981 */ /* 0x000f22000c1e1100 */
[----:B------:R-:W-:-:S03]  /*a0e0*/  PRMT R115, RZ, 0x7610, R115 ;  /* 0x00007610ff737816 */ /* 0x000fc60000000073 */
[----:B------:R-:W4:Y:S04]  /*a0f0*/  @P3 LDG.E.U8 R28, desc[UR20][R110.64] ;  /* 0x000000146e1c3981 */ /* 0x000f28000c1e1100 */
[----:B------:R-:W4:Y:S04]  /*a100*/  @P3 LDG.E.U8 R56, desc[UR20][R88.64] ;  /* 0x0000001458383981 */ /* 0x000f28000c1e1100 */
[----:B------:R-:W4:Y:S04]  /*a110*/  @P3 LDG.E.U8 R115, desc[UR20][R124.64] ;  /* 0x000000147c733981 */ /* 0x000f28000c1e1100 */
[----:B------:R-:W4:Y:S04]  /*a120*/  LDL.64 R110, [R1+0x230] ;  /* 0x00023000016e7983 */ /* 0x000f280000100a00 */
[----:B------:R-:W4:Y:S04]  /*a130*/  LDL.64 R88, [R1+0x228] ;  /* 0x0002280001587983 */ /* 0x000f280000100a00 */
[----:B------:R-:W4:Y:S04]  /*a140*/  LDL.LU.64 R48, [R1+0xa00] ;  /* 0x000a000001307983 */ /* 0x000f280000300a00 */
[----:B--2---:R-:W2:Y:S04]  /*a150*/  @P3 LDG.E.U8 R114, desc[UR20][R44.64] ;  /* 0x000000142c723981 */ /* 0x004ea8000c1e1100 */
[----:B---3--:R0:W-:Y:S04]  /*a160*/  STL [R1+0x774], R86 ;  /* 0x0007745601007387 */ /* 0x0081e80000100800 */
[----:B0-----:R-:W3:Y:S01]  /*a170*/  LDL.64 R86, [R1+0x220] ;  /* 0x0002200001567983 */ /* 0x001ee20000100a00 */
[----:B------:R-:W-:-:S02]  /*a180*/  PRMT R27, RZ, 0x7610, R27 ;  /* 0x00007610ff1b7816 */ /* 0x000fc4000000001b */
[----:B------:R-:W-:Y:S01]  /*a190*/  PRMT R55, RZ, 0x7610, R55 ;  /* 0x00007610ff377816 */ /* 0x000fe20000000037 */
[----:B------:R-:W3:Y:S01]  /*a1a0*/  LDL.LU.64 R46, [R1+0x9f8] ;  /* 0x0009f800012e7983 */ /* 0x000ee20000300a00 */
[----:B------:R-:W-:Y:S02]  /*a1b0*/  PRMT R117, RZ, 0x7610, R117 ;  /* 0x00007610ff757816 */ /* 0x000fe40000000075 */
[----:B------:R-:W-:Y:S02]  /*a1c0*/  PRMT R26, RZ, 0x7610, R26 ;  /* 0x00007610ff1a7816 */ /* 0x000fe4000000001a */
[----:B------:R-:W-:Y:S01]  /*a1d0*/  PRMT R54, RZ, 0x7610, R54 ;  /* 0x00007610ff367816 */ /* 0x000fe20000000036 */
[----:B----4-:R-:W-:Y:S01]  /*a1e0*/  STL [R1+0x800], R118 ;  /* 0x0008007601007387 */ /* 0x010fe20000100800 */
[----:B------:R-:W-:Y:S02]  /*a1f0*/  PRMT R109, RZ, 0x7610, R109 ;  /* 0x00007610ff6d7816 */ /* 0x000fe4000000006d */
[----:B------:R-:W-:Y:S01]  /*a200*/  PRMT R25, RZ, 0x7610, R25 ;  /* 0x00007610ff197816 */ /* 0x000fe20000000019 */
[----:B------:R0:W-:Y:S04]  /*a210*/  STL [R1+0x808], R119 ;  /* 0x0008087701007387 */ /* 0x0001e80000100800 */
[----:B------:R-:W4:Y:S04]  /*a220*/  @P3 LDG.E.U8 R27, desc[UR20][R90.64] ;  /* 0x000000145a1b3981 */ /* 0x000f28000c1e1100 */
[----:B------:R-:W4:Y:S04]  /*a230*/  @P3 LDG.E.U8 R55, desc[UR20][R120.64] ;  /* 0x0000001478373981 */ /* 0x000f28000c1e1100 */
[----:B------:R-:W4:Y:S04]  /*a240*/  @P3 LDG.E.U8 R117, desc[UR20][R122.64] ;  /* 0x000000147a753981 */ /* 0x000f28000c1e1100 */
[----:B------:R-:W4:Y:S04]  /*a250*/  @P3 LDG.E.U8 R26, desc[UR20][R42.64] ;  /* 0x000000142a1a3981 */ /* 0x000f28000c1e1100 */
[----:B------:R-:W4:Y:S04]  /*a260*/  @P3 LDG.E.U8 R54, desc[UR20][R112.64] ;  /* 0x0000001470363981 */ /* 0x000f28000c1e1100 */
[----:B0-----:R-:W4:Y:S04]  /*a270*/  LDL.64 R118, [R1+0x218] ;  /* 0x0002180001767983 */ /* 0x001f280000100a00 */
[----:B------:R-:W4:Y:S04]  /*a280*/  LDL.64 R90, [R1+0x210] ;  /* 0x00021000015a7983 */ /* 0x000f280000100a00 */
[----:B------:R-:W4:Y:S04]  /*a290*/  LDL.64 R120, [R1+0x208] ;  /* 0x0002080001787983 */ /* 0x000f280000100a00 */
[----:B------:R-:W4:Y:S04]  /*a2a0*/  LDL.64 R122, [R1+0x200] ;  /* 0x00020000017a7983 */ /* 0x000f280000100a00 */
[----:B------:R-:W4:Y:S04]  /*a2b0*/  LDL.64 R124, [R1+0x1f8] ;  /* 0x0001f800017c7983 */ /* 0x000f280000100a00 */
[----:B------:R-:W4:Y:S04]  /*a2c0*/  LDL.64 R42, [R1+0x1f0] ;  /* 0x0001f000012a7983 */ /* 0x000f280000100a00 */
[----:B------:R-:W4:Y:S04]  /*a2d0*/  LDL.64 R112, [R1+0x1e8] ;  /* 0x0001e80001707983 */ /* 0x000f280000100a00 */
[----:B------:R-:W4:Y:S04]  /*a2e0*/  LDL.LU.64 R44, [R1+0x9f0] ;  /* 0x0009f000012c7983 */ /* 0x000f280000300a00 */
[----:B------:R-:W4:Y:S04]  /*a2f0*/  @P3 LDG.E.U8 R109, desc[UR20][R110.64] ;  /* 0x000000146e6d3981 */ /* 0x000f28000c1e1100 */
[----:B------:R0:W4:Y:S01]  /*a300*/  @P3 LDG.E.U8 R25, desc[UR20][R88.64] ;  /* 0x0000001458193981 */ /* 0x000122000c1e1100 */
[----:B------:R-:W-:-:S03]  /*a310*/  PRMT R53, RZ, 0x7610, R53 ;  /* 0x00007610ff357816 */ /* 0x000fc60000000035 */
[----:B--2---:R-:W-:Y:S04]  /*a320*/  STL [R1+0x76c], R114 ;  /* 0x00076c7201007387 */ /* 0x004fe80000100800 */
[----:B------:R1:W-:Y:S04]  /*a330*/  STL [R1+0x7fc], R115 ;  /* 0x0007fc7301007387 */ /* 0x0003e80000100800 */
[----:B------:R-:W2:Y:S04]  /*a340*/  LDL.64 R110, [R1+0x1d8] ;  /* 0x0001d800016e7983 */ /* 0x000ea80000100a00 */
[----:B-1----:R-:W2:Y:S04]  /*a350*/  LDL.64 R114, [R1+0x1e0] ;  /* 0x0001e00001727983 */ /* 0x002ea80000100a00 */
[----:B------:R-:W0:Y:S04]  /*a360*/  LDL.LU.64 R88, [R1+0x9e8] ;  /* 0x0009e80001587983 */ /* 0x000e280000300a00 */
[----:B---3--:R-:W3:Y:S04]  /*a370*/  @P3 LDG.E.U8 R53, desc[UR20][R86.64] ;  /* 0x0000001456353981 */ /* 0x008ee8000c1e1100 */
[----:B------:R-:W3:Y:S01]  /*a380*/  LDL.64 R86, [R1+0x1d0] ;  /* 0x0001d00001567983 */ /* 0x000ee20000100a00 */
[----:B------:R-:W-:-:S02]  /*a390*/  PRMT R106, RZ, 0x7610, R106 ;  /* 0x00007610ff6a7816 */ /* 0x000fc4000000006a */
[----:B------:R-:W-:Y:S02]  /*a3a0*/  PRMT R107, RZ, 0x7610, R107 ;  /* 0x00007610ff6b7816 */ /* 0x000fe4000000006b */
[----:B------:R-:W-:Y:S02]  /*a3b0*/  PRMT R108, RZ, 0x7610, R108 ;  /* 0x00007610ff6c7816 */ /* 0x000fe4000000006c */
[----:B------:R-:W-:Y:S02]  /*a3c0*/  PRMT R116, RZ, 0x7610, R116 ;  /* 0x00007610ff747816 */ /* 0x000fe40000000074 */
[----:B----4-:R-:W4:Y:S04]  /*a3d0*/  @P3 LDG.E.U8 R107, desc[UR20][R124.64] ;  /* 0x000000147c6b3981 */ /* 0x010f28000c1e1100 */
[----:B------:R-:W4:Y:S04]  /*a3e0*/  @P3 LDG.E.U8 R106, desc[UR20][R42.64] ;  /* 0x000000142a6a3981 */ /* 0x000f28000c1e1100 */
[----:B--2---:R-:W2:Y:S01]  /*a3f0*/  @P3 LDG.E.U8 R108, desc[UR20][R110.64] ;  /* 0x000000146e6c3981 */ /* 0x004ea2000c1e1100 */
[----:B0-----:R-:W-:-:S02]  /*a400*/  PRMT R88, RZ, 0x7610, R88 ;  /* 0x00007610ff587816 */ /* 0x001fc40000000058 */
[----:B------:R-:W-:-:S04]  /*a410*/  PRMT R89, RZ, 0x7610, R89 ;  /* 0x00007610ff597816 */ /* 0x000fc80000000059 */
[----:B------:R-:W2:Y:S04]  /*a420*/  @P3 LDG.E.U8 R88, desc[UR20][R90.64] ;  /* 0x000000145a583981 */ /* 0x000ea8000c1e1100 */
[----:B------:R-:W4:Y:S04]  /*a430*/  @P3 LDG.E.U8 R89, desc[UR20][R118.64] ;  /* 0x0000001476593981 */ /* 0x000f28000c1e1100 */
[----:B---3--:R-:W3:Y:S01]  /*a440*/  @P3 LDG.E.U8 R116, desc[UR20][R86.64] ;  /* 0x0000001456743981 */ /* 0x008ee2000c1e1100 */
[----:B------:R-:W-:Y:S02]  /*a450*/  PRMT R24, RZ, 0x7610, R24 ;  /* 0x00007610ff187816 */ /* 0x000fe40000000018 */
[----:B------:R-:W-:Y:S01]  /*a460*/  PRMT R52, RZ, 0x7610, R52 ;  /* 0x00007610ff347816 */ /* 0x000fe20000000034 */
[----:B------:R-:W3:Y:S01]  /*a470*/  LDL.64 R118, [R1+0x1c8] ;  /* 0x0001c80001767983 */ /* 0x000ee20000100a00 */
[----:B------:R-:W-:-:S02]  /*a480*/  PRMT R23, RZ, 0x7610, R23 ;  /* 0x00007610ff177816 */ /* 0x000fc40000000017 */
[----:B------:R-:W-:Y:S01]  /*a490*/  PRMT R51, RZ, 0x7610, R51 ;  /* 0x00007610ff337816 */ /* 0x000fe20000000033 */
[----:B------:R-:W3:Y:S04]  /*a4a0*/  @P3 LDG.E.U8 R24, desc[UR20][R120.64] ;  /* 0x0000001478183981 */ /* 0x000ee8000c1e1100 */
[----:B------:R-:W3:Y:S04]  /*a4b0*/  @P3 LDG.E.U8 R52, desc[UR20][R122.64] ;  /* 0x000000147a343981 */ /* 0x000ee8000c1e1100 */
[----:B------:R-:W3:Y:S04]  /*a4c0*/  @P3 LDG.E.U8 R23, desc[UR20][R112.64] ;  /* 0x0000001470173981 */ /* 0x000ee8000c1e1100 */
[----:B------:R-:W3:Y:S04]  /*a4d0*/  @P3 LDG.E.U8 R51, desc[UR20][R114.64] ;  /* 0x0000001472333981 */ /* 0x000ee8000c1e1100 */
[----:B--2---:R-:W-:Y:S04]  /*a4e0*/  STL [R1+0x7f4], R88 ;  /* 0x0007f45801007387 */ /* 0x004fe80000100800 */
[----:B------:R-:W-:Y:S04]  /*a4f0*/  STL [R1+0x770], R117 ;  /* 0x0007707501007387 */ /* 0x000fe80000100800 */
[----:B----4-:R0:W-:Y:S04]  /*a500*/  STL [R1+0x768], R89 ;  /* 0x0007685901007387 */ /* 0x0101e80000100800 */
[----:B------:R-:W2:Y:S04]  /*a510*/  LDL.64 R90, [R1+0x1b8] ;  /* 0x0001b800015a7983 */ /* 0x000ea80000100a00 */
[----:B------:R-:W4:Y:S04]  /*a520*/  LDL.64 R120, [R1+0x1b0] ;  /* 0x0001b00001787983 */ /* 0x000f280000100a00 */
[----:B0-----:R-:W4:Y:S04]  /*a530*/  LDL.64 R88, [R1+0x1c0] ;  /* 0x0001c00001587983 */ /* 0x001f280000100a00 */
[----:B------:R-:W4:Y:S04]  /*a540*/  LDL.64 R122, [R1+0x1a8] ;  /* 0x0001a800017a7983 */ /* 0x000f280000100a00 */
[----:B------:R-:W4:Y:S04]  /*a550*/  LDL.64 R124, [R1+0x1a0] ;  /* 0x0001a000017c7983 */ /* 0x000f280000100a00 */
[----:B------:R-:W4:Y:S04]  /*a560*/  LDL.LU.64 R42, [R1+0x9e0] ;  /* 0x0009e000012a7983 */ /* 0x000f280000300a00 */
[----:B------:R-:W-:Y:S04]  /*a570*/  STL [R1+0x7f0], R106 ;  /* 0x0007f06a01007387 */ /* 0x000fe80000100800 */
[----:B------:R0:W-:Y:S04]  /*a580*/  STL [R1+0x764], R107 ;  /* 0x0007646b01007387 */ /* 0x0001e80000100800 */
[----:B0-----:R-:W4:Y:S04]  /*a590*/  LDL.64 R106, [R1+0x198] ;  /* 0x00019800016a7983 */ /* 0x001f280000100a00 */
[----:B------:R-:W-:Y:S04]  /*a5a0*/  STL [R1+0x7f8], R109 ;  /* 0x0007f86d01007387 */ /* 0x000fe80000100800 */
[----:B------:R-:W4:Y:S04]  /*a5b0*/  LDL.64 R112, [R1+0x190] ;  /* 0x0001900001707983 */ /* 0x000f280000100a00 */
[----:B------:R-:W4:Y:S04]  /*a5c0*/  LDL.64 R114, [R1+0x188] ;  /* 0x0001880001727983 */ /* 0x000f280000100a00 */
[----:B------:R0:W-:Y:S04]  /*a5d0*/  STL [R1+0x760], R108 ;  /* 0x0007606c01007387 */ /* 0x0001e80000100800 */
[----:B------:R-:W4:Y:S04]  /*a5e0*/  LDL.64 R110, [R1+0x178] ;  /* 0x00017800016e7983 */ /* 0x000f280000100a00 */
[----:B0-----:R-:W4:Y:S04]  /*a5f0*/  LDL.64 R108, [R1+0x180] ;  /* 0x00018000016c7983 */ /* 0x001f280000100a00 */
[----:B------:R-:W4:Y:S04]  /*a600*/  LDL.LU.64 R86, [R1+0x9d8] ;  /* 0x0009d80001567983 */ /* 0x000f280000300a00 */
[----:B---3--:R0:W-:Y:S04]  /*a610*/  STL [R1+0x7ec], R116 ;  /* 0x0007ec7401007387 */ /* 0x0081e80000100800 */
[----:B0-----:R-:W3:Y:S01]  /*a620*/  LDL.64 R116, [R1+0x170] ;  /* 0x0001700001747983 */ /* 0x001ee20000100a00 */
[----:B------:R-:W-:-:S02]  /*a630*/  PRMT R2, RZ, 0x7610, R2 ;  /* 0x00007610ff027816 */ /* 0x000fc40000000002 */
[----:B------:R-:W-:Y:S02]  /*a640*/  PRMT R72, RZ, 0x7610, R72 ;  /* 0x00007610ff487816 */ /* 0x000fe40000000048 */
[----:B------:R-:W-:Y:S02]  /*a650*/  PRMT R73, RZ, 0x7610, R73 ;  /* 0x00007610ff497816 */ /* 0x000fe40000000049 */
[----:B------:R-:W-:Y:S02]  /*a660*/  PRMT R22, RZ, 0x7610, R22 ;  /* 0x00007610ff167816 */ /* 0x000fe40000000016 */
[----:B------:R-:W-:Y:S02]  /*a670*/  PRMT R50, RZ, 0x7610, R50 ;  /* 0x00007610ff327816 */ /* 0x000fe40000000032 */
[----:B------:R-:W-:Y:S02]  /*a680*/  PRMT R66, RZ, 0x7610, R66 ;  /* 0x00007610ff427816 */ /* 0x000fe40000000042 */
[----:B------:R-:W-:Y:S01]  /*a690*/  PRMT R67, RZ, 0x7610, R67 ;  /* 0x00007610ff437816 */ /* 0x000fe20000000043 */
[----:B------:R-:W3:Y:S04]  /*a6a0*/  @P3 LDG.E.U8 R22, desc[UR20][R118.64] ;  /* 0x0000001476163981 */ /* 0x000ee8000c1e1100 */
[----:B------:R-:W3:Y:S04]  /*a6b0*/  LDL.64 R118, [R1+0x168] ;  /* 0x0001680001767983 */ /* 0x000ee80000100a00 */
[----:B--2---:R-:W2:Y:S04]  /*a6c0*/  @P3 LDG.E.U8 R2, desc[UR20][R90.64] ;  /* 0x000000145a023981 */ /* 0x004ea8000c1e1100 */
[----:B----4-:R-:W4:Y:S04]  /*a6d0*/  @P3 LDG.E.U8 R73, desc[UR20][R120.64] ;  /* 0x0000001478493981 */ /* 0x010f28000c1e1100 */
[----:B------:R-:W4:Y:S04]  /*a6e0*/  @P3 LDG.E.U8 R50, desc[UR20][R88.64] ;  /* 0x0000001458323981 */ /* 0x000f28000c1e1100 */
[----:B------:R-:W4:Y:S04]  /*a6f0*/  LDL.LU.64 R88, [R1+0x9d0] ;  /* 0x0009d00001587983 */ /* 0x000f280000300a00 */
[----:B------:R-:W4:Y:S04]  /*a700*/  LDL.LU.64 R90, [R1+0x9c8] ;  /* 0x0009c800015a7983 */ /* 0x000f280000300a00 */
[----:B------:R-:W4:Y:S04]  /*a710*/  @P3 LDG.E.U8 R72, desc[UR20][R106.64] ;  /* 0x000000146a483981 */ /* 0x000f28000c1e1100 */
[----:B------:R-:W4:Y:S04]  /*a720*/  @P3 LDG.E.U8 R67, desc[UR20][R110.64] ;  /* 0x000000146e433981 */ /* 0x000f28000c1e1100 */
[----:B---3--:R-:W3:Y:S01]  /*a730*/  @P3 LDG.E.U8 R66, desc[UR20][R116.64] ;  /* 0x0000001474423981 */ /* 0x008ee2000c1e1100 */
[----:B------:R-:W-:-:S02]  /*a740*/  PRMT R21, RZ, 0x7610, R21 ;  /* 0x00007610ff157816 */ /* 0x000fc40000000015 */
[----:B------:R-:W-:Y:S02]  /*a750*/  PRMT R49, RZ, 0x7610, R49 ;  /* 0x00007610ff317816 */ /* 0x000fe40000000031 */
[----:B------:R-:W-:Y:S02]  /*a760*/  PRMT R70, RZ, 0x7610, R70 ;  /* 0x00007610ff467816 */ /* 0x000fe40000000046 */
[----:B------:R-:W-:Y:S01]  /*a770*/  PRMT R20, RZ, 0x7610, R20 ;  /* 0x00007610ff147816 */ /* 0x000fe20000000014 */
[----:B------:R-:W3:Y:S01]  /*a780*/  @P3 LDG.E.U8 R21, desc[UR20][R122.64] ;  /* 0x000000147a153981 */ /* 0x000ee2000c1e1100 */
[----:B------:R-:W-:Y:S02]  /*a790*/  PRMT R19, RZ, 0x7610, R19 ;  /* 0x00007610ff137816 */ /* 0x000fe40000000013 */
[----:B------:R-:W-:Y:S01]  /*a7a0*/  PRMT R47, RZ, 0x7610, R47 ;  /* 0x00007610ff2f7816 */ /* 0x000fe2000000002f */
[----:B------:R-:W3:Y:S04]  /*a7b0*/  @P3 LDG.E.U8 R49, desc[UR20][R124.64] ;  /* 0x000000147c313981 */ /* 0x000ee8000c1e1100 */
[----:B------:R-:W3:Y:S04]  /*a7c0*/  @P3 LDG.E.U8 R70, desc[UR20][R112.64] ;  /* 0x0000001470463981 */ /* 0x000ee8000c1e1100 */
[----:B------:R-:W3:Y:S04]  /*a7d0*/  @P3 LDG.E.U8 R20, desc[UR20][R114.64] ;  /* 0x0000001472143981 */ /* 0x000ee8000c1e1100 */
[----:B------:R-:W3:Y:S04]  /*a7e0*/  @P3 LDG.E.U8 R19, desc[UR20][R118.64] ;  /* 0x0000001476133981 */ /* 0x000ee8000c1e1100 */
[----:B--2---:R0:W-:Y:S04]  /*a7f0*/  STL [R1+0x758], R2 ;  /* 0x0007580201007387 */ /* 0x0041e80000100800 */
[----:B0-----:R-:W2:Y:S04]  /*a800*/  LDL.LU R2, [R1+0x9c0] ;  /* 0x0009c00001027983 */ /* 0x001ea80000300800 */
[----:B------:R-:W2:Y:S04]  /*a810*/  LDL.64 R120, [R1+0x158] ;  /* 0x0001580001787983 */ /* 0x000ea80000100a00 */
[----:B------:R-:W2:Y:S04]  /*a820*/  LDL.64 R122, [R1+0x150] ;  /* 0x00015000017a7983 */ /* 0x000ea80000100a00 */
[----:B------:R-:W2:Y:S04]  /*a830*/  LDL.64 R124, [R1+0x148] ;  /* 0x00014800017c7983 */ /* 0x000ea80000100a00 */
[----:B----4-:R0:W4:Y:S04]  /*a840*/  @P3 LDG.E.U8 R47, desc[UR20][R90.64] ;  /* 0x000000145a2f3981 */ /* 0x010128000c1e1100 */
[----:B------:R-:W-:Y:S04]  /*a850*/  STL [R1+0x6c8], R72 ;  /* 0x0006c84801007387 */ /* 0x000fe80000100800 */
[----:B------:R1:W-:Y:S04]  /*a860*/  STL [R1+0x7e8], R73 ;  /* 0x0007e84901007387 */ /* 0x0003e80000100800 */
[----:B------:R-:W4:Y:S04]  /*a870*/  LDL.64 R112, [R1+0x138] ;  /* 0x0001380001707983 */ /* 0x000f280000100a00 */
[----:B------:R-:W4:Y:S04]  /*a880*/  LDL.64 R114, [R1+0x130] ;  /* 0x0001300001727983 */ /* 0x000f280000100a00 */
[----:B-1----:R-:W4:Y:S04]  /*a890*/  LDL.64 R72, [R1+0x140] ;  /* 0x0001400001487983 */ /* 0x002f280000100a00 */
[----:B---3--:R-:W-:Y:S04]  /*a8a0*/  STL [R1+0x7e0], R66 ;  /* 0x0007e04201007387 */ /* 0x008fe80000100800 */
[----:B------:R1:W-:Y:S04]  /*a8b0*/  STL [R1+0x6c4], R67 ;  /* 0x0006c44301007387 */ /* 0x0003e80000100800 */
[----:B------:R-:W3:Y:S04]  /*a8c0*/  LDL.64 R116, [R1+0x118] ;  /* 0x0001180001747983 */ /* 0x000ee80000100a00 */
[----:B------:R-:W3:Y:S04]  /*a8d0*/  LDL.64 R118, [R1+0x110] ;  /* 0x0001100001767983 */ /* 0x000ee80000100a00 */
[----:B-1----:R-:W3:Y:S04]  /*a8e0*/  LDL.64 R66, [R1+0x120] ;  /* 0x0001200001427983 */ /* 0x002ee80000100a00 */
[----:B------:R-:W0:Y:S01]  /*a8f0*/  LDL.LU.64 R90, [R1+0x9b8] ;  /* 0x0009b800015a7983 */ /* 0x000e220000300a00 */
[----:B------:R-:W-:-:S02]  /*a900*/  PRMT R48, RZ, 0x7610, R48 ;  /* 0x00007610ff307816 */ /* 0x000fc40000000030 */
[----:B------:R-:W-:Y:S01]  /*a910*/  PRMT R69, RZ, 0x7610, R69 ;  /* 0x00007610ff457816 */ /* 0x000fe20000000045 */
[----:B------:R-:W3:Y:S01]  /*a920*/  LDL.64 R106, [R1+0x108] ;  /* 0x00010800016a7983 */ /* 0x000ee20000100a00 */
[----:B------:R-:W-:Y:S02]  /*a930*/  PRMT R68, RZ, 0x7610, R68 ;  /* 0x00007610ff447816 */ /* 0x000fe40000000044 */
[----:B------:R-:W-:Y:S01]  /*a940*/  PRMT R18, RZ, 0x7610, R18 ;  /* 0x00007610ff127816 */ /* 0x000fe20000000012 */
[----:B------:R-:W3:Y:S01]  /*a950*/  @P3 LDG.E.U8 R48, desc[UR20][R108.64] ;  /* 0x000000146c303981 */ /* 0x000ee2000c1e1100 */
[----:B------:R-:W-:Y:S02]  /*a960*/  PRMT R46, RZ, 0x7610, R46 ;  /* 0x00007610ff2e7816 */ /* 0x000fe4000000002e */
[----:B------:R-:W-:Y:S02]  /*a970*/  PRMT R17, RZ, 0x7610, R17 ;  /* 0x00007610ff117816 */ /* 0x000fe40000000011 */
[----:B------:R-:W-:-:S04]  /*a980*/  PRMT R61, RZ, 0x7610, R61 ;  /* 0x00007610ff3d7816 */ /* 0x000fc8000000003d */
[----:B------:R1:W3:Y:S04]  /*a990*/  @P3 LDG.E.U8 R17, desc[UR20][R88.64] ;  /* 0x0000001458113981 */ /* 0x0002e8000c1e1100 */
[----:B------:R-:W3:Y:S01]  /*a9a0*/  LDL.64 R108, [R1+0xf0] ;  /* 0x0000f000016c7983 */ /* 0x000ee20000100a00 */
[----:B------:R-:W-:-:S03]  /*a9b0*/  PRMT R60, RZ, 0x7610, R60 ;  /* 0x00007610ff3c7816 */ /* 0x000fc6000000003c */
[----:B--2---:R-:W2:Y:S04]  /*a9c0*/  @P3 LDG.E.U8 R69, desc[UR20][R120.64] ;  /* 0x0000001478453981 */ /* 0x004ea8000c1e1100 */
[----:B------:R-:W2:Y:S04]  /*a9d0*/  @P3 LDG.E.U8 R68, desc[UR20][R122.64] ;  /* 0x000000147a443981 */ /* 0x000ea8000c1e1100 */
[----:B------:R-:W2:Y:S04]  /*a9e0*/  @P3 LDG.E.U8 R18, desc[UR20][R124.64] ;  /* 0x000000147c123981 */ /* 0x000ea8000c1e1100 */
[----:B------:R-:W2:Y:S04]  /*a9f0*/  LDL.64 R120, [R1+0x100] ;  /* 0x0001000001787983 */ /* 0x000ea80000100a00 */
[----:B------:R-:W2:Y:S04]  /*aa00*/  LDL.64 R122, [R1+0xf8] ;  /* 0x0000f800017a7983 */ /* 0x000ea80000100a00 */
[----:B------:R-:W2:Y:S04]  /*aa10*/  LDL.64 R124, [R1+0xe8] ;  /* 0x0000e800017c7983 */ /* 0x000ea80000100a00 */
[----:B------:R-:W-:Y:S04]  /*aa20*/  STL [R1+0x7e4], R70 ;  /* 0x0007e44601007387 */ /* 0x000fe80000100800 */
[----:B------:R-:W2:Y:S04]  /*aa30*/  LDL.64 R110, [R1+0xd8] ;  /* 0x0000d800016e7983 */ /* 0x000ea80000100a00 */
[----:B----4-:R-:W4:Y:S04]  /*aa40*/  @P3 LDG.E.U8 R61, desc[UR20][R114.64] ;  /* 0x00000014723d3981 */ /* 0x010f28000c1e1100 */
[----:B------:R-:W4:Y:S04]  /*aa50*/  @P3 LDG.E.U8 R46, desc[UR20][R72.64] ;  /* 0x00000014482e3981 */ /* 0x000f28000c1e1100 */
[----:B------:R-:W4:Y:S04]  /*aa60*/  LDL.64 R72, [R1+0xe0] ;  /* 0x0000e00001487983 */ /* 0x000f280000100a00 */
[----:B---3--:R-:W3:Y:S01]  /*aa70*/  @P3 LDG.E.U8 R60, desc[UR20][R118.64] ;  /* 0x00000014763c3981 */ /* 0x008ee2000c1e1100 */
[----:B0-----:R-:W-:-:S06]  /*aa80*/  PRMT R91, RZ, 0x7610, R91 ;  /* 0x00007610ff5b7816 */ /* 0x001fcc000000005b */
[----:B------:R-:W3:Y:S04]  /*aa90*/  @P3 LDG.E.U8 R91, desc[UR20][R112.64] ;  /* 0x00000014705b3981 */ /* 0x000ee8000c1e1100 */
[----:B------:R-:W3:Y:S04]  /*aaa0*/  LDL.64 R112, [R1+0xd0] ;  /* 0x0000d00001707983 */ /* 0x000ee80000100a00 */
[----:B------:R-:W1:Y:S01]  /*aab0*/  LDL.LU.64 R88, [R1+0x9b0] ;  /* 0x0009b00001587983 */ /* 0x000e620000300a00 */
[----:B------:R-:W-:Y:S02]  /*aac0*/  PRMT R90, RZ, 0x7610, R90 ;  /* 0x00007610ff5a7816 */ /* 0x000fe4000000005a */
[----:B------:R-:W-:Y:S01]  /*aad0*/  PRMT R44, RZ, 0x7610, R44 ;  /* 0x00007610ff2c7816 */ /* 0x000fe2000000002c */
[----:B------:R-:W3:Y:S01]  /*aae0*/  LDL.64 R114, [R1+0xc8] ;  /* 0x0000c80001727983 */ /* 0x000ee20000100a00 */
[----:B------:R-:W-:-:S02]  /*aaf0*/  PRMT R15, RZ, 0x7610, R15 ;  /* 0x00007610ff0f7816 */ /* 0x000fc4000000000f */
[----:B------:R-:W-:Y:S01]  /*ab00*/  PRMT R43, RZ, 0x7610, R43 ;  /* 0x00007610ff2b7816 */ /* 0x000fe2000000002b */
[----:B------:R-:W3:Y:S04]  /*ab10*/  @P3 LDG.E.U8 R90, desc[UR20][R116.64] ;  /* 0x00000014745a3981 */ /* 0x000ee8000c1e1100 */
[----:B------:R-:W3:Y:S04]  /*ab20*/  LDL.64 R118, [R1+0xb8] ;  /* 0x0000b80001767983 */ /* 0x000ee80000100a00 */
[----:B------:R-:W3:Y:S01]  /*ab30*/  LDL.64 R116, [R1+0xc0] ;  /* 0x0000c00001747983 */ /* 0x000ee20000100a00 */
[----:B------:R-:W-:-:S06]  /*ab40*/  PRMT R33, RZ, 0x7610, R33 ;  /* 0x00007610ff217816 */ /* 0x000fcc0000000021 */
[----:B------:R-:W3:Y:S04]  /*ab50*/  @P3 LDG.E.U8 R33, desc[UR20][R108.64] ;  /* 0x000000146c213981 */ /* 0x000ee8000c1e1100 */
[----:B--2---:R-:W-:Y:S04]  /*ab60*/  STL [R1+0x6c0], R69 ;  /* 0x0006c04501007387 */ /* 0x004fe80000100800 */
[----:B------:R-:W2:Y:S04]  /*ab70*/  @P3 LDG.E.U8 R44, desc[UR20][R120.64] ;  /* 0x00000014782c3981 */ /* 0x000ea8000c1e1100 */
[----:B------:R-:W2:Y:S04]  /*ab80*/  @P3 LDG.E.U8 R15, desc[UR20][R124.64] ;  /* 0x000000147c0f3981 */ /* 0x000ea8000c1e1100 */
[----:B------:R-:W2:Y:S04]  /*ab90*/  LDL.64 R120, [R1+0xb0] ;  /* 0x0000b00001787983 */ /* 0x000ea80000100a00 */
[----:B------:R-:W-:Y:S04]  /*aba0*/  STL [R1+0x7dc], R68 ;  /* 0x0007dc4401007387 */ /* 0x000fe80000100800 */
[----:B------:R-:W2:Y:S04]  /*abb0*/  LDL.64 R124, [R1+0xa0] ;  /* 0x0000a000017c7983 */ /* 0x000ea80000100a00 */
[----:B----4-:R-:W4:Y:S04]  /*abc0*/  @P3 LDG.E.U8 R43, desc[UR20][R72.64] ;  /* 0x00000014482b3981 */ /* 0x010f28000c1e1100 */
[----:B------:R-:W4:Y:S01]  /*abd0*/  LDL.64 R72, [R1+0x98] ;  /* 0x0000980001487983 */ /* 0x000f220000100a00 */
[----:B-1----:R-:W-:-:S06]  /*abe0*/  PRMT R89, RZ, 0x7610, R89 ;  /* 0x00007610ff597816 */ /* 0x002fcc0000000059 */
[----:B------:R-:W4:Y:S04]  /*abf0*/  @P3 LDG.E.U8 R89, desc[UR20][R122.64] ;  /* 0x000000147a593981 */ /* 0x000f28000c1e1100 */
[----:B------:R-:W4:Y:S04]  /*ac00*/  LDL.64 R122, [R1+0xa8] ;  /* 0x0000a800017a7983 */ /* 0x000f280000100a00 */
[----:B------:R-:W-:Y:S04]  /*ac10*/  STL [R1+0x7d8], R61 ;  /* 0x0007d83d01007387 */ /* 0x000fe80000100800 */
[----:B---3--:R0:W-:Y:S01]  /*ac20*/  STL [R1+0x7d4], R60 ;  /* 0x0007d43c01007387 */ /* 0x0081e20000100800 */
[----:B------:R-:W-:-:S02]  /*ac30*/  PRMT R30, RZ, 0x7610, R30 ;  /* 0x00007610ff1e7816 */ /* 0x000fc4000000001e */
[----:B------:R-:W-:Y:S01]  /*ac40*/  PRMT R31, RZ, 0x7610, R31 ;  /* 0x00007610ff1f7816 */ /* 0x000fe2000000001f */
[----:B------:R-:W3:Y:S01]  /*ac50*/  LDL.64 R108, [R1+0x78] ;  /* 0x00007800016c7983 */ /* 0x000ee20000100a00 */
[----:B------:R-:W-:Y:S02]  /*ac60*/  PRMT R16, RZ, 0x7610, R16 ;  /* 0x00007610ff107816 */ /* 0x000fe40000000010 */
[----:B------:R-:W-:Y:S02]  /*ac70*/  PRMT R32, RZ, 0x7610, R32 ;  /* 0x00007610ff207816 */ /* 0x000fe40000000020 */
[----:B------:R-:W-:Y:S01]  /*ac80*/  PRMT R45, RZ, 0x7610, R45 ;  /* 0x00007610ff2d7816 */ /* 0x000fe2000000002d */
[----:B0-----:R-:W3:Y:S01]  /*ac90*/  LDL.64 R60, [R1+0x90] ;  /* 0x00009000013c7983 */ /* 0x001ee20000100a00 */
[----:B------:R-:W-:Y:S02]  /*aca0*/  PRMT R88, RZ, 0x7610, R88 ;  /* 0x00007610ff587816 */ /* 0x000fe40000000058 */
[----:B------:R-:W-:Y:S01]  /*acb0*/  PRMT R14, RZ, 0x7610, R14 ;  /* 0x00007610ff0e7816 */ /* 0x000fe2000000000e */
[----:B------:R-:W3:Y:S01]  /*acc0*/  @P3 LDG.E.U8 R31, desc[UR20][R112.64] ;  /* 0x00000014701f3981 */ /* 0x000ee2000c1e1100 */
[----:B------:R-:W-:-:S02]  /*acd0*/  PRMT R42, RZ, 0x7610, R42 ;  /* 0x00007610ff2a7816 */ /* 0x000fc4000000002a */
[----:B------:R-:W-:Y:S01]  /*ace0*/  PRMT R87, RZ, 0x7610, R87 ;  /* 0x00007610ff577816 */ /* 0x000fe20000000057 */
[----:B------:R-:W3:Y:S04]  /*acf0*/  @P3 LDG.E.U8 R16, desc[UR20][R106.64] ;  /* 0x000000146a103981 */ /* 0x000ee8000c1e1100 */
[----:B------:R-:W3:Y:S04]  /*ad00*/  @P3 LDG.E.U8 R45, desc[UR20][R66.64] ;  /* 0x00000014422d3981 */ /* 0x000ee8000c1e1100 */
[----:B------:R-:W3:Y:S04]  /*ad10*/  @P3 LDG.E.U8 R88, desc[UR20][R110.64] ;  /* 0x000000146e583981 */ /* 0x000ee8000c1e1100 */
[----:B------:R-:W3:Y:S04]  /*ad20*/  LDL.64 R106, [R1+0x88] ;  /* 0x00008800016a7983 */ /* 0x000ee80000100a00 */
[----:B------:R-:W3:Y:S04]  /*ad30*/  LDL.64 R66, [R1+0x80] ;  /* 0x0000800001427983 */ /* 0x000ee80000100a00 */
[----:B------:R-:W3:Y:S04]  /*ad40*/  LDL.64 R110, [R1+0x70] ;  /* 0x00007000016e7983 */ /* 0x000ee80000100a00 */
[----:B------:R-:W3:Y:S04]  /*ad50*/  @P3 LDG.E.U8 R14, desc[UR20][R114.64] ;  /* 0x00000014720e3981 */ /* 0x000ee8000c1e1100 */
[----:B------:R-:W3:Y:S04]  /*ad60*/  LDL.64 R112, [R1+0x68] ;  /* 0x0000680001707983 */ /* 0x000ee80000100a00 */
[----:B------:R-:W3:Y:S04]  /*ad70*/  @P3 LDG.E.U8 R42, desc[UR20][R116.64] ;  /* 0x00000014742a3981 */ /* 0x000ee8000c1e1100 */
[----:B------:R-:W3:Y:S04]  /*ad80*/  LDL.64 R114, [R1+0x60] ;  /* 0x0000600001727983 */ /* 0x000ee80000100a00 */
[----:B------:R-:W3:Y:S04]  /*ad90*/  @P3 LDG.E.U8 R87, desc[UR20][R118.64] ;  /* 0x0000001476573981 */ /* 0x000ee8000c1e1100 */
[----:B------:R-:W3:Y:S01]  /*ada0*/  LDL.64 R116, [R1+0x58] ;  /* 0x0000580001747983 */ /* 0x000ee20000100a00 */
[----:B------:R-:W-:-:S03]  /*adb0*/  PRMT R13, RZ, 0x7610, R13 ;  /* 0x00007610ff0d7816 */ /* 0x000fc6000000000d */
[----:B------:R-:W3:Y:S01]  /*adc0*/  LDL.64 R118, [R1+0x50] ;  /* 0x0000500001767983 */ /* 0x000ee20000100a00 */
[----:B------:R-:W-:-:S03]  /*add0*/  PRMT R41, RZ, 0x7610, R41 ;  /* 0x00007610ff297816 */ /* 0x000fc60000000029 */
[----:B--2---:R-:W2:Y:S04]  /*ade0*/  @P3 LDG.E.U8 R30, desc[UR20][R120.64] ;  /* 0x00000014781e3981 */ /* 0x004ea8000c1e1100 */
[----:B------:R-:W2:Y:S04]  /*adf0*/  @P3 LDG.E.U8 R41, desc[UR20][R124.64] ;  /* 0x000000147c293981 */ /* 0x000ea8000c1e1100 */
[----:B------:R-:W2:Y:S04]  /*ae00*/  LDL.64 R120, [R1+0x48] ;  /* 0x0000480001787983 */ /* 0x000ea80000100a00 */
[----:B----4-:R-:W4:Y:S04]  /*ae10*/  @P3 LDG.E.U8 R13, desc[UR20][R122.64] ;  /* 0x000000147a0d3981 */ /* 0x010f28000c1e1100 */
[----:B------:R-:W4:Y:S04]  /*ae20*/  LDL.64 R122, [R1+0x40] ;  /* 0x00004000017a7983 */ /* 0x000f280000100a00 */
[----:B---3--:R-:W3:Y:S04]  /*ae30*/  @P3 LDG.E.U8 R32, desc[UR20][R60.64] ;  /* 0x000000143c203981 */ /* 0x008ee8000c1e1100 */
[----:B------:R-:W-:Y:S04]  /*ae40*/  STL [R1+0x7d0], R33 ;  /* 0x0007d02101007387 */ /* 0x000fe80000100800 */
[----:B------:R-:W3:Y:S04]  /*ae50*/  LDL.64 R124, [R1+0x30] ;  /* 0x00003000017c7983 */ /* 0x000ee80000100a00 */
[----:B------:R-:W3:Y:S01]  /*ae60*/  LDL.64 R68, [R1+0x38] ;  /* 0x0000380001447983 */ /* 0x000ee20000100a00 */
[----:B------:R-:W-:-:S02]  /*ae70*/  PRMT R86, RZ, 0x7610, R86 ;  /* 0x00007610ff567816 */ /* 0x000fc40000000056 */
[----:B------:R-:W-:Y:S02]  /*ae80*/  PRMT R12, RZ, 0x7610, R12 ;  /* 0x00007610ff0c7816 */ /* 0x000fe4000000000c */
[----:B------:R-:W-:Y:S02]  /*ae90*/  PRMT R40, RZ, 0x7610, R40 ;  /* 0x00007610ff287816 */ /* 0x000fe40000000028 */
[----:B------:R-:W3:Y:S01]  /*aea0*/  @P3 LDG.E.U8 R86, desc[UR20][R72.64] ;  /* 0x0000001448563981 */ /* 0x000ee2000c1e1100 */
[----:B------:R-:W-:Y:S02]  /*aeb0*/  PRMT R85, RZ, 0x7610, R85 ;  /* 0x00007610ff557816 */ /* 0x000fe40000000055 */
[----:B------:R-:W-:Y:S01]  /*aec0*/  PRMT R62, RZ, 0x7610, R62 ;  /* 0x00007610ff3e7816 */ /* 0x000fe2000000003e */
[----:B------:R-:W3:Y:S01]  /*aed0*/  @P3 LDG.E.U8 R12, desc[UR20][R106.64] ;  /* 0x000000146a0c3981 */ /* 0x000ee2000c1e1100 */
[----:B------:R-:W-:Y:S02]  /*aee0*/  PRMT R11, RZ, 0x7610, R11 ;  /* 0x00007610ff0b7816 */ /* 0x000fe4000000000b */
[----:B------:R-:W-:Y:S01]  /*aef0*/  PRMT R39, RZ, 0x7610, R39 ;  /* 0x00007610ff277816 */ /* 0x000fe20000000027 */
[----:B------:R-:W3:Y:S04]  /*af00*/  @P3 LDG.E.U8 R40, desc[UR20][R66.64] ;  /* 0x0000001442283981 */ /* 0x000ee8000c1e1100 */
[----:B------:R-:W3:Y:S01]  /*af10*/  LDL.64 R72, [R1+0x28] ;  /* 0x0000280001487983 */ /* 0x000ee20000100a00 */
[----:B------:R-:W-:-:S02]  /*af20*/  PRMT R84, RZ, 0x7610, R84 ;  /* 0x00007610ff547816 */ /* 0x000fc40000000054 */
[----:B------:R-:W-:Y:S01]  /*af30*/  PRMT R59, RZ, 0x7610, R59 ;  /* 0x00007610ff3b7816 */ /* 0x000fe2000000003b */
[----:B------:R-:W3:Y:S01]  /*af40*/  @P3 LDG.E.U8 R85, desc[UR20][R108.64] ;  /* 0x000000146c553981 */ /* 0x000ee2000c1e1100 */
[----:B------:R-:W-:-:S03]  /*af50*/  PRMT R10, RZ, 0x7610, R10 ;  /* 0x00007610ff0a7816 */ /* 0x000fc6000000000a */
[----:B------:R-:W3:Y:S04]  /*af60*/  @P3 LDG.E.U8 R62, desc[UR20][R110.64] ;  /* 0x000000146e3e3981 */ /* 0x000ee8000c1e1100 */
[----:B------:R-:W3:Y:S04]  /*af70*/  @P3 LDG.E.U8 R11, desc[UR20][R112.64] ;  /* 0x00000014700b3981 */ /* 0x000ee8000c1e1100 */
[----:B------:R-:W3:Y:S04]  /*af80*/  @P3 LDG.E.U8 R39, desc[UR20][R114.64] ;  /* 0x0000001472273981 */ /* 0x000ee8000c1e1100 */
[----:B------:R-:W3:Y:S04]  /*af90*/  @P3 LDG.E.U8 R84, desc[UR20][R116.64] ;  /* 0x0000001474543981 */ /* 0x000ee8000c1e1100 */
[----:B------:R-:W3:Y:S01]  /*afa0*/  @P3 LDG.E.U8 R59, desc[UR20][R118.64] ;  /* 0x00000014763b3981 */ /* 0x000ee2000c1e1100 */
[----:B------:R-:W-:-:S02]  /*afb0*/  PRMT R34, RZ, 0x7610, R34 ;  /* 0x00007610ff227816 */ /* 0x000fc40000000022 */
[----:B------:R-:W-:Y:S02]  /*afc0*/  PRMT R38, RZ, 0x7610, R38 ;  /* 0x00007610ff267816 */ /* 0x000fe40000000026 */
[----:B------:R-:W-:Y:S01]  /*afd0*/  PRMT R83, RZ, 0x7610, R83 ;  /* 0x00007610ff537816 */ /* 0x000fe20000000053 */
[----:B--2---:R-:W-:Y:S04]  /*afe0*/  STL [R1+0x7c8], R30 ;  /* 0x0007c81e01007387 */ /* 0x004fe80000100800 */
[----:B------:R0:W-:Y:S04]  /*aff0*/  STL [R1+0x7cc], R31 ;  /* 0x0007cc1f01007387 */ /* 0x0001e80000100800 */
[----:B------:R-:W2:Y:S04]  /*b000*/  LDL.64 R60, [R1+0x18] ;  /* 0x00001800013c7983 */ /* 0x000ea80000100a00 */
[----:B------:R-:W2:Y:S04]  /*b010*/  @P3 LDG.E.U8 R10, desc[UR20][R120.64] ;  /* 0x00000014780a3981 */ /* 0x000ea8000c1e1100 */
[----:B0-----:R-:W2:Y:S04]  /*b020*/  LDL.64 R30, [R1+0x20] ;  /* 0x00002000011e7983 */ /* 0x001ea80000100a00 */
[----:B----4-:R-:W4:Y:S04]  /*b030*/  @P3 LDG.E.U8 R38, desc[UR20][R122.64] ;  /* 0x000000147a263981 */ /* 0x010f28000c1e1100 */
[----:B---3--:R0:W-:Y:S04]  /*b040*/  STL [R1+0x7c4], R32 ;  /* 0x0007c42001007387 */ /* 0x0081e80000100800 */
[----:B------:R-:W3:Y:S04]  /*b050*/  @P3 LDG.E.U8 R34, desc[UR20][R124.64] ;  /* 0x000000147c223981 */ /* 0x000ee8000c1e1100 */
[----:B0-----:R-:W3:Y:S04]  /*b060*/  LDL.64 R32, [R1+0x8] ;  /* 0x0000080001207983 */ /* 0x001ee80000100a00 */
[----:B------:R-:W4:Y:S04]  /*b070*/  LDL.LU.64 R106, [R1+0x9a8] ;  /* 0x0009a800016a7983 */ /* 0x000f280000300a00 */
        /* <DEDUP_REMOVED lines=9> */
[----:B------:R-:W4:Y:S04]  /*b110*/  @P3 LDG.E.U8 R83, desc[UR20][R68.64] ;  /* 0x0000001444533981 */ /* 0x000f28000c1e1100 */
[----:B------:R-:W4:Y:S01]  /*b120*/  LDL.64 R68, [R1] ;  /* 0x0000000001447983 */ /* 0x000f220000100a00 */
[----:B------:R-:W-:-:S03]  /*b130*/  PRMT R9, RZ, 0x7610, R9 ;  /* 0x00007610ff097816 */ /* 0x000fc60000000009 */
[----:B------:R-:W4:Y:S04]  /*b140*/  LDL.LU.64 R124, [R1+0x958] ;  /* 0x00095800017c7983 */ /* 0x000f280000300a00 */
[----:B------:R-:W4:Y:S01]  /*b150*/  @P3 LDG.E.U8 R9, desc[UR20][R72.64] ;  /* 0x0000001448093981 */ /* 0x000f22000c1e1100 */
[----:B------:R-:W-:-:S03]  /*b160*/  PRMT R82, RZ, 0x7610, R82 ;  /* 0x00007610ff527816 */ /* 0x000fc60000000052 */
[----:B------:R-:W4:Y:S04]  /*b170*/  LDL.LU.64 R72, [R1+0x950] ;  /* 0x0009500001487983 */ /* 0x000f280000300a00 */
[----:B------:R-:W-:Y:S01]  /*b180*/  STL [R1+0x7c0], R62 ;  /* 0x0007c03e01007387 */ /* 0x000fe20000100800 */
[----:B------:R-:W-:Y:S02]  /*b190*/  PRMT R8, RZ, 0x7610, R8 ;  /* 0x00007610ff087816 */ /* 0x000fe40000000008 */
[----:B------:R-:W-:Y:S02]  /*b1a0*/  PRMT R36, RZ, 0x7610, R36 ;  /* 0x00007610ff247816 */ /* 0x000fe40000000024 */
[----:B------:R-:W-:Y:S02]  /*b1b0*/  PRMT R5, RZ, 0x7610, R5 ;  /* 0x00007610ff057816 */ /* 0x000fe40000000005 */
[----:B------:R-:W-:-:S02]  /*b1c0*/  PRMT R6, RZ, 0x7610, R6 ;  /* 0x00007610ff067816 */ /* 0x000fc40000000006 */
[----:B------:R-:W-:Y:S02]  /*b1d0*/  PRMT R7, RZ, 0x7610, R7 ;  /* 0x00007610ff077816 */ /* 0x000fe40000000007 */
[----:B------:R-:W4:Y:S04]  /*b1e0*/  @P3 LDG.E.U8 R5, desc[UR20][R104.64] ;  /* 0x0000001468053981 */ /* 0x000f28000c1e1100 */
[----:B--2---:R-:W2:Y:S04]  /*b1f0*/  @P3 LDG.E.U8 R82, desc[UR20][R60.64] ;  /* 0x000000143c523981 */ /* 0x004ea8000c1e1100 */
[----:B---3--:R-:W3:Y:S04]  /*b200*/  @P3 LDG.E.U8 R8, desc[UR20][R32.64] ;  /* 0x0000001420083981 */ /* 0x008ee8000c1e1100 */
[----:B----4-:R-:W4:Y:S04]  /*b210*/  @P3 LDG.E.U8 R6, desc[UR20][R112.64] ;  /* 0x0000001470063981 */ /* 0x010f28000c1e1100 */
[----:B------:R-:W-:Y:S04]  /*b220*/  STL [R1+0x8d4], R120 ;  /* 0x0008d47801007387 */ /* 0x000fe80000100800 */
[----:B------:R-:W-:Y:S04]  /*b230*/  STL [R1+0x8d0], R121 ;  /* 0x0008d07901007387 */ /* 0x000fe80000100800 */
[----:B------:R-:W-:Y:S04]  /*b240*/  STL [R1+0x8dc], R112 ;  /* 0x0008dc7001007387 */ /* 0x000fe80000100800 */
[----:B------:R-:W-:Y:S04]  /*b250*/  STL [R1+0x8d8], R113 ;  /* 0x0008d87101007387 */ /* 0x000fe80000100800 */
[----:B------:R-:W-:Y:S04]  /*b260*/  STL [R1+0x7bc], R59 ;  /* 0x0007bc3b01007387 */ /* 0x000fe80000100800 */
[----:B------:R0:W-:Y:S04]  /*b270*/  STL [R1+0x8e4], R104 ;  /* 0x0008e46801007387 */ /* 0x0001e80000100800 */
[----:B------:R1:W-:Y:S04]  /*b280*/  STL [R1+0x8e0], R105 ;  /* 0x0008e06901007387 */ /* 0x0003e80000100800 */
[----:B------:R-:W-:Y:S04]  /*b290*/  STL [R1+0x8f8], R96 ;  /* 0x0008f86001007387 */ /* 0x000fe80000100800 */
[----:B------:R-:W-:Y:S04]  /*b2a0*/  STL [R1+0x8f4], R97 ;  /* 0x0008f46101007387 */ /* 0x000fe80000100800 */
[----:B------:R-:W-:Y:S04]  /*b2b0*/  STL [R1+0x900], R78 ;  /* 0x0009004e01007387 */ /* 0x000fe80000100800 */
[----:B------:R-:W-:Y:S04]  /*b2c0*/  STL [R1+0x8fc], R79 ;  /* 0x0008fc4f01007387 */ /* 0x000fe80000100800 */
[----:B------:R0:W-:Y:S04]  /*b2d0*/  STL [R1+0x7b8], R34 ;  /* 0x0007b82201007387 */ /* 0x0001e80000100800 */
[----:B------:R-:W2:Y:S04]  /*b2e0*/  LDL.LU R60, [R1+0x8ac] ;  /* 0x0008ac00013c7983 */ /* 0x000ea80000300800 */
[----:B------:R-:W2:Y:S04]  /*b2f0*/  LDL.LU R70, [R1+0x840] ;  /* 0x0008400001467983 */ /* 0x000ea80000300800 */
[----:B------:R-:W3:Y:S04]  /*b300*/  @P3 LDG.E.U8 R36, desc[UR20][R68.64] ;  /* 0x0000001444243981 */ /* 0x000ee8000c1e1100 */
[----:B------:R-:W3:Y:S04]  /*b310*/  LDL.LU R32, [R1+0x8a0] ;  /* 0x0008a00001207983 */ /* 0x000ee80000300800 */
[----:B------:R-:W3:Y:S04]  /*b320*/  @P3 LDG.E.U8 R7, desc[UR20][R120.64] ;  /* 0x0000001478073981 */ /* 0x000ee8000c1e1100 */
[----:B------:R-:W3:Y:S04]  /*b330*/  LDL.LU R69, [R1+0x89c] ;  /* 0x00089c0001457983 */ /* 0x000ee80000300800 */
[----:B------:R-:W4:Y:S04]  /*b340*/  LDL.LU R61, [R1+0x890] ;  /* 0x00089000013d7983 */ /* 0x000f280000300800 */
[----:B0-----:R-:W4:Y:S04]  /*b350*/  LDL.LU R104, [R1+0x844] ;  /* 0x0008440001687983 */ /* 0x001f280000300800 */
[----:B------:R-:W4:Y:S04]  /*b360*/  LDL.LU R33, [R1+0x884] ;  /* 0x0008840001217983 */ /* 0x000f280000300800 */
[----:B-1----:R-:W4:Y:S04]  /*b370*/  LDL.LU R105, [R1+0x848] ;  /* 0x0008480001697983 */ /* 0x002f280000300800 */
[----:B------:R-:W4:Y:S04]  /*b380*/  LDL.LU R62, [R1+0x87c] ;  /* 0x00087c00013e7983 */ /* 0x000f280000300800 */
[----:B------:R-:W4:Y:S04]  /*b390*/  LDL.LU R113, [R1+0x850] ;  /* 0x0008500001717983 */ /* 0x000f280000300800 */
[----:B------:R-:W4:Y:S04]  /*b3a0*/  LDL.LU R34, [R1+0x870] ;  /* 0x0008700001227983 */ /* 0x000f280000300800 */
[----:B------:R-:W4:Y:S04]  /*b3b0*/  LDL.LU R112, [R1+0x84c] ;  /* 0x00084c0001707983 */ /* 0x000f280000300800 */
[----:B------:R-:W4:Y:S04]  /*b3c0*/  LDL.LU R68, [R1+0x860] ;  /* 0x0008600001447983 */ /* 0x000f280000300800 */
[----:B------:R-:W4:Y:S01]  /*b3d0*/  LDL.LU R120, [R1+0x854] ;  /* 0x0008540001787983 */ /* 0x000f220000300800 */
[----:B------:R-:W0:Y:S01]  /*b3e0*/  S2R R59, SR_TID.X ;  /* 0x00000000003b7919 */ /* 0x000e220000002100 */
[----:B------:R-:W-:-:S02]  /*b3f0*/  PRMT R37, RZ, 0x7610, R37 ;  /* 0x00007610ff257816 */ /* 0x000fc40000000025 */
[----:B------:R-:W-:Y:S01]  /*b400*/  PRMT R71, RZ, 0x7610, R71 ;  /* 0x00007610ff477816 */ /* 0x000fe20000000047 */
[----:B------:R-:W4:Y:S04]  /*b410*/  LDL.LU R121, [R1+0x858] ;  /* 0x0008580001797983 */ /* 0x000f280000300800 */
[----:B------:R0:W4:Y:S04]  /*b420*/  @P3 LDG.E.U8 R37, desc[UR20][R30.64] ;  /* 0x000000141e253981 */ /* 0x000128000c1e1100 */
[----:B------:R-:W-:Y:S04]  /*b430*/  STL [R1+0x908], R124 ;  /* 0x0009087c01007387 */ /* 0x000fe80000100800 */
[----:B------:R1:W4:Y:S01]  /*b440*/  @P3 LDG.E.U8 R71, desc[UR20][R124.64] ;  /* 0x000000147c473981 */ /* 0x000322000c1e1100 */
[----:B0-----:R-:W-:-:S05]  /*b450*/  IMAD.SHL.U32 R30, R59, 0x10, RZ ;  /* 0x000000103b1e7824 */ /* 0x001fca00078e00ff */
[----:B------:R-:W-:Y:S02]  /*b460*/  LOP3.LUT R31, R30, 0x70, RZ, 0xc0, !PT ;  /* 0x000000701e1f7812 */ /* 0x000fe400078ec0ff */
[----:B------:R-:W-:-:S05]  /*b470*/  LOP3.LUT R30, R59, 0x60, RZ, 0xc0, !PT ;  /* 0x000000603b1e7812 */ /* 0x000fca00078ec0ff */
[----:B------:R-:W-:Y:S01]  /*b480*/  IMAD R31, R30, 0x40, R31 ;  /* 0x000000401e1f7824 */ /* 0x000fe200078e021f */
[C---:B------:R-:W-:Y:S02]  /*b490*/  LOP3.LUT R30, R59.reuse, 0x80, RZ, 0xc0, !PT ;  /* 0x000000803b1e7812 */ /* 0x040fe400078ec0ff */
[----:B------:R-:W-:Y:S02]  /*b4a0*/  LOP3.LUT R59, R59, 0x10, RZ, 0xc0, !PT ;  /* 0x000000103b3b7812 */ /* 0x000fe400078ec0ff */
[----:B------:R-:W-:Y:S01]  /*b4b0*/  SHF.R.U32.HI R30, RZ, 0x1, R30 ;  /* 0x00000001ff1e7819 */ /* 0x000fe2000001161e */
[----:B------:R1:W-:Y:S04]  /*b4c0*/  STL [R1+0x904], R125 ;  /* 0x0009047d01007387 */ /* 0x0003e80000100800 */
[----:B------:R-:W-:Y:S01]  /*b4d0*/  IMAD R59, R59, 0x2, R30 ;  /* 0x000000023b3b7824 */ /* 0x000fe200078e021e */
[----:B------:R-:W-:Y:S01]  /*b4e0*/  STL [R1+0x910], R118 ;  /* 0x0009107601007387 */ /* 0x000fe20000100800 */
[----:B-1----:R-:W-:-:S03]  /*b4f0*/  PRMT R125, RZ, 0x7610, R125 ;  /* 0x00007610ff7d7816 */ /* 0x002fc6000000007d */
[----:B------:R-:W-:Y:S01]  /*b500*/  STL [R1+0x90c], R119 ;  /* 0x00090c7701007387 */ /* 0x000fe20000100800 */
[----:B------:R-:W-:-:S03]  /*b510*/  LOP3.LUT R31, R31, R59, RZ, 0x3c, !PT ;  /* 0x0000003b1f1f7212 */ /* 0x000fc600078e3cff */
[----:B------:R-:W-:Y:S04]  /*b520*/  STL [R1+0x914], R111 ;  /* 0x0009146f01007387 */ /* 0x000fe80000100800 */
[----:B------:R-:W4:Y:S04]  /*b530*/  @P3 LDG.E.U8 R125, desc[UR20][R72.64] ;  /* 0x00000014487d3981 */ /* 0x000f28000c1e1100 */
[----:B------:R-:W4:Y:S04]  /*b540*/  LDL.LU.64 R72, [R1+0x948] ;  /* 0x0009480001487983 */ /* 0x000f280000300a00 */
[----:B------:R-:W4:Y:S04]  /*b550*/  LDL.LU R30, [R1+0x944] ;  /* 0x00094400011e7983 */ /* 0x000f280000300800 */
[----:B------:R-:W4:Y:S04]  /*b560*/  LDL.LU R59, [R1+0x940] ;  /* 0x00094000013b7983 */ /* 0x000f280000300800 */
[----:B------:R0:W-:Y:S04]  /*b570*/  STL [R1+0x838], R31 ;  /* 0x0008381f01007387 */ /* 0x0001e80000100800 */
[----:B0-----:R-:W4:Y:S01]  /*b580*/  LDL.LU R31, [R1+0x93c] ;  /* 0x00093c00011f7983 */ /* 0x001f220000300800 */
[----:B--2---:R-:W-:-:S03]  /*b590*/  F2FP.SATFINITE.E4M3.F32.PACK_AB_MERGE_C R70, R70, R60, RZ ;  /* 0x0000003c4646723e */ /* 0x004fc600048070ff */
[----:B------:R-:W2:Y:S01]  /*b5a0*/  LDL.LU R60, [R1+0x938] ;  /* 0x00093800013c7983 */ /* 0x000ea20000300800 */
[----:B---3--:R-:W-:-:S03]  /*b5b0*/  F2FP.SATFINITE.E4M3.F32.PACK_AB_MERGE_C R69, R69, R32, RZ ;  /* 0x000000204545723e */ /* 0x008fc600048070ff */
[----:B------:R-:W3:Y:S01]  /*b5c0*/  LDL.LU R32, [R1+0x934] ;  /* 0x0009340001207983 */ /* 0x000ee20000300800 */
[----:B----4-:R-:W-:-:S03]  /*b5d0*/  F2FP.SATFINITE.E4M3.F32.PACK_AB_MERGE_C R104, R104, R61, RZ ;  /* 0x0000003d6868723e */ /* 0x010fc600048070ff */
[----:B------:R-:W4:Y:S01]  /*b5e0*/  LDL.LU R61, [R1+0x930] ;  /* 0x00093000013d7983 */ /* 0x000f220000300800 */
[----:B------:R-:W-:-:S03]  /*b5f0*/  F2FP.SATFINITE.E4M3.F32.PACK_AB_MERGE_C R105, R105, R33, RZ ;  /* 0x000000216969723e */ /* 0x000fc600048070ff */
[----:B------:R-:W2:Y:S01]  /*b600*/  LDL.LU R33, [R1+0x92c] ;  /* 0x00092c0001217983 */ /* 0x000ea20000300800 */
[----:B------:R-:W-:-:S03]  /*b610*/  F2FP.SATFINITE.E4M3.F32.PACK_AB_MERGE_C R113, R113, R62, RZ ;  /* 0x0000003e7171723e */ /* 0x000fc600048070ff */
[----:B------:R-:W2:Y:S01]  /*b620*/  LDL.LU R62, [R1+0x928] ;  /* 0x00092800013e7983 */ /* 0x000ea20000300800 */
[----:B------:R-:W-:-:S03]  /*b630*/  F2FP.SATFINITE.E4M3.F32.PACK_AB_MERGE_C R112, R112, R34, RZ ;  /* 0x000000227070723e */ /* 0x000fc600048070ff */
[----:B------:R-:W2:Y:S01]  /*b640*/  LDL.LU R34, [R1+0x924] ;  /* 0x0009240001227983 */ /* 0x000ea20000300800 */
[----:B------:R-:W-:-:S03]  /*b650*/  F2FP.SATFINITE.E4M3.F32.PACK_AB_MERGE_C R120, R120, R68, RZ ;  /* 0x000000447878723e */ /* 0x000fc600048070ff */
[----:B------:R-:W2:Y:S02]  /*b660*/  LDL.LU R68, [R1+0x920] ;  /* 0x0009200001447983 */ /* 0x000ea40000300800 */
[----:B--2---:R-:W-:Y:S02]  /*b670*/  F2FP.SATFINITE.E4M3.F32.PACK_AB_MERGE_C R121, R121, R68, RZ ;  /* 0x000000447979723e */ /* 0x004fe400048070ff */
[----:B------:R-:W2:Y:S04]  /*b680*/  LDL.LU R68, [R1+0x91c] ;  /* 0x00091c0001447983 */ /* 0x000ea80000300800 */
[----:B--2---:R-:W0:Y:S04]  /*b690*/  LDS R68, [R68] ;  /* 0x0000000044447984 */ /* 0x004e280000000800 */
[----:B0-----:R0:W-:Y:S04]  /*b6a0*/  STL [R1+0x85c], R68 ;  /* 0x00085c4401007387 */ /* 0x0011e80000100800 */
[----:B0-----:R-:W2:Y:S01]  /*b6b0*/  LDL.LU R68, [R1+0x918] ;  /* 0x0009180001447983 */ /* 0x001ea20000300800 */
[----:B------:R-:W-:-:S02]  /*b6c0*/  PRMT R4, RZ, 0x7610, R4 ;  /* 0x00007610ff047816 */ /* 0x000fc40000000004 */
[----:B------:R-:W-:Y:S02]  /*b6d0*/  PRMT R0, RZ, 0x7610, R0 ;  /* 0x00007610ff007816 */ /* 0x000fe40000000000 */
[----:B------:R-:W-:Y:S02]  /*b6e0*/  PRMT R35, RZ, 0x7610, R35 ;  /* 0x00007610ff237816 */ /* 0x000fe40000000023 */
[----:B------:R-:W-:Y:S01]  /*b6f0*/  PRMT R66, RZ, 0x7610, R66 ;  /* 0x00007610ff427816 */ /* 0x000fe20000000042 */
[----:B------:R0:W3:Y:S01]  /*b700*/  @P3 LDG.E.U8 R4, desc[UR20][R96.64] ;  /* 0x0000001460043981 */ /* 0x0000e2000c1e1100 */
[----:B------:R-:W-:Y:S02]  /*b710*/  PRMT R65, RZ, 0x7610, R65 ;  /* 0x00007610ff417816 */ /* 0x000fe40000000041 */
[----:B------:R-:W-:Y:S01]  /*b720*/  PRMT R64, RZ, 0x7610, R64 ;  /* 0x00007610ff407816 */ /* 0x000fe20000000040 */
[----:B------:R1:W3:Y:S01]  /*b730*/  @P3 LDG.E.U8 R0, desc[UR20][R78.64] ;  /* 0x000000144e003981 */ /* 0x0002e2000c1e1100 */
[----:B------:R-:W-:-:S02]  /*b740*/  PRMT R63, RZ, 0x7610, R63 ;  /* 0x00007610ff3f7816 */ /* 0x000fc4000000003f */
[----:B------:R-:W-:Y:S01]  /*b750*/  PRMT R67, RZ, 0x7610, R67 ;  /* 0x00007610ff437816 */ /* 0x000fe20000000043 */
[----:B------:R4:W3:Y:S01]  /*b760*/  @P3 LDG.E.U8 R35, desc[UR20][R118.64] ;  /* 0x0000001476233981 */ /* 0x0008e2000c1e1100 */
[----:B------:R-:W-:Y:S02]  /*b770*/  PRMT R124, RZ, 0x7610, R124 ;  /* 0x00007610ff7c7816 */ /* 0x000fe4000000007c */
[----:B0-----:R-:W-:Y:S01]  /*b780*/  PRMT R96, RZ, 0x7610, R96 ;  /* 0x00007610ff607816 */ /* 0x001fe20000000060 */
[----:B------:R0:W3:Y:S01]  /*b790*/  @P3 LDG.E.U8 R66, desc[UR20][R110.64] ;  /* 0x000000146e423981 */ /* 0x0000e2000c1e1100 */
[----:B------:R-:W-:Y:S02]  /*b7a0*/  PRMT R97, RZ, 0x7610, R97 ;  /* 0x00007610ff617816 */ /* 0x000fe40000000061 */
[----:B-1----:R-:W-:Y:S01]  /*b7b0*/  PRMT R78, RZ, 0x7610, R78 ;  /* 0x00007610ff4e7816 */ /* 0x002fe2000000004e */
[----:B------:R-:W3:Y:S01]  /*b7c0*/  @P3 LDG.E.U8 R65, desc[UR20][R102.64] ;  /* 0x0000001466413981 */ /* 0x000ee2000c1e1100 */
[----:B------:R-:W-:-:S02]  /*b7d0*/  PRMT R79, RZ, 0x7610, R79 ;  /* 0x00007610ff4f7816 */ /* 0x000fc4000000004f */
[----:B----4-:R-:W-:Y:S01]  /*b7e0*/  PRMT R118, RZ, 0x7610, R118 ;  /* 0x00007610ff767816 */ /* 0x010fe20000000076 */
[----:B------:R-:W4:Y:S01]  /*b7f0*/  @P3 LDG.E.U8 R64, desc[UR20][R94.64] ;  /* 0x000000145e403981 */ /* 0x000f22000c1e1100 */
[----:B------:R-:W-:Y:S02]  /*b800*/  PRMT R119, RZ, 0x7610, R119 ;  /* 0x00007610ff777816 */ /* 0x000fe40000000077 */
[----:B0-----:R-:W-:Y:S01]  /*b810*/  PRMT R111, RZ, 0x7610, R111 ;  /* 0x00007610ff6f7816 */ /* 0x001fe2000000006f */
[----:B------:R-:W3:Y:S01]  /*b820*/  @P3 LDG.E.U8 R63, desc[UR20][R76.64] ;  /* 0x000000144c3f3981 */ /* 0x000ee2000c1e1100 */
[----:B------:R-:W-:Y:S02]  /*b830*/  PRMT R3, RZ, 0x7610, R3 ;  /* 0x00007610ff037816 */ /* 0x000fe40000000003 */
[----:B------:R-:W-:Y:S01]  /*b840*/  PRMT R2, RZ, 0x7610, R2 ;  /* 0x00007610ff027816 */ /* 0x000fe20000000002 */
[----:B------:R-:W3:Y:S04]  /*b850*/  @P3 LDG.E.U8 R67, desc[UR20][R116.64] ;  /* 0x0000001474433981 */ /* 0x000ee8000c1e1100 */
        /* <DEDUP_REMOVED lines=9> */
[----:B------:R-:W3:Y:S01]  /*b8f0*/  @P3 LDG.E.U8 R2, desc[UR20][R72.64] ;  /* 0x0000001448023981 */ /* 0x000ee2000c1e1100 */
[----:B------:R-:W-:Y:S06]  /*b900*/  BAR.SYNC.DEFER_BLOCKING 0x0 ;  /* 0x0000000000007b1d */ /* 0x000fec0000010000 */
[----:B--2---:R0:W-:Y:S04]  /*b910*/  STS.U8 [R68+UR68], R34 ;  /* 0x0000002244007988 */ /* 0x0041e80008000044 */
[----:B0-----:R-:W2:Y:S04]  /*b920*/  LDL.LU R34, [R1+0x838] ;  /* 0x0008380001227983 */ /* 0x001ea80000300800 */
[----:B------:R0:W-:Y:S02]  /*b930*/  STS.U8 [R68+UR68+0x400], R33 ;  /* 0x0004002144007988 */ /* 0x0001e40008000044 */
[----:B0-----:R-:W0:Y:S02]  /*b940*/  S2R R33, SR_TID.X ;  /* 0x0000000000217919 */ /* 0x001e240000002100 */
[----:B------:R1:W-:Y:S04]  /*b950*/  STS.U8 [R68+UR68+0x3c00], R19 ;  /* 0x003c001344007988 */ /* 0x0003e80008000044 */
[----:B------:R4:W-:Y:S04]  /*b960*/  STS.U8 [R68+UR68+0x3800], R20 ;  /* 0x0038001444007988 */ /* 0x0009e80008000044 */
[----:B------:R4:W-:Y:S04]  /*b970*/  STS.U8 [R68+UR68+0x3400], R21 ;  /* 0x0034001544007988 */ /* 0x0009e80008000044 */
[----:B-1----:R-:W2:Y:S04]  /*b980*/  LDL.LU R19, [R1+0x78c] ;  /* 0x00078c0001137983 */ /* 0x002ea80000300800 */
[----:B----4-:R-:W4:Y:S04]  /*b990*/  LDL.LU R20, [R1+0x788] ;  /* 0x0007880001147983 */ /* 0x010f280000300800 */
[----:B------:R1:W-:Y:S04]  /*b9a0*/  STS.U8 [R68+UR68+0x3000], R22 ;  /* 0x0030001644007988 */ /* 0x0003e80008000044 */
[----:B------:R-:W4:Y:S04]  /*b9b0*/  LDL.LU R21, [R1+0x784] ;  /* 0x0007840001157983 */ /* 0x000f280000300800 */
[----:B------:R0:W-:Y:S04]  /*b9c0*/  STS.U8 [R68+UR68+0x2000], R26 ;  /* 0x0020001a44007988 */ /* 0x0001e80008000044 */
[----:B-1----:R-:W4:Y:S04]  /*b9d0*/  LDL.LU R22, [R1+0x780] ;  /* 0x0007800001167983 */ /* 0x002f280000300800 */
[----:B------:R1:W-:Y:S04]  /*b9e0*/  STS.U8 [R68+UR68+0x1c00], R27 ;  /* 0x001c001b44007988 */ /* 0x0003e80008000044 */
[----:B0-----:R-:W4:Y:S04]  /*b9f0*/  LDL.LU R26, [R1+0x77c] ;  /* 0x00077c00011a7983 */ /* 0x001f280000300800 */
[----:B------:R0:W-:Y:S04]  /*ba00*/  STS.U8 [R68+UR68+0x1800], R28 ;  /* 0x0018001c44007988 */ /* 0x0001e80008000044 */
[----:B-1----:R-:W4:Y:S04]  /*ba10*/  LDL.LU R27, [R1+0x778] ;  /* 0x00077800011b7983 */ /* 0x002f280000300800 */
[----:B------:R1:W-:Y:S04]  /*ba20*/  STS.U8 [R68+UR68+0x1400], R29 ;  /* 0x0014001d44007988 */ /* 0x0003e80008000044 */
[----:B0-----:R-:W4:Y:S04]  /*ba30*/  LDL.LU R28, [R1+0x774] ;  /* 0x00077400011c7983 */ /* 0x001f280000300800 */
[----:B------:R0:W-:Y:S04]  /*ba40*/  STS.U8 [R68+UR68+0x1000], R30 ;  /* 0x0010001e44007988 */ /* 0x0001e80008000044 */
[----:B-1----:R-:W4:Y:S04]  /*ba50*/  LDL.LU R29, [R1+0x770] ;  /* 0x00077000011d7983 */ /* 0x002f280000300800 */
[----:B------:R-:W-:Y:S04]  /*ba60*/  STS.U8 [R68+UR68+0xc00], R31 ;  /* 0x000c001f44007988 */ /* 0x000fe80008000044 */
[----:B---3--:R1:W-:Y:S04]  /*ba70*/  STS.U8 [R68+UR68+0x7c00], R0 ;  /* 0x007c000044007988 */ /* 0x0083e80008000044 */
[----:B0-----:R-:W3:Y:S04]  /*ba80*/  LDL.LU R30, [R1+0x76c] ;  /* 0x00076c00011e7983 */ /* 0x001ee80000300800 */
[----:B------:R0:W-:Y:S01]  /*ba90*/  STS.U8 [R68+UR68+0x800], R32 ;  /* 0x0008002044007988 */ /* 0x0001e20008000044 */
[----:B-1----:R-:W-:-:S03]  /*baa0*/  LOP3.LUT R0, R33, 0xf, RZ, 0xc0, !PT ;  /* 0x0000000f21007812 */ /* 0x002fc600078ec0ff */
[----:B------:R-:W3:Y:S04]  /*bab0*/  LDL.LU R31, [R1+0x768] ;  /* 0x00076800011f7983 */ /* 0x000ee80000300800 */
[----:B------:R1:W-:Y:S04]  /*bac0*/  STS.U8 [R68+UR68+0x2c00], R23 ;  /* 0x002c001744007988 */ /* 0x0003e80008000044 */
[----:B0-----:R-:W3:Y:S04]  /*bad0*/  LDL.LU R32, [R1+0x764] ;  /* 0x0007640001207983 */ /* 0x001ee80000300800 */
[----:B------:R-:W3:Y:S04]  /*bae0*/  LDL.LU R33, [R1+0x760] ;  /* 0x0007600001217983 */ /* 0x000ee80000300800 */
[----:B------:R0:W-:Y:S04]  /*baf0*/  STS.U8 [R68+UR68+0x2800], R24 ;  /* 0x0028001844007988 */ /* 0x0001e80008000044 */
[----:B-1----:R-:W3:Y:S04]  /*bb00*/  LDL R23, [R1+0x758] ;  /* 0x0007580001177983 */ /* 0x002ee80000100800 */
[----:B------:R1:W-:Y:S04]  /*bb10*/  STS.U8 [R68+UR68+0x2400], R25 ;  /* 0x0024001944007988 */ /* 0x0003e80008000044 */
[----:B0-----:R-:W3:Y:S04]  /*bb20*/  LDL.LU R24, [R1+0x6c8] ;  /* 0x0006c80001187983 */ /* 0x001ee80000300800 */
[----:B-1----:R-:W3:Y:S01]  /*bb30*/  LDL.LU R25, [R1+0x6c4] ;  /* 0x0006c40001197983 */ /* 0x002ee20000300800 */
[----:B--2---:R-:W-:-:S03]  /*bb40*/  IMAD R0, R0, 0x80, R34 ;  /* 0x0000008000007824 */ /* 0x004fc600078e0222 */
[----:B------:R-:W2:Y:S04]  /*bb50*/  LDL.LU R34, [R1+0x6c0] ;  /* 0x0006c00001227983 */ /* 0x000ea80000300800 */
        /* <DEDUP_REMOVED lines=50> */
[----:B----4-:R-:W-:Y:S04]  /*be80*/  STS.U8 [R4+UR68+0x600], R20 ;  /* 0x0006001404007988 */ /* 0x010fe80008000044 */
[----:B------:R-:W-:Y:S04]  /*be90*/  STS.U8 [R4+UR68+0xa00], R21 ;  /* 0x000a001504007988 */ /* 0x000fe80008000044 */
[----:B------:R-:W-:Y:S04]  /*bea0*/  STS.U8 [R4+UR68+0xe00], R22 ;  /* 0x000e001604007988 */ /* 0x000fe80008000044 */
[----:B------:R0:W-:Y:S04]  /*beb0*/  STS.U8 [R4+UR68+0x1200], R26 ;  /* 0x0012001a04007988 */ /* 0x0001e80008000044 */
[----:B------:R1:W-:Y:S04]  /*bec0*/  STS.U8 [R4+UR68+0x1600], R27 ;  /* 0x0016001b04007988 */ /* 0x0003e80008000044 */
[----:B------:R4:W-:Y:S04]  /*bed0*/  STS.U8 [R4+UR68+0x1a00], R28 ;  /* 0x001a001c04007988 */ /* 0x0009e80008000044 */
[----:B------:R0:W-:Y:S04]  /*bee0*/  STS.U8 [R4+UR68+0x1e00], R29 ;  /* 0x001e001d04007988 */ /* 0x0001e80008000044 */
[----:B---3--:R3:W-:Y:S04]  /*bef0*/  STS.U8 [R4+UR68+0x2200], R30 ;  /* 0x0022001e04007988 */ /* 0x0087e80008000044 */
[----:B------:R0:W-:Y:S04]  /*bf00*/  STS.U8 [R4+UR68+0x2600], R31 ;  /* 0x0026001f04007988 */ /* 0x0001e80008000044 */
[----:B------:R0:W-:Y:S04]  /*bf10*/  STS.U8 [R4+UR68+0x2a00], R32 ;  /* 0x002a002004007988 */ /* 0x0001e80008000044 */
[----:B------:R0:W-:Y:S04]  /*bf20*/  STS.U8 [R4+UR68+0x2e00], R33 ;  /* 0x002e002104007988 */ /* 0x0001e80008000044 */
[----:B------:R-:W-:Y:S04]  /*bf30*/  STS.U8 [R4+UR68+0x3200], R23 ;  /* 0x0032001704007988 */ /* 0x000fe80008000044 */
[----:B------:R-:W-:Y:S04]  /*bf40*/  STS.U8 [R4+UR68+0x3600], R24 ;  /* 0x0036001804007988 */ /* 0x000fe80008000044 */
[----:B------:R-:W-:Y:S04]  /*bf50*/  STS.U8 [R4+UR68+0x3a00], R25 ;  /* 0x003a001904007988 */ /* 0x000fe80008000044 */
[----:B0-----:R-:W2:Y:S04]  /*bf60*/  LDL.LU R26, [R1+0x818] ;  /* 0x00081800011a7983 */ /* 0x001ea80000300800 */
[----:B-1----:R-:W2:Y:S04]  /*bf70*/  LDL.LU R27, [R1+0x814] ;  /* 0x00081400011b7983 */ /* 0x002ea80000300800 */
[----:B----4-:R-:W4:Y:S04]  /*bf80*/  LDL.LU R28, [R1+0x810] ;  /* 0x00081000011c7983 */ /* 0x010f280000300800 */
[----:B------:R-:W4:Y:S04]  /*bf90*/  LDL.LU R29, [R1+0x80c] ;  /* 0x00080c00011d7983 */ /* 0x000f280000300800 */
[----:B---3--:R-:W3:Y:S04]  /*bfa0*/  LDL.LU R30, [R1+0x808] ;  /* 0x00080800011e7983 */ /* 0x008ee80000300800 */
[----:B------:R-:W3:Y:S04]  /*bfb0*/  LDL.LU R31, [R1+0x804] ;  /* 0x00080400011f7983 */ /* 0x000ee80000300800 */
[----:B------:R-:W3:Y:S04]  /*bfc0*/  LDL.LU R32, [R1+0x800] ;  /* 0x0008000001207983 */ /* 0x000ee80000300800 */
[----:B------:R-:W3:Y:S04]  /*bfd0*/  LDL.LU R33, [R1+0x7fc] ;  /* 0x0007fc0001217983 */ /* 0x000ee80000300800 */
[----:B--2---:R0:W-:Y:S04]  /*bfe0*/  STS.U8 [R4+UR68+0x3e00], R34 ;  /* 0x003e002204007988 */ /* 0x0041e80008000044 */
        /* <DEDUP_REMOVED lines=12> */
[----:B0-----:R-:W2:Y:S04]  /*c0b0*/  LDL.LU R34, [R1+0x7f8] ;  /* 0x0007f80001227983 */ /* 0x001ea80000300800 */
[----:B------:R0:W-:Y:S04]  /*c0c0*/  STS.U8 [R4+UR68+0x7200], R111 ;  /* 0x0072006f04007988 */ /* 0x0001e80008000044 */
[----:B------:R1:W-:Y:S04]  /*c0d0*/  STS.U8 [R4+UR68+0x7600], R118 ;  /* 0x0076007604007988 */ /* 0x0003e80008000044 */
[----:B------:R1:W-:Y:S04]  /*c0e0*/  STS.U8 [R4+UR68+0x7a00], R119 ;  /* 0x007a007704007988 */ /* 0x0003e80008000044 */
[----:B0-----:R0:W5:Y:S04]  /*c0f0*/  LDL.LU R111, [R1+0x914] ;  /* 0x00091400016f7983 */ /* 0x0011680000300800 */
[----:B-1----:R0:W5:Y:S04]  /*c100*/  LDL.LU R118, [R1+0x910] ;  /* 0x0009100001767983 */ /* 0x0021680000300800 */
[----:B------:R0:W5:Y:S04]  /*c110*/  LDL.LU R119, [R1+0x90c] ;  /* 0x00090c0001777983 */ /* 0x0001680000300800 */
[----:B------:R1:W-:Y:S04]  /*c120*/  STS.U8 [R4+UR68+0x7e00], R124 ;  /* 0x007e007c04007988 */ /* 0x0003e80008000044 */
[----:B-1----:R0:W5:Y:S04]  /*c130*/  LDL.LU R124, [R1+0x908] ;  /* 0x00090800017c7983 */ /* 0x0021680000300800 */
[----:B------:R-:W2:Y:S04]  /*c140*/  LDL.LU R4, [R1+0x7f4] ;  /* 0x0007f40001047983 */ /* 0x000ea80000300800 */
        /* <DEDUP_REMOVED lines=18> */
[----:B------:R-:W2:Y:S01]  /*c270*/  LDL.LU R24, [R1+0x8b8] ;  /* 0x0008b80001187983 */ /* 0x000ea20000300800 */
[----:B------:R-:W-:-:S03]  /*c280*/  LOP3.LUT R14, R68, 0x60, RZ, 0x3c, !PT ;  /* 0x00000060440e7812 */ /* 0x000fc600078e3cff */
[----:B------:R-:W2:Y:S04]  /*c290*/  LDL.LU R25, [R1+0x8a8] ;  /* 0x0008a80001197983 */ /* 0x000ea80000300800 */
[----:B------:R1:W-:Y:S04]  /*c2a0*/  STS.U8 [R14+UR68+0x300], R26 ;  /* 0x0003001a0e007988 */ /* 0x0003e80008000044 */
[----:B------:R0:W-:Y:S04]  /*c2b0*/  STS.U8 [R14+UR68+0x700], R27 ;  /* 0x0007001b0e007988 */ /* 0x0001e80008000044 */
[----:B----4-:R4:W-:Y:S04]  /*c2c0*/  STS.U8 [R14+UR68+0xb00], R28 ;  /* 0x000b001c0e007988 */ /* 0x0109e80008000044 */
[----:B------:R0:W-:Y:S04]  /*c2d0*/  STS.U8 [R14+UR68+0xf00], R29 ;  /* 0x000f001d0e007988 */ /* 0x0001e80008000044 */
[----:B---3--:R3:W-:Y:S04]  /*c2e0*/  STS.U8 [R14+UR68+0x1300], R30 ;  /* 0x0013001e0e007988 */ /* 0x0087e80008000044 */
[----:B------:R0:W-:Y:S04]  /*c2f0*/  STS.U8 [R14+UR68+0x1700], R31 ;  /* 0x0017001f0e007988 */ /* 0x0001e80008000044 */
[----:B------:R0:W-:Y:S04]  /*c300*/  STS.U8 [R14+UR68+0x1b00], R32 ;  /* 0x001b00200e007988 */ /* 0x0001e80008000044 */
[----:B------:R3:W-:Y:S04]  /*c310*/  STS.U8 [R14+UR68+0x1f00], R33 ;  /* 0x001f00210e007988 */ /* 0x0007e80008000044 */
[----:B-1----:R-:W2:Y:S04]  /*c320*/  LDL.LU R26, [R1+0x8a4] ;  /* 0x0008a400011a7983 */ /* 0x002ea80000300800 */
[----:B0-----:R-:W2:Y:S04]  /*c330*/  LDL.LU R27, [R1+0x898] ;  /* 0x00089800011b7983 */ /* 0x001ea80000300800 */
[----:B----4-:R-:W4:Y:S04]  /*c340*/  LDL.LU R28, [R1+0x894] ;  /* 0x00089400011c7983 */ /* 0x010f280000300800 */
[----:B------:R-:W4:Y:S04]  /*c350*/  LDL.LU R29, [R1+0x880] ;  /* 0x00088000011d7983 */ /* 0x000f280000300800 */
[----:B---3--:R-:W3:Y:S04]  /*c360*/  LDL.LU R30, [R1+0x878] ;  /* 0x00087800011e7983 */ /* 0x008ee80000300800 */
[----:B------:R-:W3:Y:S04]  /*c370*/  LDL.LU R31, [R1+0x88c] ;  /* 0x00088c00011f7983 */ /* 0x000ee80000300800 */
[----:B------:R-:W3:Y:S04]  /*c380*/  LDL.LU R32, [R1+0x888] ;  /* 0x0008880001207983 */ /* 0x000ee80000300800 */
[----:B------:R-:W3:Y:S04]  /*c390*/  LDL.LU R33, [R1+0x874] ;  /* 0x0008740001217983 */ /* 0x000ee80000300800 */
[----:B--2---:R0:W-:Y:S04]  /*c3a0*/  STS.U8 [R14+UR68+0x2300], R34 ;  /* 0x002300220e007988 */ /* 0x0041e80008000044 */
[----:B0-----:R-:W2:Y:S04]  /*c3b0*/  LDL.LU R34, [R1+0x86c] ;  /* 0x00086c0001227983 */ /* 0x001ea80000300800 */
        /* <DEDUP_REMOVED lines=17> */
[----:B------:R1:W-:Y:S04]  /*c4d0*/  STS.U8 [R14+UR68+0x6b00], R78 ;  /* 0x006b004e0e007988 */ /* 0x0003e80008000044 */
[----:B------:R1:W-:Y:S04]  /*c4e0*/  STS.U8 [R14+UR68+0x6f00], R79 ;  /* 0x006f004f0e007988 */ /* 0x0003e80008000044 */
[----:B0-----:R0:W5:Y:S04]  /*c4f0*/  LDL.LU R125, [R1+0x904] ;  /* 0x00090400017d7983 */ /* 0x0011680000300800 */
[----:B-1----:R0:W5:Y:S01]  /*c500*/  LDL.LU R78, [R1+0x900] ;  /* 0x00090000014e7983 */ /* 0x0021620000300800 */
[----:B------:R-:W-:-:S03]  /*c510*/  F2FP.SATFINITE.E4M3.F32.PACK_AB_MERGE_C R5, R22, R21, R69 ;  /* 0x000000151605723e */ /* 0x000fc60004807045 */
[----:B------:R0:W5:Y:S04]  /*c520*/  LDL.LU R79, [R1+0x8fc] ;  /* 0x0008fc00014f7983 */ /* 0x0001680000300800 */
[----:B------:R1:W-:Y:S01]  /*c530*/  STS.U8 [R14+UR68+0x7300], R96 ;  /* 0x007300600e007988 */ /* 0x0003e20008000044 */
[----:B------:R-:W-:-:S03]  /*c540*/  F2FP.SATFINITE.E4M3.F32.PACK_AB_MERGE_C R4, R24, R23, R70 ;  /* 0x000000171804723e */ /* 0x000fc60004807046 */
[----:B------:R0:W-:Y:S04]  /*c550*/  STS.U8 [R14+UR68+0x7700], R97 ;  /* 0x007700610e007988 */ /* 0x0001e80008000044 */
[----:B------:R0:W-:Y:S04]  /*c560*/  STS.U8 [R14+UR68+0x7b00], R3 ;  /* 0x007b00030e007988 */ /* 0x0001e80008000044 */
[----:B-1----:R1:W5:Y:S04]  /*c570*/  LDL.LU R96, [R1+0x8f8] ;  /* 0x0008f80001607983 */ /* 0x0023680000300800 */
[----:B0-----:R1:W5:Y:S04]  /*c580*/  LDL.LU R97, [R1+0x8f4] ;  /* 0x0008f40001617983 */ /* 0x0013680000300800 */
[----:B------:R-:W2:Y:S04]  /*c590*/  LDL.LU R3, [R1+0x8f0] ;  /* 0x0008f00001037983 */ /* 0x000ea80000300800 */
[----:B------:R-:W2:Y:S04]  /*c5a0*/  LDL.LU R69, [R1+0x8ec] ;  /* 0x0008ec0001457983 */ /* 0x000ea80000300800 */
[----:B------:R-:W2:Y:S04]  /*c5b0*/  LDL.LU R70, [R1+0x8e8] ;  /* 0x0008e80001467983 */ /* 0x000ea80000300800 */
[----:B------:R0:W-:Y:S01]  /*c5c0*/  STS.U8 [R14+UR68+0x7f00], R2 ;  /* 0x007f00020e007988 */ /* 0x0001e20008000044 */
[----:B------:R-:W-:-:S03]  /*c5d0*/  F2FP.SATFINITE.E4M3.F32.PACK_AB_MERGE_C R6, R26, R25, R104 ;  /* 0x000000191a06723e */ /* 0x000fc60004807068 */
[----:B------:R1:W5:Y:S01]  /*c5e0*/  LDL.LU R104, [R1+0x8e4] ;  /* 0x0008e40001687983 */ /* 0x0003620000300800 */
[----:B----4-:R-:W-:-:S03]  /*c5f0*/  F2FP.SATFINITE.E4M3.F32.PACK_AB_MERGE_C R7, R28, R27, R105 ;  /* 0x0000001b1c07723e */ /* 0x010fc60004807069 */
[----:B------:R1:W5:Y:S01]  /*c600*/  LDL.LU R105, [R1+0x8e0] ;  /* 0x0008e00001697983 */ /* 0x0003620000300800 */
[----:B---3--:R-:W-:-:S03]  /*c610*/  F2FP.SATFINITE.E4M3.F32.PACK_AB_MERGE_C R9, R30, R29, R112 ;  /* 0x0000001d1e09723e */ /* 0x008fc60004807070 */
[----:B------:R1:W5:Y:S01]  /*c620*/  LDL.LU R112, [R1+0x8dc] ;  /* 0x0008dc0001707983 */ /* 0x0003620000300800 */
[----:B------:R-:W-:-:S03]  /*c630*/  F2FP.SATFINITE.E4M3.F32.PACK_AB_MERGE_C R8, R32, R31, R113 ;  /* 0x0000001f2008723e */ /* 0x000fc60004807071 */
[----:B------:R1:W5:Y:S01]  /*c640*/  LDL.LU R113, [R1+0x8d8] ;  /* 0x0008d80001717983 */ /* 0x0003620000300800 */
[----:B--2---:R-:W-:-:S03]  /*c650*/  F2FP.SATFINITE.E4M3.F32.PACK_AB_MERGE_C R10, R34, R33, R120 ;  /* 0x00000021220a723e */ /* 0x004fc60004807078 */
[----:B------:R1:W5:Y:S01]  /*c660*/  LDL.LU R120, [R1+0x8d4] ;  /* 0x0008d40001787983 */ /* 0x0003620000300800 */
[----:B------:R-:W-:-:S03]  /*c670*/  F2FP.SATFINITE.E4M3.F32.PACK_AB_MERGE_C R11, R3, R70, R121 ;  /* 0x00000046030b723e */ /* 0x000fc60004807079 */
[----:B------:R1:W5:Y:S04]  /*c680*/  LDL.LU R121, [R1+0x8d0] ;  /* 0x0008d00001797983 */ /* 0x0003680000300800 */
[----:B------:R1:W5:Y:S04]  /*c690*/  LDL.LU R70, [R1+0x8cc] ;  /* 0x0008cc0001467983 */ /* 0x0003680000300800 */
[----:B------:R1:W5:Y:S04]  /*c6a0*/  LDL.LU R3, [R1+0x8c8] ;  /* 0x0008c80001037983 */ /* 0x0003680000300800 */
[----:B0-----:R1:W5:Y:S01]  /*c6b0*/  LDL.LU R2, [R1+0x8c4] ;  /* 0x0008c40001027983 */ /* 0x0013620000300800 */
[----:B------:R-:W-:Y:S01]  /*c6c0*/  FADD R12, -R69, -INF ;  /* 0xff800000450c7421 */ /* 0x000fe20000000100 */
[----:B------:R-:W-:-:S03]  /*c6d0*/  LOP3.LUT R13, R0, 0x10, RZ, 0x3c, !PT ;  /* 0x00000010000d7812 */ /* 0x000fc600078e3cff */
[----:B------:R-:W-:Y:S01]  /*c6e0*/  FMUL R12, R12, 1.4426950216293334961 ;  /* 0x3fb8aa3b0c0c7820 */ /* 0x000fe20000400000 */
[----:B------:R0:W-:Y:S01]  /*c6f0*/  STS.128 [R0+UR68+0x1c000], R4 ;  /* 0x01c0000400007988 */ /* 0x0001e20008000c44 */
[----:B------:R-:W-:-:S03]  /*c700*/  UIADD3 UR4, UPT, UPT, UR4, -0x80, URZ ;  /* 0xffffff8004047890 */ /* 0x000fc6000fffe0ff */
[----:B------:R2:W-:Y:S01]  /*c710*/  STS.128 [R13+UR68+0x1c000], R8 ;  /* 0x01c000080d007988 */ /* 0x0005e20008000c44 */
[----:B0-----:R2:W0:Y:S02]  /*c720*/  MUFU.EX2 R0, R12 ;  /* 0x0000000c00007308 */ /* 0x0014240000000800 */
[----:B--2---:R-:W2:Y:S01]  /*c730*/  LDTM.16dp32bit_t0_t15.x64 R4, tmem[UR66] ;  /* 0x00000042000479ee */ /* 0x004ea20008b00000 */
[----:B------:R-:W3:Y:S01]  /*c740*/  LDTM.16dp32bit_t16_t31.x64 R4, tmem[UR66+0x40] ;  /* 0x00004042000479ee */ /* 0x000ee20008b20000 */
[----:B------:R-:W-:Y:S01]  /*c750*/  NOP ;  /* 0x0000000000007918 */ /* 0x000fe20000000000 */
[----:B-1----:R-:W-:Y:S05]  /*c760*/  @!P3 BRA `(.L_x_9) ;  /* 0x000000040008b947 */ /* 0x002fea0003800000 */
[C---:B0-23--:R-:W-:Y:S01]  /*c770*/  FMUL R4, R0.reuse, R4 ;  /* 0x0000000400047220 */ /* 0x04dfe20000400000 */
[C---:B------:R-:W-:Y:S01]  /*c780*/  FMUL R5, R0.reuse, R5 ;  /* 0x0000000500057220 */ /* 0x040fe20000400000 */
        /* <DEDUP_REMOVED lines=61> */
[----:B------:R-:W-:-:S04]  /*cb60*/  FMUL R67, R0, R67 ;  /* 0x0000004300437220 */ /* 0x000fc80000400000 */
[----:B------:R1:W-:Y:S01]  /*cb70*/  STTM.16dp32bit_t0_t15.x64 tmem[UR66], R4 ;  /* 0x00000004000079ed */ /* 0x0003e20008b00042 */
[----:B------:R1:W-:Y:S02]  /*cb80*/  STTM.16dp32bit_t16_t31.x64 tmem[UR66+0x40], R4 ;  /* 0x00004004000079ed */ /* 0x0003e40008b20042 */
.L_x_9:
[----:B-123--:R-:W2:Y:S01]  /*cb90*/  LDL.LU R4, [R1+0x85c] ;  /* 0x00085c0001047983 */ /* 0x00eea20000300800 */
[----:B------:R-:W-:Y:S01]  /*cba0*/  UISETP.GE.AND UP1, UPT, UR4, 0x1, UPT ;  /* 0x000000010400788c */ /* 0x000fe2000bf26270 */
[----:B------:R-:W1:Y:S02]  /*cbb0*/  FENCE.VIEW.ASYNC.T ;  /* 0x00000000000073c6 */ /* 0x000e640000000200 */
[----:B-1----:R-:W-:Y:S06]  /*cbc0*/  BAR.SYNC.DEFER_BLOCKING 0x0 ;  /* 0x0000000000007b1d */ /* 0x002fec0000010000 */
[----:B------:R1:W-:Y:S06]  /*cbd0*/  MEMBAR.ALL.CTA ;  /* 0x0000000000007992 */ /* 0x0003ec0000008000 */
[----:B-1----:R-:W1:Y:S02]  /*cbe0*/  FENCE.VIEW.ASYNC.S ;  /* 0x00000000000073c6 */ /* 0x002e640000000000 */
[----:B-1----:R-:W-:Y:S01]  /*cbf0*/  BAR.SYNC.DEFER_BLOCKING 0x0 ;  /* 0x0000000000007b1d */ /* 0x002fe20000010000 */
[----:B0-2---:R-:W-:-:S05]  /*cc00*/  FADD R0, R0, R4 ;  /* 0x0000000400007221 */ /* 0x005fca0000000000 */
[----:B------:R-:W-:Y:S05]  /*cc10*/  @!P4 BRA `(.L_x_10) ;  /* 0x00000000008cc947 */ /* 0x000fea0003800000 */
[----:B------:R-:W-:Y:S02]  /*cc20*/  UIADD3 UR6, UPT, UPT, UR68, 0x1c000, URZ ;  /* 0x0001c00044067890 */ /* 0x000fe4000fffe0ff */
[----:B------:R-:W-:Y:S02]  /*cc30*/  USHF.R.U32.HI UR10, URZ, 0x4, UR68 ;  /* 0x00000004ff0a7899 */ /* 0x000fe40008011644 */
[----:B------:R-:W-:Y:S02]  /*cc40*/  USHF.R.U32.HI UR6, URZ, 0x4, UR6 ;  /* 0x00000004ff067899 */ /* 0x000fe40008011606 */
[----:B------:R-:W-:Y:S02]  /*cc50*/  USGXT.U32 UR10, UR10, 0xe ;  /* 0x0000000e0a0a789a */ /* 0x000fe40008000000 */
[----:B------:R-:W-:Y:S02]  /*cc60*/  USGXT.U32 UR8, UR6, 0xe ;  /* 0x0000000e0608789a */ /* 0x000fe40008000000 */
[----:B------:R-:W-:-:S02]  /*cc70*/  UIADD3 UR24, UP3, UPT, UR10, 0x2, URZ ;  /* 0x000000020a187890 */ /* 0x000fc4000ff7e0ff */
[----:B------:R-:W-:Y:S01]  /*cc80*/  UIADD3 UR14, UP2, UPT, UR8, 0x2, URZ ;  /* 0x00000002080e7890 */ /* 0x000fe2000ff5e0ff */
[----:B------:R-:W-:Y:S01]  /*cc90*/  UMOV UR5, URZ ;  /* 0x000000ff00057c82 */ /* 0x000fe20008000000 */
[----:B------:R-:W-:Y:S01]  /*cca0*/  UMOV UR4, URZ ;  /* 0x000000ff00047c82 */ /* 0x000fe20008000000 */
[----:B------:R-:W-:Y:S02]  /*ccb0*/  UIADD3.X UR25, UPT, UPT, UR5, 0x40004040, URZ, UP3, !UPT ;  /* 0x4000404005197890 */ /* 0x000fe40009ffe4ff */
[----:B------:R-:W-:Y:S02]  /*ccc0*/  UIADD3 UR28, UP3, UPT, UR24, 0x2, URZ ;  /* 0x00000002181c7890 */ /* 0x000fe4000ff7e0ff */
[----:B------:R-:W-:Y:S02]  /*ccd0*/  UIADD3.X UR15, UPT, UPT, UR4, 0x40004040, URZ, UP2, !UPT ;  /* 0x40004040040f7890 */ /* 0x000fe400097fe4ff */
[----:B------:R-:W-:Y:S01]  /*cce0*/  UIADD3 UR32, UP2, UPT, UR24, 0x4, URZ ;  /* 0x0000000418207890 */ /* 0x000fe2000ff5e0ff */
[----:B------:R-:W-:Y:S01]  /*ccf0*/  UMOV UR4, UR65 ;  /* 0x0000004100047c82 */ /* 0x000fe20008000000 */
[----:B------:R-:W-:Y:S01]  /*cd00*/  UIADD3.X UR29, UPT, UPT, UR25, URZ, URZ, UP3, !UPT ;  /* 0x000000ff191d7290 */ /* 0x000fe20009ffe4ff */
[----:B------:R-:W-:Y:S01]  /*cd10*/  UMOV UR6, UR4 ;  /* 0x0000000400067c82 */ /* 0x000fe20008000000 */
[----:B------:R-:W-:-:S02]  /*cd20*/  UIADD3.64 UR4, UPT, UPT, UR14, 0x2, URZ ;  /* 0x000000020e047897 */ /* 0x000fc4000fffe0ff */
[----:B------:R-:W-:Y:S02]  /*cd30*/  UIADD3.X UR33, UPT, UPT, UR25, URZ, URZ, UP2, !UPT ;  /* 0x000000ff19217290 */ /* 0x000fe400097fe4ff */
[----:B------:R-:W-:Y:S01]  /*cd40*/  UIADD3.64 UR12, UPT, UPT, UR14, 0x4, URZ ;  /* 0x000000040e0c7897 */ /* 0x000fe2000fffe0ff */
[----:B------:R-:W-:Y:S01]  /*cd50*/  UMOV UR16, 0x0 ;  /* 0x0000000000107882 */ /* 0x000fe20000000000 */
[----:B------:R-:W-:Y:S01]  /*cd60*/  UMOV UR17, 0x4400010 ;  /* 0x0440001000117882 */ /* 0x000fe20000000000 */
[----:B------:R-:W-:Y:S01]  /*cd70*/  UMOV UR11, 0x40004040 ;  /* 0x40004040000b7882 */ /* 0x000fe20000000000 */
[----:B------:R-:W-:Y:S01]  /*cd80*/  UMOV UR9, 0x40004040 ;  /* 0x4000404000097882 */ /* 0x000fe20000000000 */
[----:B------:R-:W-:Y:S01]  /*cd90*/  UMOV UR26, 0x0 ;  /* 0x00000000001a7882 */ /* 0x000fe20000000000 */
[----:B------:R-:W-:Y:S01]  /*cda0*/  UMOV UR27, 0x4400010 ;  /* 0x04400010001b7882 */ /* 0x000fe20000000000 */
        /* <DEDUP_REMOVED lines=10> */
.L_x_10:
[----:B------:R-:W-:Y:S01]  /*ce50*/  FSEL R0, R0, 1, P3 ;  /* 0x3f80000000007808 */ /* 0x000fe20001800000 */
[----:B------:R-:W-:Y:S01]  /*ce60*/  UMOV UR74, URZ ;  /* 0x000000ff004a7c82 */ /* 0x000fe20008000000 */
[----:B------:R-:W-:-:S03]  /*ce70*/  FSEL R69, R69, -INF , P3 ;  /* 0xff80000045457808 */ /* 0x000fc60001800000 */
[----:B------:R1:W-:Y:S01]  /*ce80*/  STL [R1+0x6c8], R0 ;  /* 0x0006c80001007387 */ /* 0x0003e20000100800 */
[----:B------:R-:W-:Y:S05]  /*ce90*/  BRA.U !UP1, `(.L_x_11) ;  /* 0x00000071092c7547 */ /* 0x000fea000b800000 */
[----:B0-----:R-:W-:Y:S01]  /*cea0*/  UIADD3 UR8, UPT, UPT, UR68, 0x18000, URZ ;  /* 0x0001800044087890 */ /* 0x001fe2000fffe0ff */
[----:B-1----:R-:W-:Y:S01]  /*ceb0*/  IMAD.MOV.U32 R0, RZ, RZ, R69 ;  /* 0x000000ffff007224 */ /* 0x002fe200078e0045 */
[----:B------:R-:W-:Y:S01]  /*cec0*/  UIADD3 UR9, UPT, UPT, UR68, 0x1c000, URZ ;  /* 0x0001c00044097890 */ /* 0x000fe2000fffe0ff */
[----:B------:R-:W-:Y:S01]  /*ced0*/  IMAD.MOV.U32 R91, RZ, RZ, RZ ;  /* 0x000000ffff5b7224 */ /* 0x000fe200078e00ff */
[----:B------:R-:W-:Y:S02]  /*cee0*/  USHF.R.U32.HI UR12, URZ, 0x4, UR7 ;  /* 0x00000004ff0c7899 */ /* 0x000fe40008011607 */
[----:B------:R-:W-:Y:S02]  /*cef0*/  USHF.R.U32.HI UR8, URZ, 0x4, UR8 ;  /* 0x00000004ff087899 */ /* 0x000fe40008011608 */
[----:B------:R-:W-:Y:S02]  /*cf00*/  UIADD3 UR7, UPT, UPT, UR68, 0x10000, URZ ;  /* 0x0001000044077890 */ /* 0x000fe4000fffe0ff */
[----:B------:R-:W-:-:S02]  /*cf10*/  UISETP.NE.U32.AND UP1, UPT, UR22, URZ, UPT ;  /* 0x000000ff1600728c */ /* 0x000fc4000bf25070 */
[----:B------:R-:W-:Y:S01]  /*cf20*/  USHF.R.U32.HI UR22, URZ, 0x4, UR9 ;  /* 0x00000004ff167899 */ /* 0x000fe20008011609 */
[----:B------:R-:W0:Y:S01]  /*cf30*/  LDCU UR11, c[0x0][0x3d4] ;  /* 0x00007a80ff0b77ac */ /* 0x000e220008000800 */
[----:B------:R-:W1:Y:S01]  /*cf40*/  LDCU UR10, c[0x0][0x3c4] ;  /* 0x00007880ff0a77ac */ /* 0x000e620008000800 */
[----:B------:R-:W-:Y:S02]  /*cf50*/  USGXT.U32 UR12, UR12, 0xe ;  /* 0x0000000e0c0c789a */ /* 0x000fe40008000000 */
[----:B------:R-:W-:Y:S02]  /*cf60*/  USGXT.U32 UR9, UR8, 0xe ;  /* 0x0000000e0809789a */ /* 0x000fe40008000000 */
[----:B------:R-:W-:Y:S02]  /*cf70*/  USHF.R.U32.HI UR7, URZ, 0x4, UR7 ;  /* 0x00000004ff077899 */ /* 0x000fe40008011607 */
[----:B------:R-:W-:Y:S02]  /*cf80*/  USGXT.U32 UR8, UR22, 0xe ;  /* 0x0000000e1608789a */ /* 0x000fe40008000000 */
[----:B------:R-:W-:-:S02]  /*cf90*/  UIADD3 UR22, UP2, UPT, UR12, 0x2, URZ ;  /* 0x000000020c167890 */ /* 0x000fc4000ff5e0ff */
[----:B------:R-:W-:Y:S02]  /*cfa0*/  UIADD3 UR24, UP4, UPT, UR9, 0x80, URZ ;  /* 0x0000008009187890 */ /* 0x000fe4000ff9e0ff */
[----:B------:R-:W-:Y:S01]  /*cfb0*/  USGXT.U32 UR7, UR7, 0xe ;  /* 0x0000000e0707789a */ /* 0x000fe20008000000 */
[----:B------:R-:W-:Y:S01]  /*cfc0*/  UMOV UR25, URZ ;  /* 0x000000ff00197c82 */ /* 0x000fe20008000000 */
[----:B------:R-:W-:Y:S01]  /*cfd0*/  UMOV UR4, URZ ;  /* 0x000000ff00047c82 */ /* 0x000fe20008000000 */
[----:B------:R-:W-:Y:S02]  /*cfe0*/  UIADD3.X UR25, UPT, UPT, UR25, -0x7fffbfe0, URZ, UP4, !UPT ;  /* 0x8000402019197890 */ /* 0x000fe4000a7fe4ff */
[----:B------:R-:W-:Y:S02]  /*cff0*/  UIADD3.X UR23, UPT, UPT, UR4, 0x40004040, URZ, UP2, !UPT ;  /* 0x4000404004177890 */ /* 0x000fe400097fe4ff */
[----:B------:R-:W-:Y:S02]  /*d000*/  UIADD3 UR26, UP2, UPT, UR8, 0x2, URZ ;  /* 0x00000002081a7890 */ /* 0x000fe4000ff5e0ff */
[----:B------:R-:W-:-:S02]  /*d010*/  UIADD3 UR28, UP3, UPT, UR7, 0x2, URZ ;  /* 0x00000002071c7890 */ /* 0x000fc4000ff7e0ff */
[----:B------:R-:W-:Y:S02]  /*d020*/  UIADD3 UR30, UP5, UPT, UR24, 0x80, URZ ;  /* 0x00000080181e7890 */ /* 0x000fe4000ffbe0ff */
[----:B------:R-:W-:Y:S02]  /*d030*/  UIADD3 UR32, UP6, UPT, UR24, 0x100, URZ ;  /* 0x0000010018207890 */ /* 0x000fe4000ffde0ff */
[----:B------:R-:W-:Y:S01]  /*d040*/  UIADD3 UR34, UP4, UPT, UR24, 0x180, URZ ;  /* 0x0000018018227890 */ /* 0x000fe2000ff9e0ff */
[----:B------:R-:W-:Y:S01]  /*d050*/  UMOV UR27, URZ ;  /* 0x000000ff001b7c82 */ /* 0x000fe20008000000 */
[----:B------:R-:W-:Y:S01]  /*d060*/  UMOV UR5, URZ ;  /* 0x000000ff00057c82 */ /* 0x000fe20008000000 */
[----:B------:R-:W-:Y:S02]  /*d070*/  UIADD3.X UR31, UPT, UPT, UR25, URZ, URZ, UP5, !UPT ;  /* 0x000000ff191f7290 */ /* 0x000fe4000affe4ff */
[----:B------:R-:W-:Y:S02]  /*d080*/  UIADD3.X UR33, UPT, UPT, UR25, URZ, URZ, UP6, !UPT ;  /* 0x000000ff19217290 */ /* 0x000fe4000b7fe4ff */
[----:B------:R-:W-:-:S02]  /*d090*/  UIADD3.X UR27, UPT, UPT, UR27, 0x40004040, URZ, UP2, !UPT ;  /* 0x400040401b1b7890 */ /* 0x000fc400097fe4ff */
[----:B------:R-:W-:Y:S02]  /*d0a0*/  UIADD3.X UR29, UPT, UPT, UR5, 0x40004040, URZ, UP3, !UPT ;  /* 0x40004040051d7890 */ /* 0x000fe40009ffe4ff */
[----:B------:R-:W-:Y:S02]  /*d0b0*/  UIADD3.X UR35, UPT, UPT, UR25, URZ, URZ, UP4, !UPT ;  /* 0x000000ff19237290 */ /* 0x000fe4000a7fe4ff */
[----:B------:R-:W-:Y:S02]  /*d0c0*/  UIADD3 UR36, UP5, UPT, UR24, 0x200, URZ ;  /* 0x0000020018247890 */ /* 0x000fe4000ffbe0ff */
[----:B------:R-:W-:Y:S02]  /*d0d0*/  UIADD3 UR38, UP6, UPT, UR24, 0x280, URZ ;  /* 0x0000028018267890 */ /* 0x000fe4000ffde0ff */
[----:B------:R-:W-:Y:S02]  /*d0e0*/  UIADD3 UR40, UP2, UPT, UR24, 0x300, URZ ;  /* 0x0000030018287890 */ /* 0x000fe4000ff5e0ff */
[----:B------:R-:W-:-:S02]  /*d0f0*/  UIADD3 UR42, UP3, UPT, UR26, 0x2, URZ ;  /* 0x000000021a2a7890 */ /* 0x000fc4000ff7e0ff */
[----:B------:R-:W-:Y:S01]  /*d100*/  UIADD3 UR44, UP4, UPT, UR26, 0x4, URZ ;  /* 0x000000041a2c7890 */ /* 0x000fe2000ff9e0ff */
[----:B------:R-:W-:Y:S01]  /*d110*/  UMOV UR18, 0x1 ;  /* 0x0000000100127882 */ /* 0x000fe20000000000 */
[----:B------:R-:W-:Y:S01]  /*d120*/  UMOV UR69, URZ ;  /* 0x000000ff00457c82 */ /* 0x000fe20008000000 */
[----:B------:R-:W-:Y:S01]  /*d130*/  UMOV UR6, URZ ;  /* 0x000000ff00067c82 */ /* 0x000fe20008000000 */
[----:B------:R-:W2:Y:S01]  /*d140*/  LDCU UR17, c[0x0][0x3c4] ;  /* 0x00007880ff1177ac */ /* 0x000ea20008000800 */
[----:B------:R-:W3:Y:S01]  /*d150*/  LDCU UR16, c[0x0][0x3f0] ;  /* 0x00007e00ff1077ac */ /* 0x000ee20008000800 */
[----:B------:R-:W4:Y:S01]  /*d160*/  LDCU UR15, c[0x0][0x3a8] ;  /* 0x00007500ff0f77ac */ /* 0x000f220008000800 */
[----:B------:R-:W2:Y:S01]  /*d170*/  LDCU UR14, c[0x0][0x3d4] ;  /* 0x00007a80ff0e77ac */ /* 0x000ea20008000800 */
[----:B------:R-:W2:Y:S01]  /*d180*/  LDCU UR13, c[0x0][0x3c4] ;  /* 0x00007880ff0d77ac */ /* 0x000ea20008000800 */
[----:B0-----:R-:W-:Y:S02]  /*d190*/  USHF.L.U32 UR11, UR11, 0x7, URZ ;  /* 0x000000070b0b7899 */ /* 0x001fe400080006ff */
[----:B-1----:R-:W-:-:S02]  /*d1a0*/  USHF.L.U32 UR10, UR10, 0x7, URZ ;  /* 0x000000070a0a7899 */ /* 0x002fc400080006ff */
[----:B------:R-:W-:Y:S02]  /*d1b0*/  UIADD3.X UR37, UPT, UPT, UR25, URZ, URZ, UP5, !UPT ;  /* 0x000000ff19257290 */ /* 0x000fe4000affe4ff */
[----:B------:R-:W-:Y:S02]  /*d1c0*/  UIADD3.64 UR70, UPT, UPT, UR22, 0x2, URZ ;  /* 0x0000000216467897 */ /* 0x000fe4000fffe0ff */
[----:B------:R-:W-:Y:S02]  /*d1d0*/  UIADD3.64 UR46, UPT, UPT, UR22, 0x4, URZ ;  /* 0x00000004162e7897 */ /* 0x000fe4000fffe0ff */
[----:B------:R-:W-:Y:S02]  /*d1e0*/  UIADD3.64 UR48, UPT, UPT, UR22, 0x3fe, URZ ;  /* 0x000003fe16307897 */ /* 0x000fe4000fffe0ff */
[----:B------:R-:W-:Y:S02]  /*d1f0*/  UIADD3.64 UR50, UPT, UPT, UR22, 0x400, URZ ;  /* 0x0000040016327897 */ /* 0x000fe4000fffe0ff */
[----:B------:R-:W-:-:S02]  /*d200*/  UIADD3.64 UR52, UPT, UPT, UR22, 0x402, URZ ;  /* 0x0000040216347897 */ /* 0x000fc4000fffe0ff */
[----:B------:R-:W-:Y:S02]  /*d210*/  UIADD3.64 UR54, UPT, UPT, UR22, 0x404, URZ ;  /* 0x0000040416367897 */ /* 0x000fe4000fffe0ff */
[----:B------:R-:W-:Y:S02]  /*d220*/  UIADD3.X UR39, UPT, UPT, UR25, URZ, URZ, UP6, !UPT ;  /* 0x000000ff19277290 */ /* 0x000fe4000b7fe4ff */
[----:B------:R-:W-:Y:S02]  /*d230*/  UIADD3.X UR41, UPT, UPT, UR25, URZ, URZ, UP2, !UPT ;  /* 0x000000ff19297290 */ /* 0x000fe400097fe4ff */
[----:B------:R-:W-:Y:S02]  /*d240*/  UIADD3.X UR43, UPT, UPT, UR27, URZ, URZ, UP3, !UPT ;  /* 0x000000ff1b2b7290 */ /* 0x000fe40009ffe4ff */
[----:B------:R-:W-:Y:S02]  /*d250*/  UIADD3.X UR45, UPT, UPT, UR27, URZ, URZ, UP4, !UPT ;  /* 0x000000ff1b2d7290 */ /* 0x000fe4000a7fe4ff */
[----:B------:R-:W-:-:S02]  /*d260*/  UIADD3.64 UR56, UPT, UPT, UR28, 0x2, URZ ;  /* 0x000000021c387897 */ /* 0x000fc4000fffe0ff */
[----:B--234-:R-:W-:-:S12]  /*d270*/  UIADD3.64 UR58, UPT, UPT, UR28, 0x4, URZ ;  /* 0x000000041c3a7897 */ /* 0x01cfd8000fffe0ff */
.L_x_16:
[----:B--2---:R-:W2:Y:S04]  /*d280*/  LDL.64 R14, [R1+0x688] ;  /* 0x00068800010e7983 */ /* 0x004ea80000100a00 */
[----:B------:R-:W3:Y:S04]  /*d290*/  LDL.64 R24, [R1+0x648] ;  /* 0x0006480001187983 */ /* 0x000ee80000100a00 */
[----:B------:R-:W4:Y:S04]  /*d2a0*/  LDL.64 R20, [R1+0x608] ;  /* 0x0006080001147983 */ /* 0x000f280000100a00 */
[----:B------:R-:W4:Y:S04]  /*d2b0*/  LDL.64 R12, [R1+0x588] ;  /* 0x00058800010c7983 */ /* 0x000f280000100a00 */
[----:B------:R-:W4:Y:S04]  /*d2c0*/  LDL.64 R10, [R1+0x508] ;  /* 0x00050800010a7983 */ /* 0x000f280000100a00 */
[----:B------:R-:W4:Y:S04]  /*d2d0*/  LDL.64 R18, [R1+0x5c8] ;  /* 0x0005c80001127983 */ /* 0x000f280000100a00 */
[----:B------:R-:W4:Y:S01]  /*d2e0*/  LDL.64 R16, [R1+0x488] ;  /* 0x0004880001107983 */ /* 0x000f220000100a00 */
[----:B------:R-:W-:-:S03]  /*d2f0*/  USHF.R.S32.HI UR4, URZ, 0x1f, UR10 ;  /* 0x0000001fff047899 */ /* 0x000fc6000801140a */
[----:B------:R-:W4:Y:S04]  /*d300*/  LDL.64 R8, [R1+0x548] ;  /* 0x0005480001087983 */ /* 0x000f280000100a00 */
[----:B------:R-:W4:Y:S01]  /*d310*/  LDL.64 R22, [R1+0x4c8] ;  /* 0x0004c80001167983 */ /* 0x000f220000100a00 */
[----:B-----5:R-:W-:Y:S01]  /*d320*/  IADD3 R6, P3, PT, R2, UR10, RZ ;  /* 0x0000000a02067c10 */ /* 0x020fe2000ff7e0ff */
[----:B------:R-:W-:Y:S02]  /*d330*/  USHF.L.U32 UR5, UR13, 0x3, URZ ;  /* 0x000000030d057899 */ /* 0x000fe400080006ff */
[----:B------:R-:W-:Y:S01]  /*d340*/  STL.64 [R1+0x8e8], R80 ;  /* 0x0008e85001007387 */ /* 0x000fe20000100a00 */
[----:B------:R-:W0:Y:S03]  /*d350*/  LDCU UR60, c[0x0][0x3c4] ;  /* 0x00007880ff3c77ac */ /* 0x000e260008000800 */
[----:B------:R-:W-:Y:S04]  /*d360*/  STL.64 [R1+0x8e0], R78 ;  /* 0x0008e04e01007387 */ /* 0x000fe80000100a00 */
[----:B------:R-:W-:Y:S04]  /*d370*/  STL.64 [R1+0x8d8], R76 ;  /* 0x0008d84c01007387 */ /* 0x000fe80000100a00 */
[----:B------:R-:W-:Y:S04]  /*d380*/  STL.64 [R1+0x8d0], R74 ;  /* 0x0008d04a01007387 */ /* 0x000fe80000100a00 */
[----:B------:R1:W-:Y:S01]  /*d390*/  STL.64 [R1+0x8c8], R72 ;  /* 0x0008c84801007387 */ /* 0x0003e20000100a00 */
[----:B------:R-:W-:-:S03]  /*d3a0*/  IADD3.X R7, PT, PT, R3, UR4, RZ, P3, !PT ;  /* 0x0000000403077c10 */ /* 0x000fc60009ffe4ff */
[----:B------:R-:W4:Y:S04]  /*d3b0*/  LDL.64 R26, [R1+0x408] ;  /* 0x00040800011a7983 */ /* 0x000f280000100a00 */
[----:B------:R0:W4:Y:S04]  /*d3c0*/  LDG.E.U8 R67, desc[UR20][R6.64] ;  /* 0x0000001406437981 */ /* 0x000128000c1e1100 */
[----:B------:R-:W4:Y:S04]  /*d3d0*/  LDL.64 R30, [R1+0x500] ;  /* 0x00050000011e7983 */ /* 0x000f280000100a00 */
        /* <DEDUP_REMOVED lines=10> */
[----:B-1----:R-:W4:Y:S04]  /*d480*/  LDL.64 R72, [R1+0x710] ;  /* 0x0007100001487983 */ /* 0x002f280000100a00 */
[----:B------:R-:W4:Y:S04]  /*d490*/  LDL.64 R64, [R1+0x6d0] ;  /* 0x0006d00001407983 */ /* 0x000f280000100a00 */
[----:B------:R-:W4:Y:S04]  /*d4a0*/  LDL.64 R74, [R1+0x708] ;  /* 0x00070800014a7983 */ /* 0x000f280000100a00 */
[----:B------:R-:W4:Y:S04]  /*d4b0*/  LDL.64 R78, [R1+0x738] ;  /* 0x00073800014e7983 */ /* 0x000f280000100a00 */
[----:B------:R-:W4:Y:S04]  /*d4c0*/  LDL.64 R76, [R1+0x6f8] ;  /* 0x0006f800014c7983 */ /* 0x000f280000100a00 */
[----:B------:R-:W4:Y:S01]  /*d4d0*/  LDL.64 R80, [R1+0x520] ;  /* 0x0005200001507983 */ /* 0x000f220000100a00 */
[----:B--2---:R-:W-:-:S04]  /*d4e0*/  IADD3 R82, P4, PT, R14, UR10, RZ ;  /* 0x0000000a0e527c10 */ /* 0x004fc8000ff9e0ff */
[----:B------:R-:W-:Y:S02]  /*d4f0*/  IADD3.X R83, PT, PT, R15, UR4, RZ, P4, !PT ;  /* 0x000000040f537c10 */ /* 0x000fe4000a7fe4ff */
[----:B------:R-:W2:Y:S01]  /*d500*/  LDL.64 R14, [R1+0x448] ;  /* 0x00044800010e7983 */ /* 0x000ea20000100a00 */
[----:B---3--:R-:W-:Y:S02]  /*d510*/  IADD3 R4, P3, PT, R24, UR10, RZ ;  /* 0x0000000a18047c10 */ /* 0x008fe4000ff7e0ff */
[----:B----4-:R-:W-:Y:S01]  /*d520*/  IADD3 R84, P4, PT, R20, UR10, RZ ;  /* 0x0000000a14547c10 */ /* 0x010fe2000ff9e0ff */
[----:B------:R-:W3:Y:S01]  /*d530*/  LDG.E.U8 R82, desc[UR20][R82.64] ;  /* 0x0000001452527981 */ /* 0x000ee2000c1e1100 */
[----:B------:R-:W-:Y:S02]  /*d540*/  IADD3.X R5, PT, PT, R25, UR4, RZ, P3, !PT ;  /* 0x0000000419057c10 */ /* 0x000fe40009ffe4ff */
[----:B------:R-:W-:Y:S01]  /*d550*/  IADD3.X R85, PT, PT, R21, UR4, RZ, P4, !PT ;  /* 0x0000000415557c10 */ /* 0x000fe2000a7fe4ff */
[----:B------:R-:W4:Y:S01]  /*d560*/  LDL.64 R24, [R1+0x3c8] ;  /* 0x0003c80001187983 */ /* 0x000f220000100a00 */
[----:B------:R-:W-:-:S03]  /*d570*/  IADD3 R86, P4, PT, R12, UR10, RZ ;  /* 0x0000000a0c567c10 */ /* 0x000fc6000ff9e0ff */
[----:B------:R-:W3:Y:S01]  /*d580*/  LDL.64 R20, [R1+0x388] ;  /* 0x0003880001147983 */ /* 0x000ee20000100a00 */
[----:B------:R-:W-:-:S03]  /*d590*/  IADD3.X R87, PT, PT, R13, UR4, RZ, P4, !PT ;  /* 0x000000040d577c10 */ /* 0x000fc6000a7fe4ff */
[----:B------:R-:W3:Y:S01]  /*d5a0*/  LDL.64 R12, [R1+0x680] ;  /* 0x00068000010c7983 */ /* 0x000ee20000100a00 */
[----:B------:R-:W-:Y:S02]  /*d5b0*/  IADD3 R88, P4, PT, R10, UR10, RZ ;  /* 0x0000000a0a587c10 */ /* 0x000fe4000ff9e0ff */
[----:B0-----:R-:W-:Y:S01]  /*d5c0*/  IADD3 R6, P3, PT, R18, UR10, RZ ;  /* 0x0000000a12067c10 */ /* 0x001fe2000ff7e0ff */
[----:B------:R-:W3:Y:S01]  /*d5d0*/  LDG.E.U8 R84, desc[UR20][R84.64] ;  /* 0x0000001454547981 */ /* 0x000ee2000c1e1100 */
[----:B------:R-:W-:-:S03]  /*d5e0*/  IADD3.X R89, PT, PT, R11, UR4, RZ, P4, !PT ;  /* 0x000000040b597c10 */ /* 0x000fc6000a7fe4ff */
[----:B------:R-:W3:Y:S01]  /*d5f0*/  LDL.64 R10, [R1+0x600] ;  /* 0x00060000010a7983 */ /* 0x000ee20000100a00 */
[----:B------:R-:W-:-:S03]  /*d600*/  IADD3.X R7, PT, PT, R19, UR4, RZ, P3, !PT ;  /* 0x0000000413077c10 */ /* 0x000fc60009ffe4ff */
[----:B------:R-:W3:Y:S04]  /*d610*/  LDL.64 R18, [R1+0x640] ;  /* 0x0006400001127983 */ /* 0x000ee80000100a00 */
[----:B------:R0:W3:Y:S04]  /*d620*/  LDG.E.U8 R85, desc[UR20][R6.64] ;  /* 0x0000001406557981 */ /* 0x0000e8000c1e1100 */
[----:B------:R1:W3:Y:S04]  /*d630*/  LDG.E.U8 R83, desc[UR20][R4.64] ;  /* 0x0000001404537981 */ /* 0x0002e8000c1e1100 */
[----:B------:R-:W3:Y:S01]  /*d640*/  LDG.E.U8 R86, desc[UR20][R86.64] ;  /* 0x0000001456567981 */ /* 0x000ee2000c1e1100 */
[----:B0-----:R-:W-:-:S03]  /*d650*/  IADD3 R6, P4, PT, R16, UR10, RZ ;  /* 0x0000000a10067c10 */ /* 0x001fc6000ff9e0ff */
[----:B------:R-:W3:Y:S01]  /*d660*/  LDG.E.U8 R88, desc[UR20][R88.64] ;  /* 0x0000001458587981 */ /* 0x000ee2000c1e1100 */
[----:B------:R-:W-:-:S03]  /*d670*/  IADD3.X R7, PT, PT, R17, UR4, RZ, P4, !PT ;  /* 0x0000000411077c10 */ /* 0x000fc6000a7fe4ff */
[----:B------:R-:W3:Y:S01]  /*d680*/  LDL.64 R16, [R1+0x580] ;  /* 0x0005800001107983 */ /* 0x000ee20000100a00 */
[----:B-1----:R-:W-:-:S03]  /*d690*/  IADD3 R4, P3, PT, R8, UR10, RZ ;  /* 0x0000000a08047c10 */ /* 0x002fc6000ff7e0ff */
[----:B------:R-:W3:Y:S01]  /*d6a0*/  LDG.E.U8 R54, desc[UR20][R6.64] ;  /* 0x0000001406367981 */ /* 0x000ee2000c1e1100 */
[----:B------:R-:W-:Y:S02]  /*d6b0*/  IADD3.X R5, PT, PT, R9, UR4, RZ, P3, !PT ;  /* 0x0000000409057c10 */ /* 0x000fe40009ffe4ff */
[----:B------:R-:W-:-:S03]  /*d6c0*/  IADD3 R8, P3, PT, R22, UR10, RZ ;  /* 0x0000000a16087c10 */ /* 0x000fc6000ff7e0ff */
[----:B------:R2:W3:Y:S01]  /*d6d0*/  LDG.E.U8 R87, desc[UR20][R4.64] ;  /* 0x0000001404577981 */ /* 0x0004e2000c1e1100 */
[----:B------:R-:W-:-:S03]  /*d6e0*/  IADD3.X R9, PT, PT, R23, UR4, RZ, P3, !PT ;  /* 0x0000000417097c10 */ /* 0x000fc60009ffe4ff */
[----:B------:R-:W3:Y:S04]  /*d6f0*/  LDL.64 R22, [R1+0x5c0] ;  /* 0x0005c00001167983 */ /* 0x000ee80000100a00 */
[----:B------:R0:W3:Y:S01]  /*d700*/  LDG.E.U8 R55, desc[UR20][R8.64] ;  /* 0x0000001408377981 */ /* 0x0000e2000c1e1100 */
[----:B--2---:R-:W-:-:S04]  /*d710*/  IADD3 R4, P3, PT, R14, UR10, RZ ;  /* 0x0000000a0e047c10 */ /* 0x004fc8000ff7e0ff */
[----:B------:R-:W-:Y:S02]  /*d720*/  IADD3.X R5, PT, PT, R15, UR4, RZ, P3, !PT ;  /* 0x000000040f057c10 */ /* 0x000fe40009ffe4ff */
[----:B------:R-:W2:Y:S01]  /*d730*/  LDL.64 R14, [R1+0x540] ;  /* 0x00054000010e7983 */ /* 0x000ea20000100a00 */
[----:B----4-:R-:W-:Y:S02]  /*d740*/  IADD3 R6, P3, PT, R24, UR10, RZ ;  /* 0x0000000a18067c10 */ /* 0x010fe4000ff7e0ff */
[----:B0-----:R-:W-:Y:S01]  /*d750*/  IADD3 R8, P4, PT, R26, UR10, RZ ;  /* 0x0000000a1a087c10 */ /* 0x001fe2000ff9e0ff */
[----:B------:R0:W4:Y:S01]  /*d760*/  LDG.E.U8 R53, desc[UR20][R4.64] ;  /* 0x0000001404357981 */ /* 0x000122000c1e1100 */
[----:B------:R-:W-:Y:S02]  /*d770*/  IADD3.X R7, PT, PT, R25, UR4, RZ, P3, !PT ;  /* 0x0000000419077c10 */ /* 0x000fe40009ffe4ff */
[----:B------:R-:W-:Y:S01]  /*d780*/  IADD3.X R9, PT, PT, R27, UR4, RZ, P4, !PT ;  /* 0x000000041b097c10 */ /* 0x000fe2000a7fe4ff */
[----:B------:R-:W4:Y:S01]  /*d790*/  LDL.64 R24, [R1+0x6b8] ;  /* 0x0006b80001187983 */ /* 0x000f220000100a00 */
[----:B---3--:R-:W-:-:S03]  /*d7a0*/  IADD3 R38, P3, PT, R12, UR10, RZ ;  /* 0x0000000a0c267c10 */ /* 0x008fc6000ff7e0ff */
[----:B------:R1:W3:Y:S01]  /*d7b0*/  LDG.E.U8 R52, desc[UR20][R8.64] ;  /* 0x0000001408347981 */ /* 0x0002e2000c1e1100 */
[----:B------:R-:W-:-:S03]  /*d7c0*/  IADD3.X R39, PT, PT, R13, UR4, RZ, P3, !PT ;  /* 0x000000040d277c10 */ /* 0x000fc60009ffe4ff */
[----:B------:R-:W3:Y:S01]  /*d7d0*/  LDL.64 R12, [R1+0x440] ;  /* 0x00044000010c7983 */ /* 0x000ee20000100a00 */
[----:B0-----:R-:W-:-:S03]  /*d7e0*/  IADD3 R4, P4, PT, R20, UR10, RZ ;  /* 0x0000000a14047c10 */ /* 0x001fc6000ff9e0ff */
[----:B------:R-:W4:Y:S01]  /*d7f0*/  LDL.64 R26, [R1+0x380] ;  /* 0x00038000011a7983 */ /* 0x000f220000100a00 */
[----:B------:R-:W-:-:S03]  /*d800*/  IADD3.X R5, PT, PT, R21, UR4, RZ, P4, !PT ;  /* 0x0000000415057c10 */ /* 0x000fc6000a7fe4ff */
[----:B------:R-:W4:Y:S04]  /*d810*/  LDL.64 R20, [R1+0x480] ;  /* 0x0004800001147983 */ /* 0x000f280000100a00 */
[----:B------:R0:W4:Y:S01]  /*d820*/  LDG.E.U8 R50, desc[UR20][R4.64] ;  /* 0x0000001404327981 */ /* 0x000122000c1e1100 */
[----:B-1----:R-:W-:-:S03]  /*d830*/  IADD3 R8, P4, PT, R18, UR10, RZ ;  /* 0x0000000a12087c10 */ /* 0x002fc6000ff9e0ff */
[----:B------:R-:W4:Y:S04]  /*d840*/  LDG.E.U8 R51, desc[UR20][R6.64] ;  /* 0x0000001406337981 */ /* 0x000f28000c1e1100 */
[----:B------:R-:W4:Y:S01]  /*d850*/  LDG.E.U8 R38, desc[UR20][R38.64] ;  /* 0x0000001426267981 */ /* 0x000f22000c1e1100 */
[----:B0-----:R-:W-:-:S04]  /*d860*/  IADD3 R4, P3, PT, R10, UR10, RZ ;  /* 0x0000000a0a047c10 */ /* 0x001fc8000ff7e0ff */
[----:B------:R-:W-:Y:S02]  /*d870*/  IADD3.X R5, PT, PT, R11, UR4, RZ, P3, !PT ;  /* 0x000000040b057c10 */ /* 0x000fe40009ffe4ff */
[----:B------:R-:W4:Y:S01]  /*d880*/  LDL.64 R10, [R1+0x3c0] ;  /* 0x0003c000010a7983 */ /* 0x000f220000100a00 */
[----:B------:R-:W-:-:S03]  /*d890*/  IADD3.X R9, PT, PT, R19, UR4, RZ, P4, !PT ;  /* 0x0000000413097c10 */ /* 0x000fc6000a7fe4ff */
[----:B------:R-:W4:Y:S04]  /*d8a0*/  LDL.64 R18, [R1+0x400] ;  /* 0x0004000001127983 */ /* 0x000f280000100a00 */
[----:B------:R0:W4:Y:S04]  /*d8b0*/  LDG.E.U8 R37, desc[UR20][R8.64] ;  /* 0x0000001408257981 */ /* 0x000128000c1e1100 */
[----:B------:R-:W4:Y:S01]  /*d8c0*/  LDG.E.U8 R36, desc[UR20][R4.64] ;  /* 0x0000001404247981 */ /* 0x000f22000c1e1100 */
[----:B0-----:R-:W-:-:S04]  /*d8d0*/  IADD3 R8, P3, PT, R16, UR10, RZ ;  /* 0x0000000a10087c10 */ /* 0x001fc8000ff7e0ff */
[----:B------:R-:W-:Y:S02]  /*d8e0*/  IADD3.X R9, PT, PT, R17, UR4, RZ, P3, !PT ;  /* 0x0000000411097c10 */ /* 0x000fe40009ffe4ff */
[----:B------:R-:W4:Y:S01]  /*d8f0*/  LDL.64 R16, [R1+0x678] ;  /* 0x0006780001107983 */ /* 0x000f220000100a00 */
[----:B------:R-:W-:-:S03]  /*d900*/  IADD3 R6, P4, PT, R22, UR10, RZ ;  /* 0x0000000a16067c10 */ /* 0x000fc6000ff9e0ff */
[----:B------:R-:W4:Y:S01]  /*d910*/  LDG.E.U8 R34, desc[UR20][R8.64] ;  /* 0x0000001408227981 */ /* 0x000f22000c1e1100 */
[----:B------:R-:W-:-:S05]  /*d920*/  IADD3.X R7, PT, PT, R23, UR4, RZ, P4, !PT ;  /* 0x0000000417077c10 */ /* 0x000fca000a7fe4ff */
[----:B------:R0:W4:Y:S02]  /*d930*/  LDG.E.U8 R35, desc[UR20][R6.64] ;  /* 0x0000001406237981 */ /* 0x000124000c1e1100 */
[----:B0-----:R-:W-:-:S04]  /*d940*/  IADD3 R6, P3, PT, R30, UR10, RZ ;  /* 0x0000000a1e067c10 */ /* 0x001fc8000ff7e0ff */
[----:B------:R-:W-:-:S05]  /*d950*/  IADD3.X R7, PT, PT, R31, UR4, RZ, P3, !PT ;  /* 0x000000041f077c10 */ /* 0x000fca0009ffe4ff */
[----:B------:R3:W4:Y:S01]  /*d960*/  LDG.E.U8 R32, desc[UR20][R6.64] ;  /* 0x0000001406207981 */ /* 0x000722000c1e1100 */
[----:B--2---:R-:W-:-:S04]  /*d970*/  IADD3 R4, P4, PT, R14, UR10, RZ ;  /* 0x0000000a0e047c10 */ /* 0x004fc8000ff9e0ff */
[----:B------:R-:W-:Y:S02]  /*d980*/  IADD3.X R5, PT, PT, R15, UR4, RZ, P4, !PT ;  /* 0x000000040f057c10 */ /* 0x000fe4000a7fe4ff */
[----:B------:R-:W2:Y:S01]  /*d990*/  LDL.64 R14, [R1+0x638] ;  /* 0x00063800010e7983 */ /* 0x000ea20000100a00 */
[----:B------:R-:W-:-:S03]  /*d9a0*/  IADD3 R22, P4, PT, R28, UR10, RZ ;  /* 0x0000000a1c167c10 */ /* 0x000fc6000ff9e0ff */
[----:B------:R4:W2:Y:S01]  /*d9b0*/  LDG.E.U8 R33, desc[UR20][R4.64] ;  /* 0x0000001404217981 */ /* 0x0008a2000c1e1100 */
[----:B------:R-:W-:-:S05]  /*d9c0*/  IADD3.X R23, PT, PT, R29, UR4, RZ, P4, !PT ;  /* 0x000000041d177c10 */ /* 0x000fca000a7fe4ff */
[----:B------:R-:W2:Y:S01]  /*d9d0*/  LDG.E.U8 R22, desc[UR20][R22.64] ;  /* 0x0000001416167981 */ /* 0x000ea2000c1e1100 */
[----:B---3--:R-:W-:-:S04]  /*d9e0*/  IADD3 R6, P4, PT, R12, UR10, RZ ;  /* 0x0000000a0c067c10 */ /* 0x008fc8000ff9e0ff */
[----:B------:R-:W-:Y:S02]  /*d9f0*/  IADD3.X R7, PT, PT, R13, UR4, RZ, P4, !PT ;  /* 0x000000040d077c10 */ /* 0x000fe4000a7fe4ff */
[----:B------:R-:W3:Y:S01]  /*da00*/  LDL.64 R12, [R1+0x578] ;  /* 0x00057800010c7983 */ /* 0x000ee20000100a00 */
[----:B----4-:R-:W-:-:S03]  /*da10*/  IADD3 R4, P3, PT, R20, UR10, RZ ;  /* 0x0000000a14047c10 */ /* 0x010fc6000ff7e0ff */
[----:B------:R-:W4:Y:S01]  /*da20*/  LDG.E.U8 R30, desc[UR20][R6.64] ;  /* 0x00000014061e7981 */ /* 0x000f22000c1e1100 */
[----:B------:R-:W-:-:S03]  /*da30*/  IADD3.X R5, PT, PT, R21, UR4, RZ, P3, !PT ;  /* 0x0000000415057c10 */ /* 0x000fc60009ffe4ff */
[----:B------:R-:W4:Y:S04]  /*da40*/  LDL.64 R20, [R1+0x5b8] ;  /* 0x0005b80001147983 */ /* 0x000f280000100a00 */
[----:B------:R0:W4:Y:S02]  /*da50*/  LDG.E.U8 R31, desc[UR20][R4.64] ;  /* 0x00000014041f7981 */ /* 0x000124000c1e1100 */
[----:B0-----:R-:W-:Y:S02]  /*da60*/  IADD3 R4, P4, PT, R10, UR10, RZ ;  /* 0x0000000a0a047c10 */ /* 0x001fe4000ff9e0ff */
[----:B------:R-:W-:Y:S02]  /*da70*/  IADD3 R8, P3, PT, R18, UR10, RZ ;  /* 0x0000000a12087c10 */ /* 0x000fe4000ff7e0ff */
[----:B------:R-:W-:-:S02]  /*da80*/  IADD3.X R5, PT, PT, R11, UR4, RZ, P4, !PT ;  /* 0x000000040b057c10 */ /* 0x000fc4000a7fe4ff */
[----:B------:R-:W4:Y:S01]  /*da90*/  LDL.64 R10, [R1+0x4f8] ;  /* 0x0004f800010a7983 */ /* 0x000f220000100a00 */
[----:B------:R-:W-:-:S03]  /*daa0*/  IADD3.X R9, PT, PT, R19, UR4, RZ, P3, !PT ;  /* 0x0000000413097c10 */ /* 0x000fc60009ffe4ff */
[----:B------:R-:W4:Y:S01]  /*dab0*/  LDL.64 R18, [R1+0x538] ;  /* 0x0005380001127983 */ /* 0x000f220000100a00 */
[----:B------:R-:W-:-:S03]  /*dac0*/  IADD3 R6, P3, PT, R26, UR10, RZ ;  /* 0x0000000a1a067c10 */ /* 0x000fc6000ff7e0ff */
[----:B------:R0:W4:Y:S01]  /*dad0*/  LDG.E.U8 R28, desc[UR20][R4.64] ;  /* 0x00000014041c7981 */ /* 0x000122000c1e1100 */
[----:B------:R-:W-:-:S03]  /*dae0*/  IADD3.X R7, PT, PT, R27, UR4, RZ, P3, !PT ;  /* 0x000000041b077c10 */ /* 0x000fc60009ffe4ff */
[----:B------:R1:W4:Y:S04]  /*daf0*/  LDG.E.U8 R29, desc[UR20][R8.64] ;  /* 0x00000014081d7981 */ /* 0x000328000c1e1100 */
[----:B------:R-:W4:Y:S01]  /*db00*/  LDG.E.U8 R27, desc[UR20][R6.64] ;  /* 0x00000014061b7981 */ /* 0x000f22000c1e1100 */
[----:B0-----:R-:W-:-:S04]  /*db10*/  IADD3 R4, P3, PT, R16, UR10, RZ ;  /* 0x0000000a10047c10 */ /* 0x001fc8000ff7e0ff */
[----:B------:R-:W-:Y:S02]  /*db20*/  IADD3.X R5, PT, PT, R17, UR4, RZ, P3, !PT ;  /* 0x0000000411057c10 */ /* 0x000fe40009ffe4ff */
[----:B------:R-:W4:Y:S01]  /*db30*/  LDL.64 R16, [R1+0x478] ;  /* 0x0004780001107983 */ /* 0x000f220000100a00 */
[----:B-1----:R-:W-:-:S04]  /*db40*/  IADD3 R8, P4, PT, R24, UR10, RZ ;  /* 0x0000000a18087c10 */ /* 0x002fc8000ff9e0ff */
[----:B------:R-:W-:Y:S02]  /*db50*/  IADD3.X R9, PT, PT, R25, UR4, RZ, P4, !PT ;  /* 0x0000000419097c10 */ /* 0x000fe4000a7fe4ff */
[----:B------:R-:W4:Y:S04]  /*db60*/  LDG.E.U8 R25, desc[UR20][R4.64] ;  /* 0x0000001404197981 */ /* 0x000f28000c1e1100 */
[----:B------:R0:W4:Y:S02]  /*db70*/  LDG.E.U8 R26, desc[UR20][R8.64] ;  /* 0x00000014081a7981 */ /* 0x000124000c1e1100 */
[----:B0-----:R-:W-:-:S04]  /*db80*/  IADD3 R8, P3, PT, R40, UR10, RZ ;  /* 0x0000000a28087c10 */ /* 0x001fc8000ff7e0ff */
[----:B------:R-:W-:Y:S02]  /*db90*/  IADD3.X R9, PT, PT, R41, UR4, RZ, P3, !PT ;  /* 0x0000000429097c10 */ /* 0x000fe40009ffe4ff */
[----:B------:R-:W4:Y:S04]  /*dba0*/  LDL.64 R40, [R1+0x6b0] ;  /* 0x0006b00001287983 */ /* 0x000f280000100a00 */
[----:B------:R-:W4:Y:S01]  /*dbb0*/  LDG.E.U8 R23, desc[UR20][R8.64] ;  /* 0x0000001408177981 */ /* 0x000f22000c1e1100 */
[----:B--2---:R-:W-:-:S04]  /*dbc0*/  IADD3 R6, P4, PT, R14, UR10, RZ ;  /* 0x0000000a0e067c10 */ /* 0x004fc8000ff9e0ff */
[----:B------:R-:W-:Y:S02]  /*dbd0*/  IADD3.X R7, PT, PT, R15, UR4, RZ, P4, !PT ;  /* 0x000000040f077c10 */ /* 0x000fe4000a7fe4ff */
[----:B------:R-:W2:Y:S04]  /*dbe0*/  LDL.64 R14, [R1+0x3f8] ;  /* 0x0003f800010e7983 */ /* 0x000ea80000100a00 */
[----:B------:R3:W2:Y:S02]  /*dbf0*/  LDG.E.U8 R24, desc[UR20][R6.64] ;  /* 0x0000001406187981 */ /* 0x0006a4000c1e1100 */
[----:B---3--:R-:W-:-:S04]  /*dc00*/  IADD3 R6, P3, PT, R12, UR10, RZ ;  /* 0x0000000a0c067c10 */ /* 0x008fc8000ff7e0ff */
[----:B------:R-:W-:Y:S02]  /*dc10*/  IADD3.X R7, PT, PT, R13, UR4, RZ, P3, !PT ;  /* 0x000000040d077c10 */ /* 0x000fe40009ffe4ff */
[----:B------:R-:W3:Y:S01]  /*dc20*/  LDL.64 R12, [R1+0x378] ;  /* 0x00037800010c7983 */ /* 0x000ee20000100a00 */
[----:B----4-:R-:W-:-:S04]  /*dc30*/  IADD3 R4, P4, PT, R20, UR10, RZ ;  /* 0x0000000a14047c10 */ /* 0x010fc8000ff9e0ff */
[----:B------:R-:W-:Y:S02]  /*dc40*/  IADD3.X R5, PT, PT, R21, UR4, RZ, P4, !PT ;  /* 0x0000000415057c10 */ /* 0x000fe4000a7fe4ff */
[----:B------:R0:W4:Y:S04]  /*dc50*/  LDG.E.U8 R21, desc[UR20][R6.64] ;  /* 0x0000001406157981 */ /* 0x000128000c1e1100 */
[----:B------:R-:W3:Y:S01]  /*dc60*/  LDG.E.U8 R5, desc[UR20][R4.64] ;  /* 0x0000001404057981 */ /* 0x000ee2000c1e1100 */
[----:B0-----:R-:W-:Y:S02]  /*dc70*/  IADD3 R6, P4, PT, R10, UR10, RZ ;  /* 0x0000000a0a067c10 */ /* 0x001fe4000ff9e0ff */
[----:B------:R-:W-:Y:S02]  /*dc80*/  IADD3 R8, P3, PT, R18, UR10, RZ ;  /* 0x0000000a12087c10 */ /* 0x000fe4000ff7e0ff */
[----:B------:R-:W-:-:S02]  /*dc90*/  IADD3.X R7, PT, PT, R11, UR4, RZ, P4, !PT ;  /* 0x000000040b077c10 */ /* 0x000fc4000a7fe4ff */
[----:B------:R-:W-:Y:S01]  /*dca0*/  IADD3.X R9, PT, PT, R19, UR4, RZ, P3, !PT ;  /* 0x0000000413097c10 */ /* 0x000fe20009ffe4ff */
[----:B------:R-:W4:Y:S04]  /*dcb0*/  LDL.64 R10, [R1+0x670] ;  /* 0x00067000010a7983 */ /* 0x000f280000100a00 */
[----:B------:R0:W4:Y:S04]  /*dcc0*/  LDG.E.U8 R19, desc[UR20][R6.64] ;  /* 0x0000001406137981 */ /* 0x000128000c1e1100 */
[----:B------:R-:W4:Y:S01]  /*dcd0*/  LDG.E.U8 R20, desc[UR20][R8.64] ;  /* 0x0000001408147981 */ /* 0x000f22000c1e1100 */
[----:B0-----:R-:W-:-:S04]  /*dce0*/  IADD3 R6, P3, PT, R46, UR10, RZ ;  /* 0x0000000a2e067c10 */ /* 0x001fc8000ff7e0ff */
[----:B------:R-:W-:Y:S02]  /*dcf0*/  IADD3.X R7, PT, PT, R47, UR4, RZ, P3, !PT ;  /* 0x000000042f077c10 */ /* 0x000fe40009ffe4ff */
[----:B------:R-:W4:Y:S04]  /*dd00*/  LDL.64 R46, [R1+0x630] ;  /* 0x00063000012e7983 */ /* 0x000f280000100a00 */
[----:B------:R0:W4:Y:S02]  /*dd10*/  LDG.E.U8 R18, desc[UR20][R6.64] ;  /* 0x0000001406127981 */ /* 0x000124000c1e1100 */
[----:B0-----:R-:W-:-:S04]  /*dd20*/  IADD3 R6, P3, PT, R16, UR10, RZ ;  /* 0x0000000a10067c10 */ /* 0x001fc8000ff7e0ff */
[----:B------:R-:W-:-:S05]  /*dd30*/  IADD3.X R7, PT, PT, R17, UR4, RZ, P3, !PT ;  /* 0x0000000411077c10 */ /* 0x000fca0009ffe4ff */
[----:B------:R0:W4:Y:S02]  /*dd40*/  LDG.E.U8 R17, desc[UR20][R6.64] ;  /* 0x0000001406117981 */ /* 0x000124000c1e1100 */
[----:B0-----:R-:W-:-:S04]  /*dd50*/  IADD3 R6, P3, PT, R44, UR10, RZ ;  /* 0x0000000a2c067c10 */ /* 0x001fc8000ff7e0ff */
[----:B------:R-:W-:Y:S02]  /*dd60*/  IADD3.X R7, PT, PT, R45, UR4, RZ, P3, !PT ;  /* 0x000000042d077c10 */ /* 0x000fe40009ffe4ff */
[----:B------:R-:W4:Y:S04]  /*dd70*/  LDL.64 R44, [R1+0x5f0] ;  /* 0x0005f000012c7983 */ /* 0x000f280000100a00 */
[----:B------:R2:W4:Y:S02]  /*dd80*/  LDG.E.U8 R16, desc[UR20][R6.64] ;  /* 0x0000001406107981 */ /* 0x000524000c1e1100 */
[----:B--2---:R-:W-:-:S04]  /*dd90*/  IADD3 R6, P3, PT, R14, UR10, RZ ;  /* 0x0000000a0e067c10 */ /* 0x004fc8000ff7e0ff */
[----:B------:R-:W-:-:S05]  /*dda0*/  IADD3.X R7, PT, PT, R15, UR4, RZ, P3, !PT ;  /* 0x000000040f077c10 */ /* 0x000fca0009ffe4ff */
[----:B------:R0:W2:Y:S02]  /*ddb0*/  LDG.E.U8 R15, desc[UR20][R6.64] ;  /* 0x00000014060f7981 */ /* 0x0000a4000c1e1100 */
[----:B0-----:R-:W-:-:S04]  /*ddc0*/  IADD3 R6, P3, PT, R42, UR10, RZ ;  /* 0x0000000a2a067c10 */ /* 0x001fc8000ff7e0ff */
[----:B------:R-:W-:Y:S02]  /*ddd0*/  IADD3.X R7, PT, PT, R43, UR4, RZ, P3, !PT ;  /* 0x000000042b077c10 */ /* 0x000fe40009ffe4ff */
[----:B------:R-:W2:Y:S04]  /*dde0*/  LDL.64 R42, [R1+0x530] ;  /* 0x00053000012a7983 */ /* 0x000ea80000100a00 */
[----:B------:R3:W2:Y:S02]  /*ddf0*/  LDG.E.U8 R14, desc[UR20][R6.64] ;  /* 0x00000014060e7981 */ /* 0x0006a4000c1e1100 */
[----:B---3--:R-:W-:-:S04]  /*de00*/  IADD3 R6, P3, PT, R12, UR10, RZ ;  /* 0x0000000a0c067c10 */ /* 0x008fc8000ff7e0ff */
[----:B------:R-:W-:-:S05]  /*de10*/  IADD3.X R7, PT, PT, R13, UR4, RZ, P3, !PT ;  /* 0x000000040d077c10 */ /* 0x000fca0009ffe4ff */
[----:B------:R0:W3:Y:S02]  /*de20*/  LDG.E.U8 R13, desc[UR20][R6.64] ;  /* 0x00000014060d7981 */ /* 0x0000e4000c1e1100 */
[----:B0-----:R-:W-:-:S04]  /*de30*/  IADD3 R6, P3, PT, R40, UR10, RZ ;  /* 0x0000000a28067c10 */ /* 0x001fc8000ff7e0ff */
[----:B------:R-:W-:Y:S02]  /*de40*/  IADD3.X R7, PT, PT, R41, UR4, RZ, P3, !PT ;  /* 0x0000000429077c10 */ /* 0x000fe40009ffe4ff */
[----:B------:R-:W2:Y:S01]  /*de50*/  LDL.64 R40, [R1+0x570] ;  /* 0x0005700001287983 */ /* 0x000ea20000100a00 */
[----:B----4-:R-:W-:-:S03]  /*de60*/  IADD3 R8, P3, PT, R10, UR10, RZ ;  /* 0x0000000a0a087c10 */ /* 0x010fc6000ff7e0ff */
[----:B------:R0:W4:Y:S01]  /*de70*/  LDG.E.U8 R12, desc[UR20][R6.64] ;  /* 0x00000014060c7981 */ /* 0x000122000c1e1100 */
[----:B------:R-:W-:-:S05]  /*de80*/  IADD3.X R9, PT, PT, R11, UR4, RZ, P3, !PT ;  /* 0x000000040b097c10 */ /* 0x000fca0009ffe4ff */
[----:B------:R1:W3:Y:S01]  /*de90*/  LDG.E.U8 R11, desc[UR20][R8.64] ;  /* 0x00000014080b7981 */ /* 0x0002e2000c1e1100 */
[----:B0-----:R-:W-:Y:S01]  /*dea0*/  VIADD R6, R2, UR5 ;  /* 0x0000000502067c36 */ /* 0x001fe20008000000 */
[----:B------:R-:W-:-:S04]  /*deb0*/  USHF.L.U32 UR5, UR13, 0x4, URZ ;  /* 0x000000040d057899 */ /* 0x000fc800080006ff */
[----:B------:R-:W-:-:S04]  /*dec0*/  IADD3 R6, P3, PT, R6, UR10, RZ ;  /* 0x0000000a06067c10 */ /* 0x000fc8000ff7e0ff */
[----:B------:R-:W-:Y:S02]  /*ded0*/  IADD3.X R7, PT, PT, R57, UR4, RZ, P3, !PT ;  /* 0x0000000439077c10 */ /* 0x000fe40009ffe4ff */
[----:B------:R-:W3:Y:S01]  /*dee0*/  LDL.64 R56, [R1+0x4b0] ;  /* 0x0004b00001387983 */ /* 0x000ee20000100a00 */
[----:B-1----:R-:W-:-:S03]  /*def0*/  IADD3 R8, P3, PT, R46, UR10, RZ ;  /* 0x0000000a2e087c10 */ /* 0x002fc6000ff7e0ff */
[----:B------:R0:W3:Y:S01]  /*df00*/  LDG.E.U8 R69, desc[UR20][R6.64] ;  /* 0x0000001406457981 */ /* 0x0000e2000c1e1100 */
[----:B------:R-:W-:-:S03]  /*df10*/  IADD3.X R9, PT, PT, R47, UR4, RZ, P3, !PT ;  /* 0x000000042f097c10 */ /* 0x000fc60009ffe4ff */
[----:B------:R-:W3:Y:S04]  /*df20*/  LDL.64 R46, [R1+0x470] ;  /* 0x00047000012e7983 */ /* 0x000ee80000100a00 */
[----:B------:R-:W3:Y:S01]  /*df30*/  LDG.E.U8 R10, desc[UR20][R8.64] ;  /* 0x00000014080a7981 */ /* 0x000ee2000c1e1100 */
[----:B0-----:R-:W-:-:S05]  /*df40*/  VIADD R6, R2, UR5 ;  /* 0x0000000502067c36 */ /* 0x001fca0008000000 */
[----:B------:R-:W-:-:S04]  /*df50*/  IADD3 R6, P3, PT, R6, UR10, RZ ;  /* 0x0000000a06067c10 */ /* 0x000fc8000ff7e0ff */
[----:B------:R-:W-:Y:S02]  /*df60*/  IADD3.X R7, PT, PT, R59, UR4, RZ, P3, !PT ;  /* 0x000000043b077c10 */ /* 0x000fe40009ffe4ff */
[----:B------:R-:W4:Y:S04]  /*df70*/  LDL.64 R58, [R1+0x430] ;  /* 0x00043000013a7983 */ /* 0x000f280000100a00 */
[----:B------:R0:W4:Y:S02]  /*df80*/  LDG.E.U8 R71, desc[UR20][R6.64] ;  /* 0x0000001406477981 */ /* 0x000124000c1e1100 */
[----:B0-----:R-:W-:-:S04]  /*df90*/  IADD3 R6, P3, PT, R44, UR10, RZ ;  /* 0x0000000a2c067c10 */ /* 0x001fc8000ff7e0ff */
[----:B------:R-:W-:Y:S02]  /*dfa0*/  IADD3.X R7, PT, PT, R45, UR4, RZ, P3, !PT ;  /* 0x000000042d077c10 */ /* 0x000fe40009ffe4ff */
[----:B------:R-:W4:Y:S04]  /*dfb0*/  LDL.64 R44, [R1+0x3f0] ;  /* 0x0003f000012c7983 */ /* 0x000f280000100a00 */
[----:B------:R0:W4:Y:S02]  /*dfc0*/  LDG.E.U8 R9, desc[UR20][R6.64] ;  /* 0x0000001406097981 */ /* 0x000124000c1e1100 */
[----:B0-----:R-:W-:-:S04]  /*dfd0*/  IADD3 R6, P3, PT, R60, UR10, RZ ;  /* 0x0000000a3c067c10 */ /* 0x001fc8000ff7e0ff */
[----:B------:R-:W-:Y:S02]  /*dfe0*/  IADD3.X R7, PT, PT, R61, UR4, RZ, P3, !PT ;  /* 0x000000043d077c10 */ /* 0x000fe40009ffe4ff */
[----:B------:R-:W4:Y:S04]  /*dff0*/  LDL.64 R60, [R1+0x6a8] ;  /* 0x0006a800013c7983 */ /* 0x000f280000100a00 */
[----:B------:R2:W4:Y:S02]  /*e000*/  LDG.E.U8 R8, desc[UR20][R6.64] ;  /* 0x0000001406087981 */ /* 0x000524000c1e1100 */
[----:B--2---:R-:W-:-:S04]  /*e010*/  IADD3 R6, P3, PT, R40, UR10, RZ ;  /* 0x0000000a28067c10 */ /* 0x004fc8000ff7e0ff */
[----:B------:R-:W-:Y:S02]  /*e020*/  IADD3.X R7, PT, PT, R41, UR4, RZ, P3, !PT ;  /* 0x0000000429077c10 */ /* 0x000fe40009ffe4ff */
[----:B------:R-:W-:-:S04]  /*e030*/  IADD3 R40, P3, PT, R42, UR10, RZ ;  /* 0x0000000a2a287c10 */ /* 0x000fc8000ff7e0ff */
[----:B------:R-:W-:Y:S01]  /*e040*/  IADD3.X R41, PT, PT, R43, UR4, RZ, P3, !PT ;  /* 0x000000042b297c10 */ /* 0x000fe20009ffe4ff */
[----:B------:R-:W2:Y:S04]  /*e050*/  LDG.E.U8 R7, desc[UR20][R6.64] ;  /* 0x0000001406077981 */ /* 0x000ea8000c1e1100 */
[----:B------:R-:W2:Y:S04]  /*e060*/  LDL.64 R42, [R1+0x370] ;  /* 0x00037000012a7983 */ /* 0x000ea80000100a00 */
[----:B------:R0:W2:Y:S02]  /*e070*/  LDG.E.U8 R6, desc[UR20][R40.64] ;  /* 0x0000001428067981 */ /* 0x0000a4000c1e1100 */
[----:B0-----:R-:W-:-:S04]  /*e080*/  IADD3 R40, P3, PT, R48, UR10, RZ ;  /* 0x0000000a30287c10 */ /* 0x001fc8000ff7e0ff */
[----:B------:R-:W-:Y:S02]  /*e090*/  IADD3.X R41, PT, PT, R49, UR4, RZ, P3, !PT ;  /* 0x0000000431297c10 */ /* 0x000fe40009ffe4ff */
[----:B---3--:R-:W-:-:S03]  /*e0a0*/  IADD3 R48, P3, PT, R56, UR10, RZ ;  /* 0x0000000a38307c10 */ /* 0x008fc6000ff7e0ff */
[----:B------:R0:W3:Y:S01]  /*e0b0*/  LDG.E.U8 R4, desc[UR20][R40.64] ;  /* 0x0000001428047981 */ /* 0x0000e2000c1e1100 */
[----:B------:R-:W-:-:S03]  /*e0c0*/  IADD3.X R49, PT, PT, R57, UR4, RZ, P3, !PT ;  /* 0x0000000439317c10 */ /* 0x000fc60009ffe4ff */
[----:B------:R-:W3:Y:S01]  /*e0d0*/  LDL.64 R56, [R1+0x668] ;  /* 0x0006680001387983 */ /* 0x000ee20000100a00 */
[----:B------:R-:W-:-:S03]  /*e0e0*/  UIMAD UR5, UR13, 0x9, URZ ;  /* 0x000000090d0578a4 */ /* 0x000fc6000f8e02ff */
[----:B------:R-:W3:Y:S01]  /*e0f0*/  LDG.E.U8 R48, desc[UR20][R48.64] ;  /* 0x0000001430307981 */ /* 0x000ee2000c1e1100 */
[----:B0-----:R-:W-:-:S04]  /*e100*/  IADD3 R40, P3, PT, R46, UR10, RZ ;  /* 0x0000000a2e287c10 */ /* 0x001fc8000ff7e0ff */
[----:B------:R-:W-:-:S05]  /*e110*/  IADD3.X R41, PT, PT, R47, UR4, RZ, P3, !PT ;  /* 0x000000042f297c10 */ /* 0x000fca0009ffe4ff */
[----:B------:R4:W3:Y:S02]  /*e120*/  LDG.E.U8 R47, desc[UR20][R40.64] ;  /* 0x00000014282f7981 */ /* 0x0008e4000c1e1100 */
[----:B----4-:R-:W-:-:S04]  /*e130*/  IADD3 R40, P3, PT, R58, UR10, RZ ;  /* 0x0000000a3a287c10 */ /* 0x010fc8000ff7e0ff */
        /* <DEDUP_REMOVED lines=18> */
[----:B------:R-:W-:-:S06]  /*e260*/  IADD3.X R41, PT, PT, R57, UR4, RZ, P3, !PT ;  /* 0x0000000439297c10 */ /* 0x000fcc0009ffe4ff */
[----:B------:R-:W3:Y:S01]  /*e270*/  LDG.E.U8 R41, desc[UR20][R40.64] ;  /* 0x0000001428297981 */ /* 0x000ee2000c1e1100 */
[----:B----4-:R-:W-:Y:S01]  /*e280*/  IADD3 R56, P3, PT, R58, UR10, RZ ;  /* 0x0000000a3a387c10 */ /* 0x010fe2000ff7e0ff */
[----:B------:R-:W-:-:S03]  /*e290*/  VIADD R58, R2, UR60 ;  /* 0x0000003c023a7c36 */ /* 0x000fc60008000000 */
[----:B------:R-:W-:Y:S02]  /*e2a0*/  IADD3.X R57, PT, PT, R59, UR4, RZ, P3, !PT ;  /* 0x000000043b397c10 */ /* 0x000fe40009ffe4ff */
[----:B------:R-:W-:-:S03]  /*e2b0*/  IADD3 R58, P3, PT, R58, UR10, RZ ;  /* 0x0000000a3a3a7c10 */ /* 0x000fc6000ff7e0ff */
[----:B------:R0:W4:Y:S02]  /*e2c0*/  LDG.E.U8 R40, desc[UR20][R56.64] ;  /* 0x0000001438287981 */ /* 0x000124000c1e1100 */
[----:B0-----:R-:W-:Y:S01]  /*e2d0*/  VIADD R56, R2, UR5 ;  /* 0x0000000502387c36 */ /* 0x001fe20008000000 */
[----:B------:R-:W-:Y:S01]  /*e2e0*/  UIMAD UR5, UR13, 0x11, URZ ;  /* 0x000000110d0578a4 */ /* 0x000fe2000f8e02ff */
[----:B------:R-:W-:-:S03]  /*e2f0*/  IADD3.X R59, PT, PT, R63, UR4, RZ, P3, !PT ;  /* 0x000000043f3b7c10 */ /* 0x000fc60009ffe4ff */
[----:B------:R-:W-:Y:S01]  /*e300*/  IADD3 R56, P3, PT, R56, UR10, RZ ;  /* 0x0000000a38387c10 */ /* 0x000fe2000ff7e0ff */
[----:B------:R-:W3:Y:S03]  /*e310*/  LDL.64 R62, [R1+0x748] ;  /* 0x00074800013e7983 */ /* 0x000ee60000100a00 */
[----:B------:R-:W-:Y:S01]  /*e320*/  IADD3.X R57, PT, PT, R73, UR4, RZ, P3, !PT ;  /* 0x0000000449397c10 */ /* 0x000fe20009ffe4ff */
[----:B------:R0:W4:Y:S04]  /*e330*/  LDG.E.U8 R49, desc[UR20][R58.64] ;  /* 0x000000143a317981 */ /* 0x000128000c1e1100 */
[----:B------:R2:W4:Y:S04]  /*e340*/  LDG.E.U8 R39, desc[UR20][R56.64] ;  /* 0x0000001438277981 */ /* 0x000528000c1e1100 */
[----:B------:R-:W4:Y:S01]  /*e350*/  LDL.64 R72, [R1+0x700] ;  /* 0x0007000001487983 */ /* 0x000f220000100a00 */
[----:B0-----:R-:W-:Y:S01]  /*e360*/  VIADD R58, R2, UR5 ;  /* 0x00000005023a7c36 */ /* 0x001fe20008000000 */
[----:B--2---:R-:W-:-:S04]  /*e370*/  IADD3 R56, P3, PT, R60, UR10, RZ ;  /* 0x0000000a3c387c10 */ /* 0x004fc8000ff7e0ff */
[----:B------:R-:W-:Y:S02]  /*e380*/  IADD3.X R57, PT, PT, R61, UR4, RZ, P3, !PT ;  /* 0x000000043d397c10 */ /* 0x000fe40009ffe4ff */
[----:B------:R-:W-:Y:S01]  /*e390*/  IADD3 R58, P3, PT, R58, UR10, RZ ;  /* 0x0000000a3a3a7c10 */ /* 0x000fe2000ff7e0ff */
[----:B------:R-:W-:Y:S02]  /*e3a0*/  USHF.L.U32 UR5, UR13, 0x1, URZ ;  /* 0x000000010d057899 */ /* 0x000fe400080006ff */
[----:B------:R0:W2:Y:S01]  /*e3b0*/  LDG.E.U8 R60, desc[UR20][R56.64] ;  /* 0x00000014383c7981 */ /* 0x0000a2000c1e1100 */
[----:B------:R-:W-:-:S03]  /*e3c0*/  IADD3.X R59, PT, PT, R65, UR4, RZ, P3, !PT ;  /* 0x00000004413b7c10 */ /* 0x000fc60009ffe4ff */
[----:B------:R-:W2:Y:S01]  /*e3d0*/  LDL.64 R64, [R1+0x740] ;  /* 0x0007400001407983 */ /* 0x000ea20000100a00 */
[----:B------:R-:W-:-:S03]  /*e3e0*/  UIMAD UR60, UR13, 0xa, URZ ;  /* 0x0000000a0d3c78a4 */ /* 0x000fc6000f8e02ff */
[----:B------:R1:W4:Y:S01]  /*e3f0*/  LDG.E.U8 R61, desc[UR20][R58.64] ;  /* 0x000000143a3d7981 */ /* 0x000322000c1e1100 */
[----:B0-----:R-:W-:-:S05]  /*e400*/  VIADD R56, R2, UR5 ;  /* 0x0000000502387c36 */ /* 0x001fca0008000000 */
[----:B------:R-:W-:Y:S01]  /*e410*/  IADD3 R56, P3, PT, R56, UR10, RZ ;  /* 0x0000000a38387c10 */ /* 0x000fe2000ff7e0ff */
[----:B-1----:R-:W-:Y:S01]  /*e420*/  VIADD R58, R2, UR60 ;  /* 0x0000003c023a7c36 */ /* 0x002fe20008000000 */
[----:B------:R-:W-:Y:S02]  /*e430*/  UIMAD UR5, UR13, 0x3, URZ ;  /* 0x000000030d0578a4 */ /* 0x000fe4000f8e02ff */
[----:B------:R-:W-:Y:S01]  /*e440*/  UIMAD UR60, UR13, 0xb, URZ ;  /* 0x0000000b0d3c78a4 */ /* 0x000fe2000f8e02ff */
[----:B---3--:R-:W-:Y:S02]  /*e450*/  IADD3.X R57, PT, PT, R63, UR4, RZ, P3, !PT ;  /* 0x000000043f397c10 */ /* 0x008fe40009ffe4ff */
[----:B------:R-:W-:-:S03]  /*e460*/  IADD3 R58, P3, PT, R58, UR10, RZ ;  /* 0x0000000a3a3a7c10 */ /* 0x000fc6000ff7e0ff */
[----:B------:R0:W3:Y:S01]  /*e470*/  LDG.E.U8 R62, desc[UR20][R56.64] ;  /* 0x00000014383e7981 */ /* 0x0000e2000c1e1100 */
[----:B------:R-:W-:-:S03]  /*e480*/  IADD3.X R59, PT, PT, R75, UR4, RZ, P3, !PT ;  /* 0x000000044b3b7c10 */ /* 0x000fc60009ffe4ff */
[----:B------:R-:W3:Y:S04]  /*e490*/  LDL.64 R74, [R1+0x5a8] ;  /* 0x0005a800014a7983 */ /* 0x000ee80000100a00 */
[----:B------:R1:W3:Y:S01]  /*e4a0*/  LDG.E.U8 R63, desc[UR20][R58.64] ;  /* 0x000000143a3f7981 */ /* 0x0002e2000c1e1100 */
[----:B0-----:R-:W-:-:S05]  /*e4b0*/  VIADD R56, R2, UR5 ;  /* 0x0000000502387c36 */ /* 0x001fca0008000000 */
[----:B------:R-:W-:Y:S01]  /*e4c0*/  IADD3 R56, P3, PT, R56, UR10, RZ ;  /* 0x0000000a38387c10 */ /* 0x000fe2000ff7e0ff */
[----:B-1----:R-:W-:-:S03]  /*e4d0*/  VIADD R58, R2, UR60 ;  /* 0x0000003c023a7c36 */ /* 0x002fc60008000000 */
[----:B--2---:R-:W-:Y:S02]  /*e4e0*/  IADD3.X R57, PT, PT, R65, UR4, RZ, P3, !PT ;  /* 0x0000000441397c10 */ /* 0x004fe40009ffe4ff */
[----:B------:R-:W-:Y:S01]  /*e4f0*/  IADD3 R58, P3, PT, R58, UR10, RZ ;  /* 0x0000000a3a3a7c10 */ /* 0x000fe2000ff7e0ff */
[----:B------:R-:W-:Y:S02]  /*e500*/  USHF.L.U32 UR5, UR13, 0x2, URZ ;  /* 0x000000020d057899 */ /* 0x000fe400080006ff */
[----:B------:R0:W2:Y:S01]  /*e510*/  LDG.E.U8 R64, desc[UR20][R56.64] ;  /* 0x0000001438407981 */ /* 0x0000a2000c1e1100 */
[----:B----4-:R-:W-:-:S03]  /*e520*/  IADD3.X R59, PT, PT, R73, UR4, RZ, P3, !PT ;  /* 0x00000004493b7c10 */ /* 0x010fc60009ffe4ff */
[----:B------:R-:W4:Y:S01]  /*e530*/  LDL.64 R72, [R1+0x568] ;  /* 0x0005680001487983 */ /* 0x000f220000100a00 */
[----:B------:R-:W-:-:S03]  /*e540*/  UIMAD UR60, UR13, 0xc, URZ ;  /* 0x0000000c0d3c78a4 */ /* 0x000fc6000f8e02ff */
[----:B------:R1:W2:Y:S01]  /*e550*/  LDG.E.U8 R65, desc[UR20][R58.64] ;  /* 0x000000143a417981 */ /* 0x0002a2000c1e1100 */
[----:B0-----:R-:W-:-:S05]  /*e560*/  VIADD R56, R2, UR5 ;  /* 0x0000000502387c36 */ /* 0x001fca0008000000 */
[----:B------:R-:W-:Y:S01]  /*e570*/  IADD3 R56, P3, PT, R56, UR10, RZ ;  /* 0x0000000a38387c10 */ /* 0x000fe2000ff7e0ff */
[----:B-1----:R-:W-:-:S03]  /*e580*/  VIADD R58, R2, UR60 ;  /* 0x0000003c023a7c36 */ /* 0x002fc60008000000 */
[----:B------:R-:W-:Y:S02]  /*e590*/  IADD3.X R57, PT, PT, R79, UR4, RZ, P3, !PT ;  /* 0x000000044f397c10 */ /* 0x000fe40009ffe4ff */
[----:B------:R-:W2:Y:S01]  /*e5a0*/  LDL.64 R78, [R1+0x528] ;  /* 0x00052800014e7983 */ /* 0x000ea20000100a00 */
[----:B------:R-:W-:-:S03]  /*e5b0*/  IADD3 R58, P3, PT, R58, UR10, RZ ;  /* 0x0000000a3a3a7c10 */ /* 0x000fc6000ff7e0ff */
[----:B------:R3:W2:Y:S01]  /*e5c0*/  LDG.E.U8 R66, desc[UR20][R56.64] ;  /* 0x0000001438427981 */ /* 0x0006a2000c1e1100 */
[----:B------:R-:W-:-:S03]  /*e5d0*/  IADD3.X R59, PT, PT, R77, UR4, RZ, P3, !PT ;  /* 0x000000044d3b7c10 */ /* 0x000fc60009ffe4ff */
[----:B------:R-:W2:Y:S04]  /*e5e0*/  LDL.64 R76, [R1+0x4e8] ;  /* 0x0004e800014c7983 */ /* 0x000ea80000100a00 */
[----:B------:R-:W2:Y:S01]  /*e5f0*/  LDG.E.U8 R58, desc[UR20][R58.64] ;  /* 0x000000143a3a7981 */ /* 0x000ea2000c1e1100 */
[----:B---3--:R-:W-:-:S04]  /*e600*/  IADD3 R56, P3, PT, R74, UR10, RZ ;  /* 0x0000000a4a387c10 */ /* 0x008fc8000ff7e0ff */
[----:B------:R-:W-:Y:S02]  /*e610*/  IADD3.X R57, PT, PT, R75, UR4, RZ, P3, !PT ;  /* 0x000000044b397c10 */ /* 0x000fe40009ffe4ff */
[----:B------:R-:W3:Y:S04]  /*e620*/  LDL.64 R74, [R1+0x4a8] ;  /* 0x0004a800014a7983 */ /* 0x000ee80000100a00 */
[----:B------:R4:W3:Y:S02]  /*e630*/  LDG.E.U8 R59, desc[UR20][R56.64] ;  /* 0x00000014383b7981 */ /* 0x0008e4000c1e1100 */
[----:B----4-:R-:W-:-:S04]  /*e640*/  IADD3 R56, P3, PT, R72, UR10, RZ ;  /* 0x0000000a48387c10 */ /* 0x010fc8000ff7e0ff */
[----:B------:R-:W-:Y:S02]  /*e650*/  IADD3.X R57, PT, PT, R73, UR4, RZ, P3, !PT ;  /* 0x0000000449397c10 */ /* 0x000fe40009ffe4ff */
[----:B------:R-:W4:Y:S04]  /*e660*/  LDL.64 R72, [R1+0x468] ;  /* 0x0004680001487983 */ /* 0x000f280000100a00 */
[----:B------:R0:W-:Y:S04]  /*e670*/  STS.U8 [R70+UR68+0x8000], R67 ;  /* 0x0080004346007988 */ /* 0x0001e80008000044 */
[----:B0-----:R2:W4:Y:S02]  /*e680*/  LDG.E.U8 R67, desc[UR20][R56.64] ;  /* 0x0000001438437981 */ /* 0x001524000c1e1100 */
[----:B--2---:R-:W-:-:S04]  /*e690*/  IADD3 R56, P3, PT, R78, UR10, RZ ;  /* 0x0000000a4e387c10 */ /* 0x004fc8000ff7e0ff */
[----:B------:R-:W-:Y:S02]  /*e6a0*/  IADD3.X R57, PT, PT, R79, UR4, RZ, P3, !PT ;  /* 0x000000044f397c10 */ /* 0x000fe40009ffe4ff */
[----:B------:R-:W2:Y:S04]  /*e6b0*/  LDL.64 R78, [R1+0x428] ;  /* 0x00042800014e7983 */ /* 0x000ea80000100a00 */
[----:B------:R0:W-:Y:S04]  /*e6c0*/  STS.U8 [R70+UR68+0x8400], R69 ;  /* 0x0084004546007988 */ /* 0x0001e80008000044 */
[----:B0-----:R0:W2:Y:S02]  /*e6d0*/  LDG.E.U8 R69, desc[UR20][R56.64] ;  /* 0x0000001438457981 */ /* 0x0010a4000c1e1100 */
[----:B0-----:R-:W-:-:S04]  /*e6e0*/  IADD3 R56, P3, PT, R76, UR10, RZ ;  /* 0x0000000a4c387c10 */ /* 0x001fc8000ff7e0ff */
[----:B------:R-:W-:Y:S02]  /*e6f0*/  IADD3.X R57, PT, PT, R77, UR4, RZ, P3, !PT ;  /* 0x000000044d397c10 */ /* 0x000fe40009ffe4ff */
[----:B------:R-:W2:Y:S04]  /*e700*/  LDL.64 R76, [R1+0x3e8] ;  /* 0x0003e800014c7983 */ /* 0x000ea80000100a00 */
[----:B------:R0:W-:Y:S04]  /*e710*/  STS.U8 [R70+UR68+0x8800], R71 ;  /* 0x0088004746007988 */ /* 0x0001e80008000044 */
[----:B0-----:R3:W2:Y:S02]  /*e720*/  LDG.E.U8 R71, desc[UR20][R56.64] ;  /* 0x0000001438477981 */ /* 0x0016a4000c1e1100 */
[----:B---3--:R-:W-:-:S04]  /*e730*/  IADD3 R56, P3, PT, R74, UR10, RZ ;  /* 0x0000000a4a387c10 */ /* 0x008fc8000ff7e0ff */
[----:B------:R-:W-:Y:S02]  /*e740*/  IADD3.X R57, PT, PT, R75, UR4, RZ, P3, !PT ;  /* 0x000000044b397c10 */ /* 0x000fe40009ffe4ff */
[----:B------:R-:W3:Y:S04]  /*e750*/  LDL.64 R74, [R1+0x3a8] ;  /* 0x0003a800014a7983 */ /* 0x000ee80000100a00 */
[----:B------:R0:W-:Y:S04]  /*e760*/  STS.U8 [R70+UR68+0x8c00], R82 ;  /* 0x008c005246007988 */ /* 0x0001e80008000044 */
[----:B0-----:R4:W3:Y:S02]  /*e770*/  LDG.E.U8 R82, desc[UR20][R56.64] ;  /* 0x0000001438527981 */ /* 0x0018e4000c1e1100 */
[----:B----4-:R-:W-:-:S04]  /*e780*/  IADD3 R56, P3, PT, R72, UR10, RZ ;  /* 0x0000000a48387c10 */ /* 0x010fc8000ff7e0ff */
[----:B------:R-:W-:Y:S02]  /*e790*/  IADD3.X R57, PT, PT, R73, UR4, RZ, P3, !PT ;  /* 0x0000000449397c10 */ /* 0x000fe40009ffe4ff */
[----:B------:R-:W4:Y:S04]  /*e7a0*/  LDL.64 R72, [R1+0x368] ;  /* 0x0003680001487983 */ /* 0x000f280000100a00 */
[----:B------:R0:W-:Y:S04]  /*e7b0*/  STS.U8 [R70+UR68+0x9000], R83 ;  /* 0x0090005346007988 */ /* 0x0001e80008000044 */
[----:B0-----:R2:W4:Y:S02]  /*e7c0*/  LDG.E.U8 R83, desc[UR20][R56.64] ;  /* 0x0000001438537981 */ /* 0x001524000c1e1100 */
[----:B--2---:R-:W-:-:S04]  /*e7d0*/  IADD3 R56, P3, PT, R78, UR10, RZ ;  /* 0x0000000a4e387c10 */ /* 0x004fc8000ff7e0ff */
[----:B------:R-:W-:Y:S01]  /*e7e0*/  IADD3.X R57, PT, PT, R79, UR4, RZ, P3, !PT ;  /* 0x000000044f397c10 */ /* 0x000fe20009ffe4ff */
[----:B------:R0:W-:Y:S04]  /*e7f0*/  STS.U8 [R70+UR68+0x9400], R84 ;  /* 0x0094005446007988 */ /* 0x0001e80008000044 */
[----:B------:R-:W2:Y:S04]  /*e800*/  LDL.64 R78, [R1+0x730] ;  /* 0x00073000014e7983 */ /* 0x000ea80000100a00 */
[----:B0-----:R0:W2:Y:S04]  /*e810*/  LDG.E.U8 R84, desc[UR20][R56.64] ;  /* 0x0000001438547981 */ /* 0x0010a8000c1e1100 */
[----:B------:R1:W-:Y:S01]  /*e820*/  STS.U8 [R70+UR68+0x9800], R85 ;  /* 0x0098005546007988 */ /* 0x0003e20008000044 */
[----:B0-----:R-:W-:-:S04]  /*e830*/  IADD3 R56, P3, PT, R76, UR10, RZ ;  /* 0x0000000a4c387c10 */ /* 0x001fc8000ff7e0ff */
[----:B------:R-:W-:Y:S02]  /*e840*/  IADD3.X R57, PT, PT, R77, UR4, RZ, P3, !PT ;  /* 0x000000044d397c10 */ /* 0x000fe40009ffe4ff */
[----:B------:R-:W2:Y:S04]  /*e850*/  LDL.64 R76, [R1+0x6a0] ;  /* 0x0006a000014c7983 */ /* 0x000ea80000100a00 */
[----:B-1----:R3:W2:Y:S04]  /*e860*/  LDG.E.U8 R85, desc[UR20][R56.64] ;  /* 0x0000001438557981 */ /* 0x0026a8000c1e1100 */
[----:B------:R0:W-:Y:S01]  /*e870*/  STS.U8 [R70+UR68+0x9c00], R86 ;  /* 0x009c005646007988 */ /* 0x0001e20008000044 */
[----:B---3--:R-:W-:-:S04]  /*e880*/  IADD3 R56, P3, PT, R74, UR10, RZ ;  /* 0x0000000a4a387c10 */ /* 0x008fc8000ff7e0ff */
[----:B------:R-:W-:Y:S02]  /*e890*/  IADD3.X R57, PT, PT, R75, UR4, RZ, P3, !PT ;  /* 0x000000044b397c10 */ /* 0x000fe40009ffe4ff */
[----:B------:R-:W3:Y:S04]  /*e8a0*/  LDL.64 R74, [R1+0x6f0] ;  /* 0x0006f000014a7983 */ /* 0x000ee80000100a00 */
[----:B0-----:R4:W3:Y:S02]  /*e8b0*/  LDG.E.U8 R86, desc[UR20][R56.64] ;  /* 0x0000001438567981 */ /* 0x0018e4000c1e1100 */
[----:B----4-:R-:W-:-:S04]  /*e8c0*/  IADD3 R56, P3, PT, R72, UR10, RZ ;  /* 0x0000000a48387c10 */ /* 0x010fc8000ff7e0ff */
[----:B------:R-:W-:Y:S02]  /*e8d0*/  IADD3.X R57, PT, PT, R73, UR4, RZ, P3, !PT ;  /* 0x0000000449397c10 */ /* 0x000fe40009ffe4ff */
[----:B------:R-:W4:Y:S01]  /*e8e0*/  LDL.64 R72, [R1+0x660] ;  /* 0x0006600001487983 */ /* 0x000f220000100a00 */
[----:B------:R-:W-:-:S03]  /*e8f0*/  UIMAD UR5, UR13, 0x5, URZ ;  /* 0x000000050d0578a4 */ /* 0x000fc6000f8e02ff */
[----:B------:R0:W-:Y:S04]  /*e900*/  STS.U8 [R70+UR68+0xa000], R87 ;  /* 0x00a0005746007988 */ /* 0x0001e80008000044 */
[----:B0-----:R0:W4:Y:S02]  /*e910*/  LDG.E.U8 R87, desc[UR20][R56.64] ;  /* 0x0000001438577981 */ /* 0x001124000c1e1100 */
[----:B0-----:R-:W-:Y:S01]  /*e920*/  VIADD R56, R2, UR5 ;  /* 0x0000000502387c36 */ /* 0x001fe20008000000 */
[----:B------:R-:W-:-:S04]  /*e930*/  UIMAD UR5, UR13, 0xd, URZ ;  /* 0x0000000d0d0578a4 */ /* 0x000fc8000f8e02ff */
[----:B------:R-:W-:-:S04]  /*e940*/  IADD3 R56, P3, PT, R56, UR10, RZ ;  /* 0x0000000a38387c10 */ /* 0x000fc8000ff7e0ff */
[----:B--2---:R-:W-:Y:S01]  /*e950*/  IADD3.X R57, PT, PT, R79, UR4, RZ, P3, !PT ;  /* 0x000000044f397c10 */ /* 0x004fe20009ffe4ff */
[----:B------:R0:W-:Y:S04]  /*e960*/  STS.U8 [R70+UR68+0xa400], R88 ;  /* 0x00a4005846007988 */ /* 0x0001e80008000044 */
[----:B------:R-:W2:Y:S04]  /*e970*/  LDL.64 R78, [R1+0x620] ;  /* 0x00062000014e7983 */ /* 0x000ea80000100a00 */
[----:B0-----:R0:W2:Y:S02]  /*e980*/  LDG.E.U8 R88, desc[UR20][R56.64] ;  /* 0x0000001438587981 */ /* 0x0010a4000c1e1100 */
[----:B0-----:R-:W-:-:S02]  /*e990*/  VIADD R56, R2, UR5 ;  /* 0x0000000502387c36 */ /* 0x001fc40008000000 */
[----:B------:R0:W-:Y:S03]  /*e9a0*/  STS.U8 [R70+UR68+0xac00], R54 ;  /* 0x00ac003646007988 */ /* 0x0001e60008000044 */
[----:B------:R-:W-:Y:S01]  /*e9b0*/  IADD3 R56, P3, PT, R56, UR10, RZ ;  /* 0x0000000a38387c10 */ /* 0x000fe2000ff7e0ff */
[----:B------:R1:W-:Y:S03]  /*e9c0*/  STS.U8 [R70+UR68+0xa800], R55 ;  /* 0x00a8003746007988 */ /* 0x0003e60008000044 */
[----:B---3--:R-:W-:Y:S02]  /*e9d0*/  IADD3.X R57, PT, PT, R75, UR4, RZ, P3, !PT ;  /* 0x000000044b397c10 */ /* 0x008fe40009ffe4ff */
[----:B------:R-:W3:Y:S01]  /*e9e0*/  LDL.64 R74, [R1+0x5e0] ;  /* 0x0005e000014a7983 */ /* 0x000ee20000100a00 */
[----:B0-----:R-:W-:-:S03]  /*e9f0*/  IADD3 R54, P3, PT, R76, UR10, RZ ;  /* 0x0000000a4c367c10 */ /* 0x001fc6000ff7e0ff */
[----:B------:R-:W3:Y:S01]  /*ea00*/  LDG.E.U8 R56, desc[UR20][R56.64] ;  /* 0x0000001438387981 */ /* 0x000ee2000c1e1100 */
[----:B-1----:R-:W-:-:S03]  /*ea10*/  IADD3.X R55, PT, PT, R77, UR4, RZ, P3, !PT ;  /* 0x000000044d377c10 */ /* 0x002fc60009ffe4ff */
[----:B------:R-:W3:Y:S04]  /*ea20*/  LDL.64 R76, [R1+0x5a0] ;  /* 0x0005a000014c7983 */ /* 0x000ee80000100a00 */
[----:B------:R4:W3:Y:S02]  /*ea30*/  LDG.E.U8 R57, desc[UR20][R54.64] ;  /* 0x0000001436397981 */ /* 0x0008e4000c1e1100 */
[----:B----4-:R-:W-:-:S04]  /*ea40*/  IADD3 R54, P3, PT, R72, UR10, RZ ;  /* 0x0000000a48367c10 */ /* 0x010fc8000ff7e0ff */
[----:B------:R-:W-:Y:S02]  /*ea50*/  IADD3.X R55, PT, PT, R73, UR4, RZ, P3, !PT ;  /* 0x0000000449377c10 */ /* 0x000fe40009ffe4ff */
[----:B------:R-:W4:Y:S04]  /*ea60*/  LDL.64 R72, [R1+0x560] ;  /* 0x0005600001487983 */ /* 0x000f280000100a00 */
[----:B------:R2:W-:Y:S04]  /*ea70*/  STS.U8 [R70+UR68+0xb400], R52 ;  /* 0x00b4003446007988 */ /* 0x0005e80008000044 */
[----:B------:R0:W-:Y:S04]  /*ea80*/  STS.U8 [R70+UR68+0xb000], R53 ;  /* 0x00b0003546007988 */ /* 0x0001e80008000044 */
[----:B------:R-:W4:Y:S04]  /*ea90*/  LDG.E.U8 R54, desc[UR20][R54.64] ;  /* 0x0000001436367981 */ /* 0x000f28000c1e1100 */
[----:B------:R1:W-:Y:S01]  /*eaa0*/  STS.U8 [R70+UR68+0xbc00], R50 ;  /* 0x00bc003246007988 */ /* 0x0003e20008000044 */
[----:B--2---:R-:W-:-:S04]  /*eab0*/  IADD3 R52, P3, PT, R78, UR10, RZ ;  /* 0x0000000a4e347c10 */ /* 0x004fc8000ff7e0ff */
[----:B0-----:R-:W-:Y:S02]  /*eac0*/  IADD3.X R53, PT, PT, R79, UR4, RZ, P3, !PT ;  /* 0x000000044f357c10 */ /* 0x001fe40009ffe4ff */
[----:B------:R-:W2:Y:S04]  /*ead0*/  LDL.64 R78, [R1+0x4e0] ;  /* 0x0004e000014e7983 */ /* 0x000ea80000100a00 */
[----:B------:R3:W2:Y:S04]  /*eae0*/  LDG.E.U8 R55, desc[UR20][R52.64] ;  /* 0x0000001434377981 */ /* 0x0006a8000c1e1100 */
[----:B------:R0:W-:Y:S01]  /*eaf0*/  STS.U8 [R70+UR68+0xb800], R51 ;  /* 0x00b8003346007988 */ /* 0x0001e20008000044 */
[----:B---3--:R-:W-:-:S04]  /*eb00*/  IADD3 R52, P3, PT, R74, UR10, RZ ;  /* 0x0000000a4a347c10 */ /* 0x008fc8000ff7e0ff */
[----:B------:R-:W-:Y:S02]  /*eb10*/  IADD3.X R53, PT, PT, R75, UR4, RZ, P3, !PT ;  /* 0x000000044b357c10 */ /* 0x000fe40009ffe4ff */
[----:B-1----:R-:W-:-:S03]  /*eb20*/  IADD3 R50, P3, PT, R76, UR10, RZ ;  /* 0x0000000a4c327c10 */ /* 0x002fc6000ff7e0ff */
[----:B------:R-:W3:Y:S01]  /*eb30*/  LDG.E.U8 R52, desc[UR20][R52.64] ;  /* 0x0000001434347981 */ /* 0x000ee2000c1e1100 */
[----:B0-----:R-:W-:-:S03]  /*eb40*/  IADD3.X R51, PT, PT, R77, UR4, RZ, P3, !PT ;  /* 0x000000044d337c10 */ /* 0x001fc60009ffe4ff */
[----:B------:R-:W3:Y:S04]  /*eb50*/  LDL.64 R76, [R1+0x4a0] ;  /* 0x0004a000014c7983 */ /* 0x000ee80000100a00 */
[----:B------:R4:W3:Y:S02]  /*eb60*/  LDG.E.U8 R53, desc[UR20][R50.64] ;  /* 0x0000001432357981 */ /* 0x0008e4000c1e1100 */
[----:B----4-:R-:W-:-:S04]  /*eb70*/  IADD3 R50, P3, PT, R72, UR10, RZ ;  /* 0x0000000a48327c10 */ /* 0x010fc8000ff7e0ff */
[----:B------:R-:W-:Y:S02]  /*eb80*/  IADD3.X R51, PT, PT, R73, UR4, RZ, P3, !PT ;  /* 0x0000000449337c10 */ /* 0x000fe40009ffe4ff */
[----:B------:R-:W4:Y:S01]  /*eb90*/  LDL.64 R72, [R1+0x460] ;  /* 0x0004600001487983 */ /* 0x000f220000100a00 */
[----:B------:R-:W-:-:S05]  /*eba0*/  LOP3.LUT R74, R70, 0x10, RZ, 0x3c, !PT ;  /* 0x00000010464a7812 */ /* 0x000fca00078e3cff */
[----:B------:R0:W-:Y:S04]  /*ebb0*/  STS.U8 [R74+UR68+0x8080], R49 ;  /* 0x008080314a007988 */ /* 0x0001e80008000044 */
[----:B0-----:R0:W4:Y:S02]  /*ebc0*/  LDG.E.U8 R49, desc[UR20][R50.64] ;  /* 0x0000001432317981 */ /* 0x001124000c1e1100 */
[----:B0-----:R-:W-:-:S04]  /*ebd0*/  IADD3 R50, P3, PT, R80, UR10, RZ ;  /* 0x0000000a50327c10 */ /* 0x001fc8000ff7e0ff */
[----:B------:R-:W-:Y:S02]  /*ebe0*/  IADD3.X R51, PT, PT, R81, UR4, RZ, P3, !PT ;  /* 0x0000000451337c10 */ /* 0x000fe40009ffe4ff */
[----:B------:R-:W4:Y:S04]  /*ebf0*/  LDL.64 R80, [R1+0x420] ;  /* 0x0004200001507983 */ /* 0x000f280000100a00 */
[----:B------:R2:W4:Y:S04]  /*ec00*/  LDG.E.U8 R89, desc[UR20][R50.64] ;  /* 0x0000001432597981 */ /* 0x000528000c1e1100 */
[----:B------:R-:W-:Y:S01]  /*ec10*/  STS.U8 [R74+UR68+0x8480], R39 ;  /* 0x008480274a007988 */ /* 0x000fe20008000044 */
[----:B--2---:R-:W-:-:S03]  /*ec20*/  IADD3 R50, P3, PT, R78, UR10, RZ ;  /* 0x0000000a4e327c10 */ /* 0x004fc6000ff7e0ff */
[----:B------:R-:W-:Y:S01]  /*ec30*/  STS.U8 [R74+UR68+0x8880], R61 ;  /* 0x0088803d4a007988 */ /* 0x000fe20008000044 */
[----:B------:R-:W-:-:S03]  /*ec40*/  IADD3.X R51, PT, PT, R79, UR4, RZ, P3, !PT ;  /* 0x000000044f337c10 */ /* 0x000fc60009ffe4ff */
[----:B------:R3:W-:Y:S04]  /*ec50*/  STS.U8 [R74+UR68+0x8c80], R38 ;  /* 0x008c80264a007988 */ /* 0x0007e80008000044 */
        /* <DEDUP_REMOVED lines=9> */
[----:B------:R-:W-:Y:S04]  /*ecf0*/  STS.U8 [R74+UR68+0x9080], R37 ;  /* 0x009080254a007988 */ /* 0x000fe80008000044 */
[----:B------:R0:W-:Y:S04]  /*ed00*/  STS.U8 [R74+UR68+0x9480], R36 ;  /* 0x009480244a007988 */ /* 0x0001e80008000044 */
[----:B------:R-:W4:Y:S01]  /*ed10*/  LDG.E.U8 R38, desc[UR20][R38.64] ;  /* 0x0000001426267981 */ /* 0x000f22000c1e1100 */
[----:B0-----:R-:W-:-:S04]  /*ed20*/  IADD3 R36, P3, PT, R80, UR10, RZ ;  /* 0x0000000a50247c10 */ /* 0x001fc8000ff7e0ff */
[----:B------:R-:W-:Y:S02]  /*ed30*/  IADD3.X R37, PT, PT, R81, UR4, RZ, P3, !PT ;  /* 0x0000000451257c10 */ /* 0x000fe40009ffe4ff */
[----:B------:R-:W4:Y:S04]  /*ed40*/  LDL.64 R80, [R1+0x728] ;  /* 0x0007280001507983 */ /* 0x000f280000100a00 */
[----:B------:R2:W4:Y:S04]  /*ed50*/  LDG.E.U8 R39, desc[UR20][R36.64] ;  /* 0x0000001424277981 */ /* 0x000528000c1e1100 */
[----:B------:R-:W-:Y:S04]  /*ed60*/  STS.U8 [R74+UR68+0x9880], R35 ;  /* 0x009880234a007988 */ /* 0x000fe80008000044 */
[----:B------:R3:W-:Y:S01]  /*ed70*/  STS.U8 [R74+UR68+0x9c80], R34 ;  /* 0x009c80224a007988 */ /* 0x0007e20008000044 */
[----:B--2---:R-:W-:-:S04]  /*ed80*/  IADD3 R36, P3, PT, R78, UR10, RZ ;  /* 0x0000000a4e247c10 */ /* 0x004fc8000ff7e0ff */
[----:B------:R-:W-:Y:S02]  /*ed90*/  IADD3.X R37, PT, PT, R79, UR4, RZ, P3, !PT ;  /* 0x000000044f257c10 */ /* 0x000fe40009ffe4ff */
[----:B------:R-:W2:Y:S04]  /*eda0*/  LDL.64 R78, [R1+0x698] ;  /* 0x00069800014e7983 */ /* 0x000ea80000100a00 */
[----:B------:R-:W2:Y:S01]  /*edb0*/  LDG.E.U8 R36, desc[UR20][R36.64] ;  /* 0x0000001424247981 */ /* 0x000ea2000c1e1100 */
[----:B---3--:R-:W-:-:S04]  /*edc0*/  IADD3 R34, P3, PT, R76, UR10, RZ ;  /* 0x0000000a4c227c10 */ /* 0x008fc8000ff7e0ff */
[----:B------:R-:W-:Y:S02]  /*edd0*/  IADD3.X R35, PT, PT, R77, UR4, RZ, P3, !PT ;  /* 0x000000044d237c10 */ /* 0x000fe40009ffe4ff */
[----:B------:R-:W3:Y:S04]  /*ede0*/  LDL.64 R76, [R1+0x6e8] ;  /* 0x0006e800014c7983 */ /* 0x000ee80000100a00 */
[----:B------:R4:W2:Y:S02]  /*edf0*/  LDG.E.U8 R37, desc[UR20][R34.64] ;  /* 0x0000001422257981 */ /* 0x0008a4000c1e1100 */
[----:B----4-:R-:W-:-:S04]  /*ee00*/  IADD3 R34, P3, PT, R72, UR10, RZ ;  /* 0x0000000a48227c10 */ /* 0x010fc8000ff7e0ff */
[----:B------:R-:W-:Y:S02]  /*ee10*/  IADD3.X R35, PT, PT, R73, UR4, RZ, P3, !PT ;  /* 0x0000000449237c10 */ /* 0x000fe40009ffe4ff */
[----:B------:R-:W4:Y:S01]  /*ee20*/  LDL.64 R72, [R1+0x658] ;  /* 0x0006580001487983 */ /* 0x000f220000100a00 */
[----:B------:R-:W-:-:S03]  /*ee30*/  UIMAD UR5, UR13, 0x6, URZ ;  /* 0x000000060d0578a4 */ /* 0x000fc6000f8e02ff */
[----:B------:R-:W-:Y:S04]  /*ee40*/  STS.U8 [R74+UR68+0xa080], R33 ;  /* 0x00a080214a007988 */ /* 0x000fe80008000044 */
[----:B------:R0:W-:Y:S04]  /*ee50*/  STS.U8 [R74+UR68+0xa480], R32 ;  /* 0x00a480204a007988 */ /* 0x0001e80008000044 */
[----:B------:R-:W4:Y:S01]  /*ee60*/  LDG.E.U8 R34, desc[UR20][R34.64] ;  /* 0x0000001422227981 */ /* 0x000f22000c1e1100 */
[----:B0-----:R-:W-:Y:S01]  /*ee70*/  VIADD R32, R2, UR5 ;  /* 0x0000000502207c36 */ /* 0x001fe20008000000 */
[----:B------:R-:W-:-:S04]  /*ee80*/  UIMAD UR5, UR13, 0xe, URZ ;  /* 0x0000000e0d0578a4 */ /* 0x000fc8000f8e02ff */
[----:B------:R-:W-:-:S04]  /*ee90*/  IADD3 R32, P3, PT, R32, UR10, RZ ;  /* 0x0000000a20207c10 */ /* 0x000fc8000ff7e0ff */
[----:B------:R-:W-:Y:S02]  /*eea0*/  IADD3.X R33, PT, PT, R81, UR4, RZ, P3, !PT ;  /* 0x0000000451217c10 */ /* 0x000fe40009ffe4ff */
[----:B------:R-:W4:Y:S04]  /*eeb0*/  LDL.64 R80, [R1+0x618] ;  /* 0x0006180001507983 */ /* 0x000f280000100a00 */
[----:B------:R0:W4:Y:S02]  /*eec0*/  LDG.E.U8 R35, desc[UR20][R32.64] ;  /* 0x0000001420237981 */ /* 0x000124000c1e1100 */
[----:B0-----:R-:W-:-:S05]  /*eed0*/  VIADD R32, R2, UR5 ;  /* 0x0000000502207c36 */ /* 0x001fca0008000000 */
[----:B------:R-:W-:Y:S01]  /*eee0*/  IADD3 R32, P3, PT, R32, UR10, RZ ;  /* 0x0000000a20207c10 */ /* 0x000fe2000ff7e0ff */
[----:B------:R-:W-:Y:S04]  /*eef0*/  STS.U8 [R74+UR68+0xa880], R22 ;  /* 0x00a880164a007988 */ /* 0x000fe80008000044 */
[----:B------:R-:W-:Y:S04]  /*ef00*/  STS.U8 [R74+UR68+0xac80], R31 ;  /* 0x00ac801f4a007988 */ /* 0x000fe80008000044 */
[----:B------:R4:W-:Y:S01]  /*ef10*/  STS.U8 [R74+UR68+0xb080], R30 ;  /* 0x00b0801e4a007988 */ /* 0x0009e20008000044 */
[----:B---3--:R-:W-:-:S03]  /*ef20*/  IADD3.X R33, PT, PT, R77, UR4, RZ, P3, !PT ;  /* 0x000000044d217c10 */ /* 0x008fc60009ffe4ff */
[----:B------:R-:W3:Y:S04]  /*ef30*/  LDL.64 R76, [R1+0x5d8] ;  /* 0x0005d800014c7983 */ /* 0x000ee80000100a00 */
[----:B------:R2:W3:Y:S02]  /*ef40*/  LDG.E.U8 R61, desc[UR20][R32.64] ;  /* 0x00000014203d7981 */ /* 0x0004e4000c1e1100 */
[----:B--2---:R-:W-:-:S04]  /*ef50*/  IADD3 R32, P3, PT, R78, UR10, RZ ;  /* 0x0000000a4e207c10 */ /* 0x004fc8000ff7e0ff */
[----:B------:R-:W-:Y:S02]  /*ef60*/  IADD3.X R33, PT, PT, R79, UR4, RZ, P3, !PT ;  /* 0x000000044f217c10 */ /* 0x000fe40009ffe4ff */
[----:B------:R-:W2:Y:S04]  /*ef70*/  LDL.64 R78, [R1+0x598] ;  /* 0x00059800014e7983 */ /* 0x000ea80000100a00 */
[----:B------:R-:W2:Y:S01]  /*ef80*/  LDG.E.U8 R32, desc[UR20][R32.64] ;  /* 0x0000001420207981 */ /* 0x000ea2000c1e1100 */
[----:B----4-:R-:W-:-:S04]  /*ef90*/  IADD3 R30, P3, PT, R72, UR10, RZ ;  /* 0x0000000a481e7c10 */ /* 0x010fc8000ff7e0ff */
[----:B------:R-:W-:Y:S02]  /*efa0*/  IADD3.X R31, PT, PT, R73, UR4, RZ, P3, !PT ;  /* 0x00000004491f7c10 */ /* 0x000fe40009ffe4ff */
[----:B------:R-:W4:Y:S04]  /*efb0*/  LDL.64 R72, [R1+0x558] ;  /* 0x0005580001487983 */ /* 0x000f280000100a00 */
[----:B------:R0:W4:Y:S04]  /*efc0*/  LDG.E.U8 R33, desc[UR20][R30.64] ;  /* 0x000000141e217981 */ /* 0x000128000c1e1100 */
[----:B------:R-:W-:Y:S04]  /*efd0*/  STS.U8 [R74+UR68+0xb480], R29 ;  /* 0x00b4801d4a007988 */ /* 0x000fe80008000044 */
[----:B------:R3:W-:Y:S01]  /*efe0*/  STS.U8 [R74+UR68+0xb880], R28 ;  /* 0x00b8801c4a007988 */ /* 0x0007e20008000044 */
[----:B0-----:R-:W-:-:S04]  /*eff0*/  IADD3 R30, P3, PT, R80, UR10, RZ ;  /* 0x0000000a501e7c10 */ /* 0x001fc8000ff7e0ff */
[----:B------:R-:W-:Y:S02]  /*f000*/  IADD3.X R31, PT, PT, R81, UR4, RZ, P3, !PT ;  /* 0x00000004511f7c10 */ /* 0x000fe40009ffe4ff */
[----:B------:R-:W4:Y:S04]  /*f010*/  LDL.64 R80, [R1+0x518] ;  /* 0x0005180001507983 */ /* 0x000f280000100a00 */
[----:B------:R-:W4:Y:S01]  /*f020*/  LDG.E.U8 R30, desc[UR20][R30.64] ;  /* 0x000000141e1e7981 */ /* 0x000f22000c1e1100 */
[----:B---3--:R-:W-:-:S04]  /*f030*/  IADD3 R28, P3, PT, R76, UR10, RZ ;  /* 0x0000000a4c1c7c10 */ /* 0x008fc8000ff7e0ff */
[----:B------:R-:W-:Y:S02]  /*f040*/  IADD3.X R29, PT, PT, R77, UR4, RZ, P3, !PT ;  /* 0x000000044d1d7c10 */ /* 0x000fe40009ffe4ff */
[----:B------:R-:W3:Y:S04]  /*f050*/  LDL.64 R76, [R1+0x4d8] ;  /* 0x0004d800014c7983 */ /* 0x000ee80000100a00 */
[----:B------:R2:W3:Y:S02]  /*f060*/  LDG.E.U8 R31, desc[UR20][R28.64] ;  /* 0x000000141c1f7981 */ /* 0x0004e4000c1e1100 */
[----:B--2---:R-:W-:-:S04]  /*f070*/  IADD3 R28, P3, PT, R78, UR10, RZ ;  /* 0x0000000a4e1c7c10 */ /* 0x004fc8000ff7e0ff */
[----:B------:R-:W-:Y:S02]  /*f080*/  IADD3.X R29, PT, PT, R79, UR4, RZ, P3, !PT ;  /* 0x000000044f1d7c10 */ /* 0x000fe40009ffe4ff */
[----:B------:R-:W2:Y:S04]  /*f090*/  LDL.64 R78, [R1+0x498] ;  /* 0x00049800014e7983 */ /* 0x000ea80000100a00 */
[----:B------:R4:W2:Y:S02]  /*f0a0*/  LDG.E.U8 R90, desc[UR20][R28.64] ;  /* 0x000000141c5a7981 */ /* 0x0008a4000c1e1100 */
[----:B----4-:R-:W-:-:S04]  /*f0b0*/  IADD3 R28, P3, PT, R72, UR10, RZ ;  /* 0x0000000a481c7c10 */ /* 0x010fc8000ff7e0ff */
[----:B------:R-:W-:Y:S02]  /*f0c0*/  IADD3.X R29, PT, PT, R73, UR4, RZ, P3, !PT ;  /* 0x00000004491d7c10 */ /* 0x000fe40009ffe4ff */
[----:B------:R-:W4:Y:S04]  /*f0d0*/  LDL.64 R72, [R1+0x458] ;  /* 0x0004580001487983 */ /* 0x000f280000100a00 */
[----:B------:R0:W-:Y:S02]  /*f0e0*/  STS.U8 [R74+UR68+0xbc80], R27 ;  /* 0x00bc801b4a007988 */ /* 0x0001e40008000044 */
[----:B0-----:R-:W-:-:S05]  /*f0f0*/  LOP3.LUT R74, R70, 0x20, RZ, 0x3c, !PT ;  /* 0x00000020464a7812 */ /* 0x001fca00078e3cff */
[----:B------:R0:W-:Y:S04]  /*f100*/  STS.U8 [R74+UR68+0x8100], R62 ;  /* 0x0081003e4a007988 */ /* 0x0001e80008000044 */
[----:B0-----:R0:W4:Y:S02]  /*f110*/  LDG.E.U8 R62, desc[UR20][R28.64] ;  /* 0x000000141c3e7981 */ /* 0x001124000c1e1100 */
[----:B0-----:R-:W-:-:S04]  /*f120*/  IADD3 R28, P3, PT, R80, UR10, RZ ;  /* 0x0000000a501c7c10 */ /* 0x001fc8000ff7e0ff */
[----:B------:R-:W-:Y:S02]  /*f130*/  IADD3.X R29, PT, PT, R81, UR4, RZ, P3, !PT ;  /* 0x00000004511d7c10 */ /* 0x000fe40009ffe4ff */
[----:B------:R-:W4:Y:S04]  /*f140*/  LDL.64 R80, [R1+0x418] ;  /* 0x0004180001507983 */ /* 0x000f280000100a00 */
[----:B------:R-:W-:Y:S04]  /*f150*/  STS.U8 [R74+UR68+0x8500], R63 ;  /* 0x0085003f4a007988 */ /* 0x000fe80008000044 */
[----:B------:R3:W-:Y:S04]  /*f160*/  STS.U8 [R74+UR68+0x8900], R26 ;  /* 0x0089001a4a007988 */ /* 0x0007e80008000044 */
[----:B------:R-:W4:Y:S04]  /*f170*/  LDG.E.U8 R28, desc[UR20][R28.64] ;  /* 0x000000141c1c7981 */ /* 0x000f28000c1e1100 */
[----:B------:R-:W-:Y:S01]  /*f180*/  STS.U8 [R74+UR68+0x8d00], R25 ;  /* 0x008d00194a007988 */ /* 0x000fe20008000044 */
[----:B---3--:R-:W-:-:S04]  /*f190*/  IADD3 R26, P3, PT, R76, UR10, RZ ;  /* 0x0000000a4c1a7c10 */ /* 0x008fc8000ff7e0ff */
[----:B------:R-:W-:Y:S02]  /*f1a0*/  IADD3.X R27, PT, PT, R77, UR4, RZ, P3, !PT ;  /* 0x000000044d1b7c10 */ /* 0x000fe40009ffe4ff */
[----:B------:R-:W3:Y:S04]  /*f1b0*/  LDL.64 R76, [R1+0x3d8] ;  /* 0x0003d800014c7983 */ /* 0x000ee80000100a00 */
[----:B------:R2:W3:Y:S04]  /*f1c0*/  LDG.E.U8 R29, desc[UR20][R26.64] ;  /* 0x000000141a1d7981 */ /* 0x0004e8000c1e1100 */
[----:B------:R4:W-:Y:S01]  /*f1d0*/  STS.U8 [R74+UR68+0x9100], R24 ;  /* 0x009100184a007988 */ /* 0x0009e20008000044 */
[----:B--2---:R-:W-:-:S04]  /*f1e0*/  IADD3 R26, P3, PT, R78, UR10, RZ ;  /* 0x0000000a4e1a7c10 */ /* 0x004fc8000ff7e0ff */
[----:B------:R-:W-:Y:S02]  /*f1f0*/  IADD3.X R27, PT, PT, R79, UR4, RZ, P3, !PT ;  /* 0x000000044f1b7c10 */ /* 0x000fe40009ffe4ff */
[----:B------:R-:W2:Y:S04]  /*f200*/  LDL.64 R78, [R1+0x398] ;  /* 0x00039800014e7983 */ /* 0x000ea80000100a00 */
[----:B------:R0:W-:Y:S01]  /*f210*/  STS.U8 [R74+UR68+0x9500], R23 ;  /* 0x009500174a007988 */ /* 0x0001e20008000044 */
[----:B----4-:R-:W-:Y:S01]  /*f220*/  IADD3 R24, P3, PT, R72, UR10, RZ ;  /* 0x0000000a48187c10 */ /* 0x010fe2000ff7e0ff */
[----:B------:R-:W-:Y:S02]  /*f230*/  UIMAD UR5, UR13, 0x7, URZ ;  /* 0x000000070d0578a4 */ /* 0x000fe4000f8e02ff */
[----:B------:R-:W4:Y:S01]  /*f240*/  LDG.E.U8 R26, desc[UR20][R26.64] ;  /* 0x000000141a1a7981 */ /* 0x000f22000c1e1100 */
[----:B------:R-:W-:-:S03]  /*f250*/  IADD3.X R25, PT, PT, R73, UR4, RZ, P3, !PT ;  /* 0x0000000449197c10 */ /* 0x000fc60009ffe4ff */
[----:B------:R-:W4:Y:S04]  /*f260*/  LDL.64 R72, [R1+0x358] ;  /* 0x0003580001487983 */ /* 0x000f280000100a00 */
[----:B------:R-:W4:Y:S04]  /*f270*/  LDG.E.U8 R24, desc[UR20][R24.64] ;  /* 0x0000001418187981 */ /* 0x000f28000c1e1100 */
[----:B------:R1:W-:Y:S01]  /*f280*/  STS.U8 [R74+UR68+0x9900], R5 ;  /* 0x009900054a007988 */ /* 0x0003e20008000044 */
[----:B------:R-:W-:-:S04]  /*f290*/  IADD3 R22, P3, PT, R80, UR10, RZ ;  /* 0x0000000a50167c10 */ /* 0x000fc8000ff7e0ff */
[----:B0-----:R-:W-:Y:S01]  /*f2a0*/  IADD3.X R23, PT, PT, R81, UR4, RZ, P3, !PT ;  /* 0x0000000451177c10 */ /* 0x001fe20009ffe4ff */
[----:B------:R-:W-:Y:S04]  /*f2b0*/  STS.U8 [R74+UR68+0x9d00], R21 ;  /* 0x009d00154a007988 */ /* 0x000fe80008000044 */
[----:B------:R3:W4:Y:S04]  /*f2c0*/  LDG.E.U8 R25, desc[UR20][R22.64] ;  /* 0x0000001416197981 */ /* 0x000728000c1e1100 */
[----:B------:R4:W-:Y:S04]  /*f2d0*/  STS.U8 [R74+UR68+0xa100], R20 ;  /* 0x00a100144a007988 */ /* 0x0009e80008000044 */
[----:B------:R-:W4:Y:S01]  /*f2e0*/  LDL.64 R80, [R1+0x650] ;  /* 0x0006500001507983 */ /* 0x000f220000100a00 */
[----:B---3--:R-:W-:-:S04]  /*f2f0*/  IADD3 R22, P3, PT, R76, UR10, RZ ;  /* 0x0000000a4c167c10 */ /* 0x008fc8000ff7e0ff */
[----:B------:R-:W-:Y:S02]  /*f300*/  IADD3.X R23, PT, PT, R77, UR4, RZ, P3, !PT ;  /* 0x000000044d177c10 */ /* 0x000fe40009ffe4ff */
[----:B------:R-:W3:Y:S04]  /*f310*/  LDL.64 R76, [R1+0x720] ;  /* 0x00072000014c7983 */ /* 0x000ee80000100a00 */
[----:B-1----:R2:W3:Y:S02]  /*f320*/  LDG.E.U8 R5, desc[UR20][R22.64] ;  /* 0x0000001416057981 */ /* 0x0024e4000c1e1100 */
[----:B--2---:R-:W-:-:S04]  /*f330*/  IADD3 R22, P3, PT, R78, UR10, RZ ;  /* 0x0000000a4e167c10 */ /* 0x004fc8000ff7e0ff */
[----:B------:R-:W-:Y:S02]  /*f340*/  IADD3.X R23, PT, PT, R79, UR4, RZ, P3, !PT ;  /* 0x000000044f177c10 */ /* 0x000fe40009ffe4ff */
[----:B------:R-:W2:Y:S04]  /*f350*/  LDL.64 R78, [R1+0x6e0] ;  /* 0x0006e000014e7983 */ /* 0x000ea80000100a00 */
[----:B------:R-:W2:Y:S01]  /*f360*/  LDG.E.U8 R22, desc[UR20][R22.64] ;  /* 0x0000001416167981 */ /* 0x000ea2000c1e1100 */
[----:B----4-:R-:W-:-:S04]  /*f370*/  IADD3 R20, P3, PT, R72, UR10, RZ ;  /* 0x0000000a48147c10 */ /* 0x010fc8000ff7e0ff */
[----:B------:R-:W-:Y:S02]  /*f380*/  IADD3.X R21, PT, PT, R73, UR4, RZ, P3, !PT ;  /* 0x0000000449157c10 */ /* 0x000fe40009ffe4ff */
[----:B------:R-:W4:Y:S04]  /*f390*/  LDL.64 R72, [R1+0x690] ;  /* 0x0006900001487983 */ /* 0x000f280000100a00 */
[----:B------:R0:W4:Y:S02]  /*f3a0*/  LDG.E.U8 R23, desc[UR20][R20.64] ;  /* 0x0000001414177981 */ /* 0x000124000c1e1100 */
[----:B0-----:R-:W-:Y:S01]  /*f3b0*/  VIADD R20, R2, UR5 ;  /* 0x0000000502147c36 */ /* 0x001fe20008000000 */
[----:B------:R-:W-:-:S04]  /*f3c0*/  UIMAD UR5, UR13, 0xf, URZ ;  /* 0x0000000f0d0578a4 */ /* 0x000fc8000f8e02ff */
[----:B------:R-:W-:Y:S01]  /*f3d0*/  IADD3 R20, P3, PT, R20, UR10, RZ ;  /* 0x0000000a14147c10 */ /* 0x000fe2000ff7e0ff */
[----:B------:R-:W-:Y:S04]  /*f3e0*/  STS.U8 [R74+UR68+0xa500], R19 ;  /* 0x00a500134a007988 */ /* 0x000fe80008000044 */
[----:B------:R4:W-:Y:S01]  /*f3f0*/  STS.U8 [R74+UR68+0xa900], R18 ;  /* 0x00a900124a007988 */ /* 0x0009e20008000044 */
[----:B---3--:R-:W-:-:S03]  /*f400*/  IADD3.X R21, PT, PT, R77, UR4, RZ, P3, !PT ;  /* 0x000000044d157c10 */ /* 0x008fc60009ffe4ff */
[----:B------:R-:W3:Y:S04]  /*f410*/  LDL.64 R76, [R1+0x610] ;  /* 0x00061000014c7983 */ /* 0x000ee80000100a00 */
[----:B------:R0:W3:Y:S02]  /*f420*/  LDG.E.U8 R27, desc[UR20][R20.64] ;  /* 0x00000014141b7981 */ /* 0x0000e4000c1e1100 */
[----:B0-----:R-:W-:-:S05]  /*f430*/  VIADD R20, R2, UR5 ;  /* 0x0000000502147c36 */ /* 0x001fca0008000000 */
[----:B------:R-:W-:-:S04]  /*f440*/  IADD3 R20, P3, PT, R20, UR10, RZ ;  /* 0x0000000a14147c10 */ /* 0x000fc8000ff7e0ff */
[----:B--2---:R-:W-:Y:S02]  /*f450*/  IADD3.X R21, PT, PT, R79, UR4, RZ, P3, !PT ;  /* 0x000000044f157c10 */ /* 0x004fe40009ffe4ff */
[----:B------:R-:W2:Y:S04]  /*f460*/  LDL.64 R78, [R1+0x5d0] ;  /* 0x0005d000014e7983 */ /* 0x000ea80000100a00 */
[----:B------:R-:W-:Y:S01]  /*f470*/  STS.U8 [R74+UR68+0xad00], R17 ;  /* 0x00ad00114a007988 */ /* 0x000fe20008000044 */
[----:B----4-:R-:W-:-:S03]  /*f480*/  IADD3 R18, P3, PT, R72, UR10, RZ ;  /* 0x0000000a48127c10 */ /* 0x010fc6000ff7e0ff */
[----:B------:R-:W4:Y:S01]  /*f490*/  LDG.E.U8 R20, desc[UR20][R20.64] ;  /* 0x0000001414147981 */ /* 0x000f22000c1e1100 */
[----:B------:R-:W-:-:S03]  /*f4a0*/  IADD3.X R19, PT, PT, R73, UR4, RZ, P3, !PT ;  /* 0x0000000449137c10 */ /* 0x000fc60009ffe4ff */
[----:B------:R-:W4:Y:S04]  /*f4b0*/  LDL.64 R72, [R1+0x590] ;  /* 0x0005900001487983 */ /* 0x000f280000100a00 */
[----:B------:R0:W-:Y:S04]  /*f4c0*/  STS.U8 [R74+UR68+0xb100], R16 ;  /* 0x00b100104a007988 */ /* 0x0001e80008000044 */
[----:B------:R-:W4:Y:S01]  /*f4d0*/  LDG.E.U8 R18, desc[UR20][R18.64] ;  /* 0x0000001412127981 */ /* 0x000f22000c1e1100 */
[----:B0-----:R-:W-:-:S04]  /*f4e0*/  IADD3 R16, P3, PT, R80, UR10, RZ ;  /* 0x0000000a50107c10 */ /* 0x001fc8000ff7e0ff */
[----:B------:R-:W-:Y:S02]  /*f4f0*/  IADD3.X R17, PT, PT, R81, UR4, RZ, P3, !PT ;  /* 0x0000000451117c10 */ /* 0x000fe40009ffe4ff */
[----:B------:R-:W4:Y:S04]  /*f500*/  LDL.64 R80, [R1+0x550] ;  /* 0x0005500001507983 */ /* 0x000f280000100a00 */
[----:B------:R3:W4:Y:S04]  /*f510*/  LDG.E.U8 R19, desc[UR20][R16.64] ;  /* 0x0000001410137981 */ /* 0x000728000c1e1100 */
[----:B------:R-:W-:Y:S04]  /*f520*/  STS.U8 [R74+UR68+0xb500], R15 ;  /* 0x00b5000f4a007988 */ /* 0x000fe80008000044 */
[----:B------:R-:W-:Y:S04]  /*f530*/  STS.U8 [R74+UR68+0xb900], R14 ;  /* 0x00b9000e4a007988 */ /* 0x000fe80008000044 */
[----:B------:R0:W-:Y:S04]  /*f540*/  STS.U8 [R74+UR68+0xbd00], R13 ;  /* 0x00bd000d4a007988 */ /* 0x0001e80008000044 */
[----:B0-----:R-:W4:Y:S01]  /*f550*/  LDL.64 R74, [R1+0x4d0] ;  /* 0x0004d000014a7983 */ /* 0x001f220000100a00 */
[----:B---3--:R-:W-:-:S04]  /*f560*/  IADD3 R16, P3, PT, R76, UR10, RZ ;  /* 0x0000000a4c107c10 */ /* 0x008fc8000ff7e0ff */
[----:B------:R-:W-:Y:S02]  /*f570*/  IADD3.X R17, PT, PT, R77, UR4, RZ, P3, !PT ;  /* 0x000000044d117c10 */ /* 0x000fe40009ffe4ff */
[----:B------:R-:W3:Y:S04]  /*f580*/  LDL.64 R76, [R1+0x510] ;  /* 0x00051000014c7983 */ /* 0x000ee80000100a00 */
[----:B------:R-:W3:Y:S01]  /*f590*/  LDG.E.U8 R16, desc[UR20][R16.64] ;  /* 0x0000001410107981 */ /* 0x000ee2000c1e1100 */
[----:B--2---:R-:W-:-:S04]  /*f5a0*/  IADD3 R14, P3, PT, R78, UR10, RZ ;  /* 0x0000000a4e0e7c10 */ /* 0x004fc8000ff7e0ff */
[----:B------:R-:W-:-:S05]  /*f5b0*/  IADD3.X R15, PT, PT, R79, UR4, RZ, P3, !PT ;  /* 0x000000044f0f7c10 */ /* 0x000fca0009ffe4ff */
[----:B------:R4:W2:Y:S02]  /*f5c0*/  LDG.E.U8 R17, desc[UR20][R14.64] ;  /* 0x000000140e117981 */ /* 0x0008a4000c1e1100 */
[----:B----4-:R-:W-:-:S04]  /*f5d0*/  IADD3 R14, P3, PT, R72, UR10, RZ ;  /* 0x0000000a480e7c10 */ /* 0x010fc8000ff7e0ff */
[----:B------:R-:W-:Y:S02]  /*f5e0*/  IADD3.X R15, PT, PT, R73, UR4, RZ, P3, !PT ;  /* 0x00000004490f7c10 */ /* 0x000fe40009ffe4ff */
[----:B------:R-:W4:Y:S04]  /*f5f0*/  LDL.64 R72, [R1+0x490] ;  /* 0x0004900001487983 */ /* 0x000f280000100a00 */
[----:B------:R0:W2:Y:S01]  /*f600*/  LDG.E.U8 R21, desc[UR20][R14.64] ;  /* 0x000000140e157981 */ /* 0x0000a2000c1e1100 */
[----:B------:R-:W-:Y:S02]  /*f610*/  LOP3.LUT R78, R70, 0x30, RZ, 0x3c, !PT ;  /* 0x00000030464e7812 */ /* 0x000fe400078e3cff */
[----:B0-----:R-:W-:-:S04]  /*f620*/  IADD3 R14, P3, PT, R80, UR10, RZ ;  /* 0x0000000a500e7c10 */ /* 0x001fc8000ff7e0ff */
[----:B------:R-:W-:Y:S02]  /*f630*/  IADD3.X R15, PT, PT, R81, UR4, RZ, P3, !PT ;  /* 0x00000004510f7c10 */ /* 0x000fe40009ffe4ff */
[----:B------:R-:W2:Y:S04]  /*f640*/  LDL.64 R80, [R1+0x450] ;  /* 0x0004500001507983 */ /* 0x000ea80000100a00 */
[----:B------:R-:W-:Y:S04]  /*f650*/  STS.U8 [R78+UR68+0x8180], R64 ;  /* 0x008180404e007988 */ /* 0x000fe80008000044 */
[----:B------:R0:W-:Y:S04]  /*f660*/  STS.U8 [R78+UR68+0x8580], R65 ;  /* 0x008580414e007988 */ /* 0x0001e80008000044 */
[----:B------:R3:W2:Y:S01]  /*f670*/  LDG.E.U8 R63, desc[UR20][R14.64] ;  /* 0x000000140e3f7981 */ /* 0x0006a2000c1e1100 */
[----:B0-----:R-:W-:-:S03]  /*f680*/  LOP3.LUT R65, R70, 0x30, RZ, 0x3c, !PT ;  /* 0x0000003046417812 */ /* 0x001fc600078e3cff */
[----:B------:R-:W2:Y:S04]  /*f690*/  LDL.64 R78, [R1+0x410] ;  /* 0x00041000014e7983 */ /* 0x000ea80000100a00 */
[----:B------:R0:W-:Y:S01]  /*f6a0*/  STS.U8 [R65+UR68+0x8980], R12 ;  /* 0x0089800c41007988 */ /* 0x0001e20008000044 */
[----:B---3--:R-:W-:-:S04]  /*f6b0*/  IADD3 R14, P3, PT, R76, UR10, RZ ;  /* 0x0000000a4c0e7c10 */ /* 0x008fc8000ff7e0ff */
[----:B------:R-:W-:Y:S02]  /*f6c0*/  IADD3.X R15, PT, PT, R77, UR4, RZ, P3, !PT ;  /* 0x000000044d0f7c10 */ /* 0x000fe40009ffe4ff */
[----:B0-----:R-:W-:Y:S01]  /*f6d0*/  IADD3 R12, P3, PT, R74, UR10, RZ ;  /* 0x0000000a4a0c7c10 */ /* 0x001fe2000ff7e0ff */
[----:B------:R-:W3:Y:S03]  /*f6e0*/  LDL.64 R76, [R1+0x3d0] ;  /* 0x0003d000014c7983 */ /* 0x000ee60000100a00 */
[----:B------:R-:W-:Y:S01]  /*f6f0*/  IADD3.X R13, PT, PT, R75, UR4, RZ, P3, !PT ;  /* 0x000000044b0d7c10 */ /* 0x000fe20009ffe4ff */
[----:B------:R-:W3:Y:S04]  /*f700*/  LDG.E.U8 R14, desc[UR20][R14.64] ;  /* 0x000000140e0e7981 */ /* 0x000ee8000c1e1100 */
        /* <DEDUP_REMOVED lines=8> */
[----:B--2---:R-:W-:-:S04]  /*f790*/  IADD3 R10, P3, PT, R80, UR10, RZ ;  /* 0x0000000a500a7c10 */ /* 0x004fc8000ff7e0ff */
[----:B------:R-:W-:Y:S01]  /*f7a0*/  IADD3.X R11, PT, PT, R81, UR4, RZ, P3, !PT ;  /* 0x00000004510b7c10 */ /* 0x000fe20009ffe4ff */
[----:B------:R-:W-:Y:S04]  /*f7b0*/  STS.U8 [R65+UR68+0x9580], R9 ;  /* 0x0095800941007988 */ /* 0x000fe80008000044 */
[----:B------:R0:W2:Y:S04]  /*f7c0*/  LDG.E.U8 R13, desc[UR20][R10.64] ;  /* 0x000000140a0d7981 */ /* 0x0000a8000c1e1100 */
[----:B------:R3:W-:Y:S04]  /*f7d0*/  STS.U8 [R65+UR68+0x9980], R8 ;  /* 0x0099800841007988 */ /* 0x0007e80008000044 */
[----:B------:R-:W5:Y:S01]  /*f7e0*/  LDL.LU.64 R80, [R1+0x8e8] ;  /* 0x0008e80001507983 */ /* 0x000f620000300a00 */
[----:B0-----:R-:W-:-:S04]  /*f7f0*/  IADD3 R10, P3, PT, R78, UR10, RZ ;  /* 0x0000000a4e0a7c10 */ /* 0x001fc8000ff7e0ff */
[----:B------:R-:W-:Y:S01]  /*f800*/  IADD3.X R11, PT, PT, R79, UR4, RZ, P3, !PT ;  /* 0x000000044f0b7c10 */ /* 0x000fe20009ffe4ff */
[----:B------:R-:W-:Y:S04]  /*f810*/  STS.U8 [R65+UR68+0x9d80], R7 ;  /* 0x009d800741007988 */ /* 0x000fe80008000044 */
[----:B------:R-:W2:Y:S04]  /*f820*/  LDG.E.U8 R10, desc[UR20][R10.64] ;  /* 0x000000140a0a7981 */ /* 0x000ea8000c1e1100 */
[----:B------:R4:W-:Y:S04]  /*f830*/  STS.U8 [R65+UR68+0xa180], R6 ;  /* 0x00a1800641007988 */ /* 0x0009e80008000044 */
[----:B------:R-:W5:Y:S01]  /*f840*/  LDL.LU.64 R78, [R1+0x8e0] ;  /* 0x0008e000014e7983 */ /* 0x000f620000300a00 */
[----:B---3--:R-:W-:-:S04]  /*f850*/  IADD3 R8, P3, PT, R76, UR10, RZ ;  /* 0x0000000a4c087c10 */ /* 0x008fc8000ff7e0ff */
[----:B------:R-:W-:Y:S02]  /*f860*/  IADD3.X R9, PT, PT, R77, UR4, RZ, P3, !PT ;  /* 0x000000044d097c10 */ /* 0x000fe40009ffe4ff */
[----:B------:R-:W5:Y:S04]  /*f870*/  LDL.LU.64 R76, [R1+0x8d8] ;  /* 0x0008d800014c7983 */ /* 0x000f680000300a00 */
[----:B------:R0:W3:Y:S02]  /*f880*/  LDG.E.U8 R11, desc[UR20][R8.64] ;  /* 0x00000014080b7981 */ /* 0x0000e4000c1e1100 */
[----:B0-----:R-:W-:-:S04]  /*f890*/  IADD3 R8, P3, PT, R74, UR10, RZ ;  /* 0x0000000a4a087c10 */ /* 0x001fc8000ff7e0ff */
[----:B------:R-:W-:Y:S02]  /*f8a0*/  IADD3.X R9, PT, PT, R75, UR4, RZ, P3, !PT ;  /* 0x000000044b097c10 */ /* 0x000fe40009ffe4ff */
[----:B------:R-:W5:Y:S04]  /*f8b0*/  LDL.LU.64 R74, [R1+0x8d0] ;  /* 0x0008d000014a7983 */ /* 0x000f680000300a00 */
[----:B------:R0:W2:Y:S01]  /*f8c0*/  LDG.E.U8 R8, desc[UR20][R8.64] ;  /* 0x0000001408087981 */ /* 0x0000a2000c1e1100 */
[----:B----4-:R-:W-:-:S04]  /*f8d0*/  IADD3 R6, P3, PT, R72, UR10, RZ ;  /* 0x0000000a48067c10 */ /* 0x010fc8000ff7e0ff */
[----:B------:R-:W-:Y:S02]  /*f8e0*/  IADD3.X R7, PT, PT, R73, UR4, RZ, P3, !PT ;  /* 0x0000000449077c10 */ /* 0x000fe40009ffe4ff */
[----:B------:R-:W5:Y:S04]  /*f8f0*/  LDL.LU.64 R72, [R1+0x8c8] ;  /* 0x0008c80001487983 */ /* 0x000f680000300a00 */
[----:B------:R1:W4:Y:S04]  /*f900*/  LDG.E.U8 R6, desc[UR20][R6.64] ;  /* 0x0000001406067981 */ /* 0x000328000c1e1100 */
[----:B------:R-:W-:Y:S04]  /*f910*/  STS.U8 [R65+UR68+0xa580], R4 ;  /* 0x00a5800441007988 */ /* 0x000fe80008000044 */
[----:B------:R-:W-:Y:S04]  /*f920*/  STS.U8 [R65+UR68+0xa980], R48 ;  /* 0x00a9803041007988 */ /* 0x000fe80008000044 */
[----:B------:R-:W-:Y:S04]  /*f930*/  STS.U8 [R65+UR68+0xad80], R47 ;  /* 0x00ad802f41007988 */ /* 0x000fe80008000044 */
[----:B------:R-:W-:Y:S04]  /*f940*/  STS.U8 [R65+UR68+0xb180], R46 ;  /* 0x00b1802e41007988 */ /* 0x000fe80008000044 */
[----:B------:R-:W-:Y:S04]  /*f950*/  STS.U8 [R65+UR68+0xb580], R45 ;  /* 0x00b5802d41007988 */ /* 0x000fe80008000044 */
[----:B------:R-:W-:Y:S04]  /*f960*/  STS.U8 [R65+UR68+0xb980], R44 ;  /* 0x00b9802c41007988 */ /* 0x000fe80008000044 */
[----:B------:R1:W-:Y:S01]  /*f970*/  STS.U8 [R65+UR68+0xbd80], R43 ;  /* 0x00bd802b41007988 */ /* 0x0003e20008000044 */
[----:B0-----:R-:W0:Y:S01]  /*f980*/  S2R R9, SR_TID.X ;  /* 0x0000000000097919 */ /* 0x001e220000002100 */
[----:B-1----:R-:W1:Y:S01]  /*f990*/  S2R R65, SR_TID.X ;  /* 0x0000000000417919 */ /* 0x002e620000002100 */
[----:B------:R-:W-:-:S05]  /*f9a0*/  LOP3.LUT R64, R70, 0x40, RZ, 0x3c, !PT ;  /* 0x0000004046407812 */ /* 0x000fca00078e3cff */
[----:B------:R-:W-:Y:S04]  /*f9b0*/  STS.U8 [R64+UR68+0x8200], R66 ;  /* 0x0082004240007988 */ /* 0x000fe80008000044 */
[----:B------:R-:W-:Y:S04]  /*f9c0*/  STS.U8 [R64+UR68+0x8600], R58 ;  /* 0x0086003a40007988 */ /* 0x000fe80008000044 */
[----:B------:R-:W-:Y:S04]  /*f9d0*/  STS.U8 [R64+UR68+0x8a00], R42 ;  /* 0x008a002a40007988 */ /* 0x000fe80008000044 */
[----:B------:R-:W-:Y:S04]  /*f9e0*/  STS.U8 [R64+UR68+0x8e00], R41 ;  /* 0x008e002940007988 */ /* 0x000fe80008000044 */
[----:B------:R1:W-:Y:S01]  /*f9f0*/  STS.U8 [R64+UR68+0x9200], R40 ;  /* 0x0092002840007988 */ /* 0x0003e20008000044 */
[----:B0-----:R-:W-:-:S03]  /*fa00*/  LOP3.LUT R4, R9, 0x7f, RZ, 0xc0, !PT ;  /* 0x0000007f09047812 */ /* 0x001fc600078ec0ff */
[----:B------:R-:W-:Y:S01]  /*fa10*/  STS.U8 [R64+UR68+0x9600], R60 ;  /* 0x0096003c40007988 */ /* 0x000fe20008000044 */
[----:B-1----:R-:W-:-:S03]  /*fa20*/  LOP3.LUT R65, R65, 0x80, RZ, 0xc0, !PT ;  /* 0x0000008041417812 */ /* 0x002fc600078ec0ff */
[----:B------:R-:W-:Y:S02]  /*fa30*/  STS.U8 [R64+UR68+0x9a00], R59 ;  /* 0x009a003b40007988 */ /* 0x000fe40008000044 */
[----:B------:R-:W-:Y:S02]  /*fa40*/  IMAD R4, R65, 0x80, R4 ;  /* 0x0000008041047824 */ /* 0x000fe400078e0204 */
[----:B------:R-:W-:Y:S01]  /*fa50*/  STS.U8 [R64+UR68+0x9e00], R67 ;  /* 0x009e004340007988 */ /* 0x000fe20008000044 */
[----:B------:R-:W-:-:S03]  /*fa60*/  LOP3.LUT R40, R9, 0x80, RZ, 0xc0, !PT ;  /* 0x0000008009287812 */ /* 0x000fc600078ec0ff */
[----:B------:R-:W-:Y:S01]  /*fa70*/  STS.U8 [R64+UR68+0xa200], R69 ;  /* 0x00a2004540007988 */ /* 0x000fe20008000044 */
[----:B------:R-:W-:-:S03]  /*fa80*/  LOP3.LUT R7, R4, 0x50, RZ, 0x3c, !PT ;  /* 0x0000005004077812 */ /* 0x000fc600078e3cff */
[----:B------:R-:W-:Y:S01]  /*fa90*/  STS.U8 [R64+UR68+0xa600], R71 ;  /* 0x00a6004740007988 */ /* 0x000fe20008000044 */
[----:B------:R-:W-:-:S03]  /*faa0*/  LOP3.LUT R9, R9, 0x7f, RZ, 0xc0, !PT ;  /* 0x0000007f09097812 */ /* 0x000fc600078ec0ff */
[----:B------:R-:W-:Y:S04]  /*fab0*/  STS.U8 [R64+UR68+0xaa00], R82 ;  /* 0x00aa005240007988 */ /* 0x000fe80008000044 */
[----:B------:R-:W-:Y:S01]  /*fac0*/  STS.U8 [R64+UR68+0xae00], R83 ;  /* 0x00ae005340007988 */ /* 0x000fe20008000044 */
[----:B------:R-:W-:-:S03]  /*fad0*/  UMOV UR4, 0x1 ;  /* 0x0000000100047882 */ /* 0x000fc60000000000 */
[----:B------:R-:W-:Y:S04]  /*fae0*/  STS.U8 [R64+UR68+0xb200], R84 ;  /* 0x00b2005440007988 */ /* 0x000fe80008000044 */
[----:B------:R-:W-:Y:S01]  /*faf0*/  STS.U8 [R64+UR68+0xb600], R85 ;  /* 0x00b6005540007988 */ /* 0x000fe20008000044 */
[----:B------:R-:W-:-:S04]  /*fb00*/  @!UP0 UIADD3 UR4, UPT, UPT, -UR4, 0x100000, URZ ;  /* 0x0010000004048890 */ /* 0x000fc8000fffe1ff */
[----:B------:R-:W-:Y:S02]  /*fb10*/  @!UP0 USHF.L.U32 UR5, UR4, 0xb, URZ ;  /* 0x0000000b04058899 */ /* 0x000fe400080006ff */
[----:B------:R-:W-:Y:S01]  /*fb20*/  @!UP0 USHF.L.U32 UR4, UR4, 0x1, URZ ;  /* 0x0000000104048899 */ /* 0x000fe200080006ff */
        /* <DEDUP_REMOVED lines=17> */
[----:B------:R0:W-:Y:S01]  /*fc40*/  STS.U8 [R7+UR68+0xbe80], R34 ;  /* 0x00be802207007988 */ /* 0x0001e20008000044 */
[----:B------:R-:W-:Y:S01]  /*fc50*/  LOP3.LUT R4, R4, 0x60, RZ, 0x3c, !PT ;  /* 0x0000006004047812 */ /* 0x000fe200078e3cff */
[----:B------:R-:W-:Y:S01]  /*fc60*/  VOTEU.ALL UP2, P2 ;  /* 0x0000000000ff7886 */ /* 0x000fe20001040000 */
[----:B0-----:R-:W-:-:S03]  /*fc70*/  IMAD R7, R40, 0x80, R9 ;  /* 0x0000008028077824 */ /* 0x001fc600078e0209 */
[----:B------:R0:W-:Y:S02]  /*fc80*/  STS.U8 [R4+UR68+0x8300], R35 ;  /* 0x0083002304007988 */ /* 0x0001e40008000044 */
[----:B------:R-:W-:Y:S02]  /*fc90*/  LOP3.LUT R7, R7, 0x70, RZ, 0x3c, !PT ;  /* 0x0000007007077812 */ /* 0x000fe400078e3cff */
        /* <DEDUP_REMOVED lines=26> */
[----:B--2---:R0:W-:Y:S04]  /*fe40*/  STS.U8 [R7+UR68+0xaf80], R13 ;  /* 0x00af800d07007988 */ /* 0x0041e80008000044 */
[----:B------:R0:W-:Y:S04]  /*fe50*/  STS.U8 [R7+UR68+0xb380], R10 ;  /* 0x00b3800a07007988 */ /* 0x0001e80008000044 */
[----:B---3--:R0:W-:Y:S04]  /*fe60*/  STS.U8 [R7+UR68+0xb780], R11 ;  /* 0x00b7800b07007988 */ /* 0x0081e80008000044 */
[----:B------:R0:W-:Y:S04]  /*fe70*/  STS.U8 [R7+UR68+0xbb80], R8 ;  /* 0x00bb800807007988 */ /* 0x0001e80008000044 */
[----:B----4-:R0:W-:Y:S01]  /*fe80*/  STS.U8 [R7+UR68+0xbf80], R6 ;  /* 0x00bf800607007988 */ /* 0x0101e20008000044 */
[----:B------:R1:W-:Y:S06]  /*fe90*/  MEMBAR.ALL.CTA ;  /* 0x0000000000007992 */ /* 0x0003ec0000008000 */
[----:B-1----:R-:W-:Y:S04]  /*fea0*/  FENCE.VIEW.ASYNC.S ;  /* 0x00000000000073c6 */ /* 0x002fe80000000000 */
[----:B------:R-:W1:Y:S02]  /*feb0*/  FENCE.VIEW.ASYNC.S ;  /* 0x00000000000073c6 */ /* 0x000e640000000000 */
[----:B-1----:R0:W1:Y:S02]  /*fec0*/  @!UP2 SYNCS.EXCH.64 URZ, [UR68+0x1e010], UR4 ;  /* 0x01e0100444ffa5b2 */ /* 0x0020640008000100 */
[----:B-1----:R-:W-:Y:S06]  /*fed0*/  BAR.SYNC.DEFER_BLOCKING 0x0 ;  /* 0x0000000000007b1d */ /* 0x002fec0000010000 */
[----:B0-----:R-:W-:Y:S05]  /*fee0*/  BRA.U UP1, `(.L_x_12) ;  /* 0x00000001016c7547 */ /* 0x001fea000b800000 */
[----:B------:R-:W-:Y:S01]  /*fef0*/  UMOV UR60, UR9 ;  /* 0x00000009003c7c82 */ /* 0x000fe20008000000 */
[----:B------:R-:W-:Y:S01]  /*ff00*/  UMOV UR61, 0x80004020 ;  /* 0x80004020003d7882 */ /* 0x000fe20000000000 */
[----:B------:R-:W-:Y:S01]  /*ff10*/  UMOV UR62, UR12 ;  /* 0x0000000c003e7c82 */ /* 0x000fe20008000000 */
[----:B------:R-:W-:Y:S01]  /*ff20*/  UMOV UR63, 0x40004040 ;  /* 0x40004040003f7882 */ /* 0x000fe20000000000 */
[----:B------:R-:W-:Y:S01]  /*ff30*/  UMOV UR72, 0x0 ;  /* 0x0000000000487882 */ /* 0x000fe20000000000 */
[----:B------:R-:W-:Y:S01]  /*ff40*/  UMOV UR73, 0x4208010 ;  /* 0x0420801000497882 */ /* 0x000fe20000000000 */
[----:B------:R-:W-:Y:S01]  /*ff50*/  UIADD3 UR4, UPT, UPT, UR68, 0x1e010, URZ ;  /* 0x0001e01044047890 */ /* 0x000fe2000fffe0ff */
[----:B------:R0:W-:Y:S01]  /*ff60*/  UTCQMMA gdesc[UR60], gdesc[UR62], tmem[UR64], tmem[UR72], idesc[UR73], !UPT ;  /* 0x00ff483e3c0075ea */ /* 0x0001e2000f800340 */
[----:B------:R-:W-:Y:S01]  /*ff70*/  UMOV UR76, 0x0 ;  /* 0x00000000004c7882 */ /* 0x000fe20000000000 */
[----:B------:R-:W-:Y:S01]  /*ff80*/  UMOV UR77, 0x4208010 ;  /* 0x04208010004d7882 */ /* 0x000fe20000000000 */
[----:B------:R-:W-:Y:S01]  /*ff90*/  UMOV UR74, 0x0 ;  /* 0x00000000004a7882 */ /* 0x000fe20000000000 */
[----:B------:R-:W-:Y:S01]  /*ffa0*/  UMOV UR75, 0x4208010 ;  /* 0x04208010004b7882 */ /* 0x000fe20000000000 */
[----:B------:R1:W-:Y:S01]  /*ffb0*/  UTCQMMA gdesc[UR24], gdesc[UR22], tmem[UR64], tmem[UR76], idesc[UR77], UPT ;  /* 0x00ff4c16180075ea */ /* 0x0003e2000b800340 */
[----:B------:R1:W-:Y:S01]  /*ffc0*/  UTCQMMA gdesc[UR30], gdesc[UR70], tmem[UR64], tmem[UR74], idesc[UR75], UPT ;  /* 0x00ff4a461e0075ea */ /* 0x0003e2000b800340 */
[----:B------:R-:W-:-:S02]  /*ffd0*/  UMOV UR5, URZ ;  /* 0x000000ff00057c82 */ /* 0x000fc40008000000 */
[----:B------:R-:W-:Y:S01]  /*ffe0*/  UMOV UR4, UR4 ;  /* 0x0000000400047c82 */ /* 0x000fe20008000000 */
[----:B0-----:R-:W-:Y:S01]  /*fff0*/  UMOV UR60, 0x0 ;  /* 0x00000000003c7882 */ /* 0x001fe20000000000 */
[----:B------:R-:W-:Y:S01]  /*10000*/  UMOV UR61, 0x4208010 ;  /* 0x04208010003d7882 */ /* 0x000fe20000000000 */
[----:B------:R-:W-:Y:S01]  /*10010*/  UMOV UR62, 0x0 ;  /* 0x00000000003e7882 */ /* 0x000fe20000000000 */
[----:B------:R-:W-:Y:S01]  /*10020*/  UMOV UR63, 0x4208010 ;  /* 0x04208010003f7882 */ /* 0x000fe20000000000 */
[----:B------:R1:W-:Y:S01]  /*10030*/  UTCQMMA gdesc[UR32], gdesc[UR46], tmem[UR64], tmem[UR60], idesc[UR61], UPT ;  /* 0x00ff3c2e200075ea */ /* 0x0003e2000b800340 */
[----:B------:R1:W-:Y:S01]  /*10040*/  UTCQMMA gdesc[UR34], gdesc[UR48], tmem[UR64], tmem[UR74], idesc[UR75], UPT ;  /* 0x00ff4a30220075ea */ /* 0x0003e2000b800340 */
[----:B------:R1:W-:Y:S01]  /*10050*/  UTCQMMA gdesc[UR36], gdesc[UR50], tmem[UR64], tmem[UR62], idesc[UR63], UPT ;  /* 0x00ff3e32240075ea */ /* 0x0003e2000b800340 */
[----:B------:R1:W-:Y:S01]  /*10060*/  UTCQMMA gdesc[UR38], gdesc[UR52], tmem[UR64], tmem[UR76], idesc[UR77], UPT ;  /* 0x00ff4c34260075ea */ /* 0x0003e2000b800340 */
[----:B------:R1:W-:Y:S01]  /*10070*/  UTCQMMA gdesc[UR40], gdesc[UR54], tmem[UR64], tmem[UR72], idesc[UR73], UPT ;  /* 0x00ff4836280075ea */ /* 0x0003e2000b800340 */
[----:B------:R1:W-:Y:S01]  /*10080*/  UTCBAR [UR4], URZ ;  /* 0x000000ff040073e9 */ /* 0x0003e200080000ff */
[----:B------:R-:W-:Y:S01]  /*10090*/  NOP ;  /* 0x0000000000007918 */ /* 0x000fe20000000000 */
.L_x_12:
[----:B------:R-:W0:Y:S02]  /*100a0*/  SYNCS.PHASECHK.TRANS64.TRYWAIT P3, [UR68+0x1e010], RZ ;  /* 0x01e010ffff0075a7 */ /* 0x000e240008061144 */
[----:B0-----:R-:W-:Y:S05]  /*100b0*/  @!P3 BRA `(.L_x_13) ;  /* 0x0000007400e8b947 */ /* 0x001fea0003800000 */
.L_x_22:
[----:B------:R0:W2:Y:S01]  /*100c0*/  LDL R40, [R1+0x6c4] ;  /* 0x0006c40001287983 */ /* 0x0000a20000100800 */
[----:B------:R-:W-:Y:S06]  /*100d0*/  BAR.SYNC.DEFER_BLOCKING 0x0 ;  /* 0x0000000000007b1d */ /* 0x000fec0000010000 */
[----:B------:R-:W-:Y:S01]  /*100e0*/  LDTM.16dp32bit_t0_t15.x32 R4, tmem[UR19] ;  /* 0x00000013000479ee */ /* 0x000fe20008a80000 */
[----:B------:R-:W3:Y:S01]  /*100f0*/  LDTM.16dp32bit_t16_t31.x32 R4, tmem[UR19+0x20] ;  /* 0x00002013000479ee */ /* 0x000ee20008aa0000 */
[----:B------:R-:W4:Y:S01]  /*10100*/  S2R R41, SR_TID.X ;  /* 0x0000000000297919 */ /* 0x000f220000002100 */
[----:B------:R-:W1:Y:S01]  /*10110*/  @!P2 SYNCS.CCTL.IV [UR68+0x1e010] ;  /* 0x01e01000ff00a9b1 */ /* 0x000e620008000044 */
[----:B------:R-:W-:Y:S01]  /*10120*/  NOP ;  /* 0x0000000000007918 */ /* 0x000fe20000000000 */
[----:B---3--:R-:W-:Y:S01]  /*10130*/  FMUL R36, R4, UR15 ;  /* 0x0000000f04247c20 */ /* 0x008fe20008400000 */
[----:B------:R-:W-:Y:S01]  /*10140*/  FMUL R37, R5, UR15 ;  /* 0x0000000f05257c20 */ /* 0x000fe20008400000 */
[----:B------:R-:W-:Y:S01]  /*10150*/  FMUL R38, R6, UR15 ;  /* 0x0000000f06267c20 */ /* 0x000fe20008400000 */
[----:B------:R-:W-:-:S04]  /*10160*/  FMUL R39, R35, UR15 ;  /* 0x0000000f23277c20 */ /* 0x000fc80008400000 */
[----:B------:R-:W-:Y:S01]  /*10170*/  FMNMX3 R36, R36, R37, R38, !PT ;  /* 0x0000002524247276 */ /* 0x000fe20007800026 */
[----:B------:R-:W-:Y:S01]  /*10180*/  FMUL R37, R7, UR15 ;  /* 0x0000000f07257c20 */ /* 0x000fe20008400000 */
[----:B------:R-:W-:Y:S01]  /*10190*/  FMUL R38, R8, UR15 ;  /* 0x0000000f08267c20 */ /* 0x000fe20008400000 */
[----:B----4-:R-:W-:-:S04]  /*101a0*/  LOP3.LUT R71, R41, 0x60, RZ, 0xc0, !PT ;  /* 0x0000006029477812 */ /* 0x010fc800078ec0ff */
[----:B------:R-:W-:Y:S01]  /*101b0*/  FMNMX3 R36, R36, R37, R38, !PT ;  /* 0x0000002524247276 */ /* 0x000fe20007800026 */
[----:B------:R-:W-:Y:S01]  /*101c0*/  FMUL R37, R9, UR15 ;  /* 0x0000000f09257c20 */ /* 0x000fe20008400000 */
[----:B------:R-:W-:-:S05]  /*101d0*/  FMUL R38, R10, UR15 ;  /* 0x0000000f0a267c20 */ /* 0x000fca0008400000 */
        /* <DEDUP_REMOVED lines=36> */
[----:B------:R-:W-:Y:S02]  /*10420*/  FMNMX3 R36, R36, R37, R38, !PT ;  /* 0x0000002524247276 */ /* 0x000fe40007800026 */
[----:B------:R-:W-:Y:S02]  /*10430*/  LOP3.LUT R37, R41, 0xff, RZ, 0xc0, !PT ;  /* 0x000000ff29257812 */ /* 0x000fe400078ec0ff */
[----:B------:R-:W-:Y:S02]  /*10440*/  FMNMX R39, R39, R36, !PT ;  /* 0x0000002427277209 */ /* 0x000fe40007800000 */
[----:B------:R-:W-:-:S03]  /*10450*/  LOP3.LUT R36, R41, 0xf, RZ, 0xc0, !PT ;  /* 0x0000000f29247812 */ /* 0x000fc600078ec0ff */
[----:B------:R-:W3:Y:S02]  /*10460*/  SHFL.BFLY PT, R38, R39, 0x10, 0x1f ;  /* 0x0e001f0027267f89 */ /* 0x000ee400000e0000 */
[----:B------:R-:W-:-:S05]  /*10470*/  IMAD R71, R36, 0x2, R71 ;  /* 0x0000000224477824 */ /* 0x000fca00078e0247 */
[C---:B------:R-:W-:Y:S02]  /*10480*/  LEA.HI R36, R37.reuse, R71, RZ, 0x19 ;  /* 0x0000004725247211 */ /* 0x040fe400078fc8ff */
[----:B------:R-:W-:Y:S02]  /*10490*/  LEA R37, R37, UR68, 0x2 ;  /* 0x0000004425257c11 */ /* 0x000fe4000f8e10ff */
[----:B------:R-:W-:Y:S02]  /*104a0*/  LEA R36, R36, UR68, 0x2 ;  /* 0x0000004424247c11 */ /* 0x000fe4000f8e10ff */
[----:B---3--:R-:W-:-:S05]  /*104b0*/  FMNMX R38, R39, R38, !PT ;  /* 0x0000002627267209 */ /* 0x008fca0007800000 */
[----:B-1----:R-:W-:Y:S01]  /*104c0*/  @!P5 STS [R36+0x8000], R38 ;  /* 0x008000262400d388 */ /* 0x002fe20000000800 */
[----:B------:R-:W-:Y:S01]  /*104d0*/  BAR.SYNC.DEFER_BLOCKING 0x0 ;  /* 0x0000000000007b1d */ /* 0x000fe20000010000 */
[----:B------:R-:W-:-:S05]  /*104e0*/  LEA R71, R71, UR68, 0x2 ;  /* 0x0000004447477c11 */ /* 0x000fca000f8e10ff */
[----:B--2---:R-:W1:Y:S04]  /*104f0*/  @!P6 LDS R40, [R37+0x8000] ;  /* 0x008000002528e984 */ /* 0x004e680000000800 */
[----:B-1----:R-:W1:Y:S04]  /*10500*/  SHFL.BFLY PT, R38, R40, 0x1, 0x1f ;  /* 0x0c201f0028267f89 */ /* 0x002e6800000e0000 */
[----:B------:R-:W-:Y:S04]  /*10510*/  @!P6 STL [R1+0x6c4], R40 ;  /* 0x0006c4280100e387 */ /* 0x000fe80000100800 */
[----:B------:R0:W2:Y:S04]  /*10520*/  LDL R50, [R1+0x6c0] ;  /* 0x0006c00001327983 */ /* 0x0000a80000100800 */
[----:B------:R-:W3:Y:S04]  /*10530*/  LDL.64 R48, [R1+0x348] ;  /* 0x0003480001307983 */ /* 0x000ee80000100a00 */
[----:B------:R-:W4:Y:S01]  /*10540*/  LDL.64 R46, [R1+0x328] ;  /* 0x00032800012e7983 */ /* 0x000f220000100a00 */
[----:B-1----:R-:W-:-:S05]  /*10550*/  FMNMX R38, R40, R38, !PT ;  /* 0x0000002628267209 */ /* 0x002fca0007800000 */
[----:B------:R-:W-:Y:S01]  /*10560*/  @P0 STS [R37+0x8000], R38 ;  /* 0x0080002625000388 */ /* 0x000fe20000000800 */
[----:B------:R-:W-:Y:S06]  /*10570*/  BAR.SYNC.DEFER_BLOCKING 0x0 ;  /* 0x0000000000007b1d */ /* 0x000fec0000010000 */
[----:B------:R-:W1:Y:S02]  /*10580*/  LDS R69, [R71+0x8000] ;  /* 0x0080000047457984 */ /* 0x000e640000000800 */
[----:B------:R-:W-:Y:S01]  /*10590*/  BAR.SYNC.DEFER_BLOCKING 0x0 ;  /* 0x0000000000007b1d */ /* 0x000fe20000010000 */
[----:B-1----:R-:W-:-:S05]  /*105a0*/  FMNMX R69, R69, R0, !PT ;  /* 0x0000000045457209 */ /* 0x002fca0007800000 */
[--C-:B------:R-:W-:Y:S01]  /*105b0*/  FFMA R4, R4, UR15, -R69.reuse ;  /* 0x0000000f04047c23 */ /* 0x100fe20008000845 */
[--C-:B------:R-:W-:Y:S01]  /*105c0*/  FFMA R5, R5, UR15, -R69.reuse ;  /* 0x0000000f05057c23 */ /* 0x100fe20008000845 */
[--C-:B------:R-:W-:Y:S02]  /*105d0*/  FFMA R6, R6, UR15, -R69.reuse ;  /* 0x0000000f06067c23 */ /* 0x100fe40008000845 */
[----:B------:R-:W-:Y:S01]  /*105e0*/  FMUL R4, R4, 1.4426950216293334961 ;  /* 0x3fb8aa3b04047820 */ /* 0x000fe20000400000 */
[----:B------:R-:W-:Y:S01]  /*105f0*/  FMUL R5, R5, 1.4426950216293334961 ;  /* 0x3fb8aa3b05057820 */ /* 0x000fe20000400000 */
[----:B------:R-:W-:Y:S01]  /*10600*/  FMUL R6, R6, 1.4426950216293334961 ;  /* 0x3fb8aa3b06067820 */ /* 0x000fe20000400000 */
[--C-:B------:R-:W-:Y:S01]  /*10610*/  FFMA R7, R7, UR15, -R69.reuse ;  /* 0x0000000f07077c23 */ /* 0x100fe20008000845 */
[--C-:B------:R-:W-:Y:S02]  /*10620*/  FFMA R8, R8, UR15, -R69.reuse ;  /* 0x0000000f08087c23 */ /* 0x100fe40008000845 */
[----:B------:R-:W-:Y:S01]  /*10630*/  MUFU.EX2 R4, R4 ;  /* 0x0000000400047308 */ /* 0x000fe20000000800 */
[----:B------:R-:W-:Y:S01]  /*10640*/  FMUL R7, R7, 1.4426950216293334961 ;  /* 0x3fb8aa3b07077820 */ /* 0x000fe20000400000 */
[----:B------:R-:W-:-:S06]  /*10650*/  FFMA R9, R9, UR15, -R69 ;  /* 0x0000000f09097c23 */ /* 0x000fcc0008000845 */
[----:B------:R-:W1:Y:S01]  /*10660*/  MUFU.EX2 R5, R5 ;  /* 0x0000000500057308 */ /* 0x000e620000000800 */
[----:B------:R-:W-:-:S07]  /*10670*/  FFMA R14, R14, UR15, -R69 ;  /* 0x0000000f0e0e7c23 */ /* 0x000fce0008000845 */
[----:B------:R0:W1:Y:S01]  /*10680*/  MUFU.EX2 R38, R6 ;  /* 0x0000000600267308 */ /* 0x0000620000000800 */
[----:B------:R-:W-:Y:S01]  /*10690*/  FFMA R10, R10, UR15, -R69 ;  /* 0x0000000f0a0a7c23 */ /* 0x000fe20008000845 */
[----:B------:R-:W-:Y:S01]  /*106a0*/  FMUL R14, R14, 1.4426950216293334961 ;  /* 0x3fb8aa3b0e0e7820 */ /* 0x000fe20000400000 */
[----:B0-----:R-:W-:-:S05]  /*106b0*/  FMUL R6, R8, 1.4426950216293334961 ;  /* 0x3fb8aa3b08067820 */ /* 0x001fca0000400000 */
[----:B------:R0:W1:Y:S01]  /*106c0*/  MUFU.EX2 R39, R7 ;  /* 0x0000000700277308 */ /* 0x0000620000000800 */
[----:B------:R-:W-:Y:S01]  /*106d0*/  FMUL R10, R10, 1.4426950216293334961 ;  /* 0x3fb8aa3b0a0a7820 */ /* 0x000fe20000400000 */
[--C-:B------:R-:W-:Y:S01]  /*106e0*/  FFMA R11, R11, UR15, -R69.reuse ;  /* 0x0000000f0b0b7c23 */ /* 0x100fe20008000845 */
[----:B------:R-:W-:Y:S01]  /*106f0*/  FFMA R15, R15, UR15, -R69 ;  /* 0x0000000f0f0f7c23 */ /* 0x000fe20008000845 */
[----:B0-----:R-:W-:-:S04]  /*10700*/  FMUL R7, R9, 1.4426950216293334961 ;  /* 0x3fb8aa3b09077820 */ /* 0x001fc80000400000 */
[----:B------:R-:W0:Y:S01]  /*10710*/  MUFU.EX2 R6, R6 ;  /* 0x0000000600067308 */ /* 0x000e220000000800 */
[----:B------:R-:W-:Y:S01]  /*10720*/  FFMA R12, R12, UR15, -R69 ;  /* 0x0000000f0c0c7c23 */ /* 0x000fe20008000845 */
[----:B------:R-:W-:Y:S01]  /*10730*/  FMUL R11, R11, 1.4426950216293334961 ;  /* 0x3fb8aa3b0b0b7820 */ /* 0x000fe20000400000 */
[----:B------:R-:W-:-:S05]  /*10740*/  FMUL R15, R15, 1.4426950216293334961 ;  /* 0x3fb8aa3b0f0f7820 */ /* 0x000fca0000400000 */
[----:B------:R-:W0:Y:S01]  /*10750*/  MUFU.EX2 R7, R7 ;  /* 0x0000000700077308 */ /* 0x000e220000000800 */
[----:B------:R-:W-:Y:S01]  /*10760*/  FMUL R8, R12, 1.4426950216293334961 ;  /* 0x3fb8aa3b0c087820 */ /* 0x000fe20000400000 */
[----:B------:R-:W-:-:S06]  /*10770*/  FFMA R13, R13, UR15, -R69 ;  /* 0x0000000f0d0d7c23 */ /* 0x000fcc0008000845 */
[----:B------:R1:W-:Y:S02]  /*10780*/  MUFU.EX2 R41, R14 ;  /* 0x0000000e00297308 */ /* 0x0003e40000000800 */
[----:B-1----:R-:W-:-:S06]  /*10790*/  FADD R14, R4, R5 ;  /* 0x00000005040e7221 */ /* 0x002fcc0000000000 */
[----:B------:R1:W0:Y:S01]  /*107a0*/  MUFU.EX2 R40, R10 ;  /* 0x0000000a00287308 */ /* 0x0002220000000800 */
[----:B------:R-:W-:Y:S01]  /*107b0*/  FADD R14, R38, R14 ;  /* 0x0000000e260e7221 */ /* 0x000fe20000000000 */
[----:B------:R-:W-:-:S06]  /*107c0*/  FMUL R9, R13, 1.4426950216293334961 ;  /* 0x3fb8aa3b0d097820 */ /* 0x000fcc0000400000 */
[----:B------:R-:W0:Y:S01]  /*107d0*/  MUFU.EX2 R42, R11 ;  /* 0x0000000b002a7308 */ /* 0x000e220000000800 */
[----:B------:R-:W-:-:S07]  /*107e0*/  FFMA R16, R16, UR15, -R69 ;  /* 0x0000000f10107c23 */ /* 0x000fce0008000845 */
[----:B------:R0:W-:Y:S01]  /*107f0*/  MUFU.EX2 R43, R15 ;  /* 0x0000000f002b7308 */ /* 0x0001e20000000800 */
[----:B-1----:R-:W-:Y:S01]  /*10800*/  FMUL R10, R16, 1.4426950216293334961 ;  /* 0x3fb8aa3b100a7820 */ /* 0x002fe20000400000 */
[----:B0-----:R-:W-:-:S06]  /*10810*/  FADD R15, R39, R14 ;  /* 0x0000000e270f7221 */ /* 0x001fcc0000000000 */
[----:B------:R-:W0:Y:S01]  /*10820*/  MUFU.EX2 R8, R8 ;  /* 0x0000000800087308 */ /* 0x000e220000000800 */
[----:B------:R-:W-:-:S04]  /*10830*/  FADD R15, R6, R15 ;  /* 0x0000000f060f7221 */ /* 0x000fc80000000000 */
[----:B------:R-:W-:-:S03]  /*10840*/  FADD R16, R7, R15 ;  /* 0x0000000f07107221 */ /* 0x000fc60000000000 */
[----:B------:R-:W1:Y:S01]  /*10850*/  MUFU.EX2 R9, R9 ;  /* 0x0000000900097308 */ /* 0x000e620000000800 */
[----:B------:R-:W-:Y:S01]  /*10860*/  FFMA R17, R17, UR15, -R69 ;  /* 0x0000000f11117c23 */ /* 0x000fe20008000845 */
[----:B------:R-:W-:-:S03]  /*10870*/  FADD R16, R40, R16 ;  /* 0x0000001028107221 */ /* 0x000fc60000000000 */
[----:B------:R-:W-:Y:S01]  /*10880*/  FMUL R11, R17, 1.4426950216293334961 ;  /* 0x3fb8aa3b110b7820 */ /* 0x000fe20000400000 */
[----:B------:R-:W-:Y:S02]  /*10890*/  FADD R16, R42, R16 ;  /* 0x000000102a107221 */ /* 0x000fe40000000000 */
[----:B------:R-:W1:Y:S01]  /*108a0*/  MUFU.EX2 R10, R10 ;  /* 0x0000000a000a7308 */ /* 0x000e620000000800 */
[--C-:B------:R-:W-:Y:S01]  /*108b0*/  FFMA R18, R18, UR15, -R69.reuse ;  /* 0x0000000f12127c23 */ /* 0x100fe20008000845 */
[----:B0-----:R-:W-:Y:S01]  /*108c0*/  FADD R16, R8, R16 ;  /* 0x0000001008107221 */ /* 0x001fe20000000000 */
[--C-:B------:R-:W-:Y:S02]  /*108d0*/  FFMA R19, R19, UR15, -R69.reuse ;  /* 0x0000000f13137c23 */ /* 0x100fe40008000845 */
[----:B------:R-:W-:Y:S01]  /*108e0*/  FMUL R18, R18, 1.4426950216293334961 ;  /* 0x3fb8aa3b12127820 */ /* 0x000fe20000400000 */
[--C-:B------:R-:W-:Y:S02]  /*108f0*/  FFMA R12, R20, UR15, -R69.reuse ;  /* 0x0000000f140c7c23 */ /* 0x100fe40008000845 */
[----:B------:R-:W0:Y:S01]  /*10900*/  MUFU.EX2 R11, R11 ;  /* 0x0000000b000b7308 */ /* 0x000e220000000800 */
[----:B-1----:R-:W-:Y:S01]  /*10910*/  FADD R16, R9, R16 ;  /* 0x0000001009107221 */ /* 0x002fe20000000000 */
[----:B------:R-:W-:Y:S01]  /*10920*/  FMUL R19, R19, 1.4426950216293334961 ;  /* 0x3fb8aa3b13137820 */ /* 0x000fe20000400000 */
[----:B------:R-:W-:Y:S01]  /*10930*/  FMUL R12, R12, 1.4426950216293334961 ;  /* 0x3fb8aa3b0c0c7820 */ /* 0x000fe20000400000 */
[----:B------:R-:W-:Y:S01]  /*10940*/  FFMA R21, R21, UR15, -R69 ;  /* 0x0000000f15157c23 */ /* 0x000fe20008000845 */
[----:B------:R-:W-:-:S03]  /*10950*/  FADD R16, R41, R16 ;  /* 0x0000001029107221 */ /* 0x000fc60000000000 */
[----:B------:R0:W1:Y:S01]  /*10960*/  MUFU.EX2 R44, R18 ;  /* 0x00000012002c7308 */ /* 0x0000620000000800 */
[----:B------:R-:W-:Y:S01]  /*10970*/  FFMA R22, R22, UR15, -R69 ;  /* 0x0000000f16167c23 */ /* 0x000fe20008000845 */
[----:B------:R-:W-:Y:S01]  /*10980*/  FADD R17, R43, R16 ;  /* 0x000000102b117221 */ /* 0x000fe20000000000 */
[----:B------:R-:W-:-:S05]  /*10990*/  FMUL R13, R21, 1.4426950216293334961 ;  /* 0x3fb8aa3b150d7820 */ /* 0x000fca0000400000 */
[----:B------:R-:W1:Y:S01]  /*109a0*/  MUFU.EX2 R20, R19 ;  /* 0x0000001300147308 */ /* 0x000e620000000800 */
[----:B------:R-:W-:Y:S01]  /*109b0*/  FMUL R21, R22, 1.4426950216293334961 ;  /* 0x3fb8aa3b16157820 */ /* 0x000fe20000400000 */
[----:B------:R-:W-:Y:S01]  /*109c0*/  FADD R17, R10, R17 ;  /* 0x000000110a117221 */ /* 0x000fe20000000000 */
[----:B------:R-:W-:-:S05]  /*109d0*/  FFMA R22, R23, UR15, -R69 ;  /* 0x0000000f17167c23 */ /* 0x000fca0008000845 */
[----:B------:R-:W1:Y:S01]  /*109e0*/  MUFU.EX2 R12, R12 ;  /* 0x0000000c000c7308 */ /* 0x000e620000000800 */
[----:B0-----:R-:W-:Y:S01]  /*109f0*/  FADD R18, R11, R17 ;  /* 0x000000110b127221 */ /* 0x001fe20000000000 */
[----:B------:R-:W-:Y:S01]  /*10a00*/  FMUL R22, R22, 1.4426950216293334961 ;  /* 0x3fb8aa3b16167820 */ /* 0x000fe20000400000 */
[----:B------:R-:W-:-:S05]  /*10a10*/  FFMA R24, R24, UR15, -R69 ;  /* 0x0000000f18187c23 */ /* 0x000fca0008000845 */
[----:B------:R-:W0:Y:S01]  /*10a20*/  MUFU.EX2 R13, R13 ;  /* 0x0000000d000d7308 */ /* 0x000e220000000800 */
[----:B-1----:R-:W-:Y:S01]  /*10a30*/  FADD R18, R44, R18 ;  /* 0x000000122c127221 */ /* 0x002fe20000000000 */
[----:B------:R-:W-:Y:S01]  /*10a40*/  FMUL R14, R24, 1.4426950216293334961 ;  /* 0x3fb8aa3b180e7820 */ /* 0x000fe20000400000 */
[----:B------:R-:W-:-:S05]  /*10a50*/  FFMA R25, R25, UR15, -R69 ;  /* 0x0000000f19197c23 */ /* 0x000fca0008000845 */
[----:B------:R-:W1:Y:S01]  /*10a60*/  MUFU.EX2 R21, R21 ;  /* 0x0000001500157308 */ /* 0x000e620000000800 */
[----:B------:R-:W-:Y:S01]  /*10a70*/  FADD R18, R20, R18 ;  /* 0x0000001214127221 */ /* 0x000fe20000000000 */
[----:B------:R-:W-:Y:S01]  /*10a80*/  FMUL R15, R25, 1.4426950216293334961 ;  /* 0x3fb8aa3b190f7820 */ /* 0x000fe20000400000 */
[----:B------:R-:W-:-:S05]  /*10a90*/  FFMA R26, R26, UR15, -R69 ;  /* 0x0000000f1a1a7c23 */ /* 0x000fca0008000845 */
[----:B------:R-:W1:Y:S01]  /*10aa0*/  MUFU.EX2 R22, R22 ;  /* 0x0000001600167308 */ /* 0x000e620000000800 */
[----:B------:R-:W-:Y:S01]  /*10ab0*/  FADD R18, R12, R18 ;  /* 0x000000120c127221 */ /* 0x000fe20000000000 */
[----:B------:R-:W-:Y:S01]  /*10ac0*/  FMUL R23, R26, 1.4426950216293334961 ;  /* 0x3fb8aa3b1a177820 */ /* 0x000fe20000400000 */
[----:B------:R-:W-:-:S05]  /*10ad0*/  FFMA R27, R27, UR15, -R69 ;  /* 0x0000000f1b1b7c23 */ /* 0x000fca0008000845 */
[----:B------:R-:W1:Y:S01]  /*10ae0*/  MUFU.EX2 R14, R14 ;  /* 0x0000000e000e7308 */ /* 0x000e620000000800 */
[----:B0-----:R-:W-:Y:S01]  /*10af0*/  FADD R18, R13, R18 ;  /* 0x000000120d127221 */ /* 0x001fe20000000000 */
[----:B------:R-:W-:Y:S01]  /*10b00*/  FFMA R28, R28, UR15, -R69 ;  /* 0x0000000f1c1c7c23 */ /* 0x000fe20008000845 */
[----:B------:R-:W-:-:S05]  /*10b10*/  FMUL R27, R27, 1.4426950216293334961 ;  /* 0x3fb8aa3b1b1b7820 */ /* 0x000fca0000400000 */
[----:B------:R-:W0:Y:S01]  /*10b20*/  MUFU.EX2 R15, R15 ;  /* 0x0000000f000f7308 */ /* 0x000e220000000800 */
[----:B-1----:R-:W-:Y:S01]  /*10b30*/  FADD R18, R21, R18 ;  /* 0x0000001215127221 */ /* 0x002fe20000000000 */
[----:B------:R-:W-:Y:S01]  /*10b40*/  FMUL R16, R28, 1.4426950216293334961 ;  /* 0x3fb8aa3b1c107820 */ /* 0x000fe20000400000 */
[--C-:B------:R-:W-:Y:S01]  /*10b50*/  FFMA R29, R29, UR15, -R69.reuse ;  /* 0x0000000f1d1d7c23 */ /* 0x100fe20008000845 */
[----:B------:R-:W-:-:S04]  /*10b60*/  FFMA R19, R32, UR15, -R69 ;  /* 0x0000000f20137c23 */ /* 0x000fc80008000845 */
[----:B------:R-:W1:Y:S01]  /*10b70*/  MUFU.EX2 R23, R23 ;  /* 0x0000001700177308 */ /* 0x000e620000000800 */
[----:B------:R-:W-:Y:S01]  /*10b80*/  FADD R24, R22, R18 ;  /* 0x0000001216187221 */ /* 0x000fe20000000000 */
[----:B------:R-:W-:Y:S01]  /*10b90*/  FMUL R17, R29, 1.4426950216293334961 ;  /* 0x3fb8aa3b1d117820 */ /* 0x000fe20000400000 */
[----:B------:R-:W-:Y:S01]  /*10ba0*/  FFMA R30, R30, UR15, -R69 ;  /* 0x0000000f1e1e7c23 */ /* 0x000fe20008000845 */
[----:B------:R-:W-:-:S04]  /*10bb0*/  FMUL R18, R19, 1.4426950216293334961 ;  /* 0x3fb8aa3b13127820 */ /* 0x000fc80000400000 */
[----:B------:R-:W1:Y:S01]  /*10bc0*/  MUFU.EX2 R45, R27 ;  /* 0x0000001b002d7308 */ /* 0x000e620000000800 */
[----:B------:R-:W-:Y:S01]  /*10bd0*/  FADD R19, R14, R24 ;  /* 0x000000180e137221 */ /* 0x000fe20000000000 */
[----:B------:R-:W-:Y:S01]  /*10be0*/  FMUL R29, R30, 1.4426950216293334961 ;  /* 0x3fb8aa3b1e1d7820 */ /* 0x000fe20000400000 */
[----:B------:R-:W-:-:S05]  /*10bf0*/  FFMA R31, R31, UR15, -R69 ;  /* 0x0000000f1f1f7c23 */ /* 0x000fca0008000845 */
[----:B------:R-:W2:Y:S01]  /*10c00*/  MUFU.EX2 R16, R16 ;  /* 0x0000001000107308 */ /* 0x000ea20000000800 */
[----:B0-----:R-:W-:Y:S01]  /*10c10*/  FADD R24, R15, R19 ;  /* 0x000000130f187221 */ /* 0x001fe20000000000 */
[----:B------:R-:W-:-:S06]  /*10c20*/  FMUL R31, R31, 1.4426950216293334961 ;  /* 0x3fb8aa3b1f1f7820 */ /* 0x000fcc0000400000 */
[----:B------:R-:W0:Y:S01]  /*10c30*/  MUFU.EX2 R17, R17 ;  /* 0x0000001100117308 */ /* 0x000e220000000800 */
[----:B-1----:R-:W-:Y:S01]  /*10c40*/  FADD R24, R23, R24 ;  /* 0x0000001817187221 */ /* 0x002fe20000000000 */
[----:B------:R-:W-:-:S06]  /*10c50*/  FFMA R33, R33, UR15, -R69 ;  /* 0x0000000f21217c23 */ /* 0x000fcc0008000845 */
[----:B------:R-:W1:Y:S01]  /*10c60*/  MUFU.EX2 R29, R29 ;  /* 0x0000001d001d7308 */ /* 0x000e620000000800 */
[----:B------:R-:W-:Y:S01]  /*10c70*/  FADD R24, R45, R24 ;  /* 0x000000182d187221 */ /* 0x000fe20000000000 */
        /* <DEDUP_REMOVED lines=8> */
[----:B------:R-:W-:-:S06]  /*10d00*/  FMUL R34, R35, 1.4426950216293334961 ;  /* 0x3fb8aa3b23227820 */ /* 0x000fcc0000400000 */
[----:B------:R-:W0:Y:S01]  /*10d10*/  MUFU.EX2 R19, R19 ;  /* 0x0000001300137308 */ /* 0x000e220000000800 */
[----:B-1----:R-:W-:-:S07]  /*10d20*/  FADD R24, R29, R24 ;  /* 0x000000181d187221 */ /* 0x002fce0000000000 */
[----:B------:R-:W1:Y:S01]  /*10d30*/  MUFU.EX2 R33, R33 ;  /* 0x0000002100217308 */ /* 0x000e620000000800 */
[----:B------:R-:W-:-:S07]  /*10d40*/  FADD R24, R32, R24 ;  /* 0x0000001820187221 */ /* 0x000fce0000000000 */
[----:B------:R-:W3:Y:S01]  /*10d50*/  MUFU.EX2 R34, R34 ;  /* 0x0000002200227308 */ /* 0x000ee20000000800 */
[----:B--2---:R-:W-:-:S04]  /*10d60*/  FADD R24, R18, R24 ;  /* 0x0000001812187221 */ /* 0x004fc80000000000 */
[----:B0-----:R-:W-:-:S04]  /*10d70*/  FADD R24, R19, R24 ;  /* 0x0000001813187221 */ /* 0x001fc80000000000 */
[----:B-1----:R-:W-:-:S04]  /*10d80*/  FADD R24, R33, R24 ;  /* 0x0000001821187221 */ /* 0x002fc80000000000 */
[----:B---3--:R-:W-:-:S05]  /*10d90*/  FADD R24, R34, R24 ;  /* 0x0000001822187221 */ /* 0x008fca0000000000 */
[----:B------:R-:W0:Y:S02]  /*10da0*/  SHFL.BFLY PT, R25, R24, 0x10, 0x1f ;  /* 0x0e001f0018197f89 */ /* 0x000e2400000e0000 */
[----:B0-----:R-:W-:-:S05]  /*10db0*/  FADD R25, R24, R25 ;  /* 0x0000001918197221 */ /* 0x001fca0000000000 */
[----:B------:R-:W-:Y:S01]  /*10dc0*/  @!P5 STS [R36+0x8000], R25 ;  /* 0x008000192400d388 */ /* 0x000fe20000000800 */
[----:B------:R-:W-:Y:S06]  /*10dd0*/  BAR.SYNC.DEFER_BLOCKING 0x0 ;  /* 0x0000000000007b1d */ /* 0x000fec0000010000 */
[----:B------:R-:W0:Y:S04]  /*10de0*/  @!P6 LDS R50, [R37+0x8000] ;  /* 0x008000002532e984 */ /* 0x000e280000000800 */
[----:B0-----:R-:W0:Y:S02]  /*10df0*/  SHFL.BFLY PT, R24, R50, 0x1, 0x1f ;  /* 0x0c201f0032187f89 */ /* 0x001e2400000e0000 */
[----:B0-----:R-:W-:-:S05]  /*10e00*/  FADD R24, R50, R24 ;  /* 0x0000001832187221 */ /* 0x001fca0000000000 */
[----:B------:R0:W-:Y:S01]  /*10e10*/  @P0 STS [R37+0x8000], R24 ;  /* 0x0080001825000388 */ /* 0x0001e20000000800 */
[----:B------:R-:W-:Y:S01]  /*10e20*/  BAR.SYNC.DEFER_BLOCKING 0x0 ;  /* 0x0000000000007b1d */ /* 0x000fe20000010000 */
[----:B------:R-:W-:-:S05]  /*10e30*/  IMAD.U32 R35, R91, -0x80000000, RZ ;  /* 0x800000005b237824 */ /* 0x000fca00078e00ff */
[----:B------:R-:W1:Y:S01]  /*10e40*/  LDS R71, [R71+0x8000] ;  /* 0x0080000047477984 */ /* 0x000e620000000800 */
[----:B------:R-:W2:Y:S03]  /*10e50*/  SYNCS.PHASECHK.TRANS64.TRYWAIT P4, [UR65], R35 ;  /* 0x00000023ff0075a7 */ /* 0x000ea60008081141 */
[----:B------:R3:W-:Y:S01]  /*10e60*/  @!P6 STL [R1+0x6c0], R50 ;  /* 0x0006c0320100e387 */ /* 0x0007e20000100800 */
[----:B------:R-:W-:Y:S02]  /*10e70*/  USHF.R.S32.HI UR4, URZ, 0x1f, UR11 ;  /* 0x0000001fff047899 */ /* 0x000fe4000801140b */
[----:B------:R-:W-:Y:S02]  /*10e80*/  IADD3 R30, P3, PT, R48, UR11, RZ ;  /* 0x0000000b301e7c10 */ /* 0x000fe4000ff7e0ff */
[----:B------:R-:W-:Y:S02]  /*10e90*/  F2FP.SATFINITE.E4M3.F32.PACK_AB_MERGE_C R27, R20, R44, RZ ;  /* 0x0000002c141b723e */ /* 0x000fe400048070ff */
[----:B------:R-:W-:-:S02]  /*10ea0*/  IADD3.X R31, PT, PT, R49, UR4, RZ, P3, !PT ;  /* 0x00000004311f7c10 */ /* 0x000fc40009ffe4ff */
[----:B----4-:R-:W-:Y:S02]  /*10eb0*/  IADD3 R28, P3, PT, R46, UR11, RZ ;  /* 0x0000000b2e1c7c10 */ /* 0x010fe4000ff7e0ff */
[----:B------:R-:W-:Y:S02]  /*10ec0*/  F2FP.SATFINITE.E4M3.F32.PACK_AB_MERGE_C R21, R22, R21, RZ ;  /* 0x000000151615723e */ /* 0x000fe400048070ff */
[----:B0-----:R-:W-:Y:S02]  /*10ed0*/  F2FP.SATFINITE.E4M3.F32.PACK_AB_MERGE_C R24, R39, R38, RZ ;  /* 0x000000262718723e */ /* 0x001fe400048070ff */
[----:B------:R-:W-:Y:S02]  /*10ee0*/  F2FP.SATFINITE.E4M3.F32.PACK_AB_MERGE_C R25, R42, R40, RZ ;  /* 0x000000282a19723e */ /* 0x000fe400048070ff */
[----:B------:R-:W-:Y:S02]  /*10ef0*/  F2FP.SATFINITE.E4M3.F32.PACK_AB_MERGE_C R26, R43, R41, RZ ;  /* 0x000000292b1a723e */ /* 0x000fe400048070ff */
[----:B------:R-:W-:-:S02]  /*10f00*/  F2FP.SATFINITE.E4M3.F32.PACK_AB_MERGE_C R23, R45, R23, RZ ;  /* 0x000000172d17723e */ /* 0x000fc400048070ff */
[----:B------:R-:W-:Y:S02]  /*10f10*/  F2FP.SATFINITE.E4M3.F32.PACK_AB_MERGE_C R20, R32, R29, RZ ;  /* 0x0000001d2014723e */ /* 0x000fe400048070ff */
[----:B------:R-:W-:Y:S01]  /*10f20*/  F2FP.SATFINITE.E4M3.F32.PACK_AB_MERGE_C R22, R34, R33, RZ ;  /* 0x000000212216723e */ /* 0x000fe200048070ff */
[----:B-123--:R-:W-:Y:S06]  /*10f30*/  @!P4 BRA `(.L_x_14) ;  /* 0x000000680054c947 */ /* 0x00efec0003800000 */
.L_x_23:
[----:B------:R-:W2:Y:S04]  /*10f40*/  LDL.64 R48, [R1+0x308] ;  /* 0x0003080001307983 */ /* 0x000ea80000100a00 */
[----:B------:R-:W3:Y:S04]  /*10f50*/  LDL.64 R44, [R1+0x328] ;  /* 0x00032800012c7983 */ /* 0x000ee80000100a00 */
[----:B------:R-:W4:Y:S04]  /*10f60*/  LDL.64 R46, [R1+0x2c8] ;  /* 0x0002c800012e7983 */ /* 0x000f280000100a00 */
[----:B------:R-:W4:Y:S04]  /*10f70*/  LDL.64 R42, [R1+0x2e8] ;  /* 0x0002e800012a7983 */ /* 0x000f280000100a00 */
[----:B------:R-:W4:Y:S04]  /*10f80*/  LDL.64 R40, [R1+0x2a8] ;  /* 0x0002a80001287983 */ /* 0x000f280000100a00 */
[----:B------:R-:W4:Y:S04]  /*10f90*/  LDL.64 R38, [R1+0x268] ;  /* 0x0002680001267983 */ /* 0x000f280000100a00 */
[----:B------:R-:W4:Y:S04]  /*10fa0*/  LDL.64 R52, [R1+0x288] ;  /* 0x0002880001347983 */ /* 0x000f280000100a00 */
[----:B------:R-:W4:Y:S04]  /*10fb0*/  LDL.64 R36, [R1+0x228] ;  /* 0x0002280001247983 */ /* 0x000f280000100a00 */
[----:B------:R-:W4:Y:S04]  /*10fc0*/  LDL.64 R50, [R1+0x248] ;  /* 0x0002480001327983 */ /* 0x000f280000100a00 */
[----:B------:R0:W-:Y:S04]  /*10fd0*/  STL.64 [R1+0x8e8], R20 ;  /* 0x0008e81401007387 */ /* 0x0001e80000100a00 */
[----:B------:R-:W-:Y:S04]  /*10fe0*/  STL.64 [R1+0x8e0], R16 ;  /* 0x0008e01001007387 */ /* 0x000fe80000100a00 */
[----:B------:R1:W-:Y:S04]  /*10ff0*/  STL.64 [R1+0x8d8], R18 ;  /* 0x0008d81201007387 */ /* 0x0003e80000100a00 */
[----:B------:R-:W-:Y:S04]  /*11000*/  STL.64 [R1+0x8d0], R70 ;  /* 0x0008d04601007387 */ /* 0x000fe80000100a00 */
[----:B------:R1:W-:Y:S04]  /*11010*/  STL.64 [R1+0x8c8], R2 ;  /* 0x0008c80201007387 */ /* 0x0003e80000100a00 */
[----:B------:R-:W4:Y:S04]  /*11020*/  LDL.64 R34, [R1+0x208] ;  /* 0x0002080001227983 */ /* 0x000f280000100a00 */
[----:B0-----:R-:W4:Y:S04]  /*11030*/  LDL.64 R20, [R1+0x1a8] ;  /* 0x0001a80001147983 */ /* 0x001f280000100a00 */
[----:B-1----:R-:W4:Y:S04]  /*11040*/  LDL.64 R18, [R1+0x188] ;  /* 0x0001880001127983 */ /* 0x002f280000100a00 */
[----:B------:R-:W4:Y:S04]  /*11050*/  LDL.64 R2, [R1+0x168] ;  /* 0x0001680001027983 */ /* 0x000f280000100a00 */
[----:B------:R-:W4:Y:S04]  /*11060*/  LDL.64 R16, [R1+0x148] ;  /* 0x0001480001107983 */ /* 0x000f280000100a00 */
[----:B------:R-:W4:Y:S04]  /*11070*/  LDL.64 R58, [R1+0x128] ;  /* 0x00012800013a7983 */ /* 0x000f280000100a00 */
[----:B------:R-:W4:Y:S04]  /*11080*/  LDL.64 R56, [R1+0xe8] ;  /* 0x0000e80001387983 */ /* 0x000f280000100a00 */
[----:B------:R-:W4:Y:S04]  /*11090*/  LDL.64 R54, [R1+0xc8] ;  /* 0x0000c80001367983 */ /* 0x000f280000100a00 */
[----:B------:R-:W4:Y:S04]  /*110a0*/  LDL.64 R70, [R1+0x80] ;  /* 0x0000800001467983 */ /* 0x000f280000100a00 */
[----:B------:R-:W4:Y:S01]  /*110b0*/  LDL.64 R90, [R1+0x98] ;  /* 0x00009800015a7983 */ /* 0x000f220000100a00 */
[----:B--2---:R-:W-:-:S02]  /*110c0*/  IADD3 R32, P4, PT, R48, UR11, RZ ;  /* 0x0000000b30207c10 */ /* 0x004fc4000ff9e0ff */
[----:B---3--:R-:W-:Y:S02]  /*110d0*/  IADD3.X R29, PT, PT, R45, UR4, RZ, P3, !PT ;  /* 0x000000042d1d7c10 */ /* 0x008fe40009ffe4ff */
[----:B------:R-:W-:Y:S01]  /*110e0*/  IADD3.X R33, PT, PT, R49, UR4, RZ, P4, !PT ;  /* 0x0000000431217c10 */ /* 0x000fe2000a7fe4ff */
[----:B------:R-:W2:Y:S04]  /*110f0*/  LDG.E.U8 R45, desc[UR20][R30.64] ;  /* 0x000000141e2d7981 */ /* 0x000ea8000c1e1100 */
[----:B------:R-:W3:Y:S04]  /*11100*/  LDL.64 R48, [R1+0x1e8] ;  /* 0x0001e80001307983 */ /* 0x000ee80000100a00 */
[----:B------:R4:W2:Y:S02]  /*11110*/  LDG.E.U8 R44, desc[UR20][R28.64] ;  /* 0x000000141c2c7981 */ /* 0x0008a4000c1e1100 */
[----:B----4-:R-:W-:-:S04]  /*11120*/  IADD3 R28, P4, PT, R46, UR11, RZ ;  /* 0x0000000b2e1c7c10 */ /* 0x010fc8000ff9e0ff */
[----:B------:R-:W-:Y:S02]  /*11130*/  IADD3.X R29, PT, PT, R47, UR4, RZ, P4, !PT ;  /* 0x000000042f1d7c10 */ /* 0x000fe4000a7fe4ff */
[----:B------:R-:W4:Y:S01]  /*11140*/  LDL.64 R46, [R1+0x1c8] ;  /* 0x0001c800012e7983 */ /* 0x000f220000100a00 */
[----:B------:R-:W-:-:S04]  /*11150*/  IADD3 R30, P3, PT, R42, UR11, RZ ;  /* 0x0000000b2a1e7c10 */ /* 0x000fc8000ff7e0ff */
[----:B------:R-:W-:Y:S02]  /*11160*/  IADD3.X R31, PT, PT, R43, UR4, RZ, P3, !PT ;  /* 0x000000042b1f7c10 */ /* 0x000fe40009ffe4ff */
[----:B------:R0:W2:Y:S04]  /*11170*/  LDG.E.U8 R43, desc[UR20][R32.64] ;  /* 0x00000014202b7981 */ /* 0x0000a8000c1e1100 */
[----:B------:R1:W2:Y:S01]  /*11180*/  LDG.E.U8 R42, desc[UR20][R30.64] ;  /* 0x000000141e2a7981 */ /* 0x0002a2000c1e1100 */
[----:B0-----:R-:W-:-:S04]  /*11190*/  IADD3 R32, P3, PT, R40, UR11, RZ ;  /* 0x0000000b28207c10 */ /* 0x001fc8000ff7e0ff */
[----:B------:R-:W-:Y:S02]  /*111a0*/  IADD3.X R33, PT, PT, R41, UR4, RZ, P3, !PT ;  /* 0x0000000429217c10 */ /* 0x000fe40009ffe4ff */
[----:B------:R0:W2:Y:S01]  /*111b0*/  LDG.E.U8 R41, desc[UR20][R28.64] ;  /* 0x000000141c297981 */ /* 0x0000a2000c1e1100 */
[----:B-1----:R-:W-:-:S03]  /*111c0*/  IADD3 R30, P4, PT, R52, UR11, RZ ;  /* 0x0000000b341e7c10 */ /* 0x002fc6000ff9e0ff */
[----:B------:R-:W2:Y:S01]  /*111d0*/  LDG.E.U8 R40, desc[UR20][R32.64] ;  /* 0x0000001420287981 */ /* 0x000ea2000c1e1100 */
[----:B0-----:R-:W-:-:S04]  /*111e0*/  IADD3 R28, P3, PT, R38, UR11, RZ ;  /* 0x0000000b261c7c10 */ /* 0x001fc8000ff7e0ff */
[----:B------:R-:W-:Y:S02]  /*111f0*/  IADD3.X R29, PT, PT, R39, UR4, RZ, P3, !PT ;  /* 0x00000004271d7c10 */ /* 0x000fe40009ffe4ff */
[----:B------:R-:W-:Y:S02]  /*11200*/  IADD3.X R31, PT, PT, R53, UR4, RZ, P4, !PT ;  /* 0x00000004351f7c10 */ /* 0x000fe4000a7fe4ff */
[----:B------:R-:W2:Y:S04]  /*11210*/  LDL.64 R52, [R1+0x108] ;  /* 0x0001080001347983 */ /* 0x000ea80000100a00 */
[----:B------:R0:W2:Y:S04]  /*11220*/  LDG.E.U8 R38, desc[UR20][R28.64] ;  /* 0x000000141c267981 */ /* 0x0000a8000c1e1100 */
[----:B------:R1:W2:Y:S01]  /*11230*/  LDG.E.U8 R39, desc[UR20][R30.64] ;  /* 0x000000141e277981 */ /* 0x0002a2000c1e1100 */
[----:B0-----:R-:W-:-:S04]  /*11240*/  IADD3 R28, P4, PT, R36, UR11, RZ ;  /* 0x0000000b241c7c10 */ /* 0x001fc8000ff9e0ff */
[----:B------:R-:W-:Y:S02]  /*11250*/  IADD3.X R29, PT, PT, R37, UR4, RZ, P4, !PT ;  /* 0x00000004251d7c10 */ /* 0x000fe4000a7fe4ff */
[----:B-1----:R-:W-:-:S03]  /*11260*/  IADD3 R30, P3, PT, R50, UR11, RZ ;  /* 0x0000000b321e7c10 */ /* 0x002fc6000ff7e0ff */
[----:B------:R0:W2:Y:S01]  /*11270*/  LDG.E.U8 R36, desc[UR20][R28.64] ;  /* 0x000000141c247981 */ /* 0x0000a2000c1e1100 */
[----:B------:R-:W-:-:S03]  /*11280*/  IADD3.X R31, PT, PT, R51, UR4, RZ, P3, !PT ;  /* 0x00000004331f7c10 */ /* 0x000fc60009ffe4ff */
[----:B------:R-:W2:Y:S04]  /*11290*/  LDL.64 R50, [R1+0xa8] ;  /* 0x0000a80001327983 */ /* 0x000ea80000100a00 */
[----:B------:R-:W2:Y:S01]  /*112a0*/  LDG.E.U8 R37, desc[UR20][R30.64] ;  /* 0x000000141e257981 */ /* 0x000ea2000c1e1100 */
[----:B0-----:R-:W-:-:S04]  /*112b0*/  IADD3 R28, P3, PT, R34, UR11, RZ ;  /* 0x0000000b221c7c10 */ /* 0x001fc8000ff7e0ff */
[----:B------:R-:W-:-:S05]  /*112c0*/  IADD3.X R29, PT, PT, R35, UR4, RZ, P3, !PT ;  /* 0x00000004231d7c10 */ /* 0x000fca0009ffe4ff */
[----:B------:R3:W2:Y:S02]  /*112d0*/  LDG.E.U8 R35, desc[UR20][R28.64] ;  /* 0x000000141c237981 */ /* 0x0006a4000c1e1100 */
[----:B---3--:R-:W-:-:S04]  /*112e0*/  IADD3 R28, P3, PT, R48, UR11, RZ ;  /* 0x0000000b301c7c10 */ /* 0x008fc8000ff7e0ff */
[----:B------:R-:W-:-:S05]  /*112f0*/  IADD3.X R29, PT, PT, R49, UR4, RZ, P3, !PT ;  /* 0x00000004311d7c10 */ /* 0x000fca0009ffe4ff */
[----:B------:R4:W3:Y:S02]  /*11300*/  LDG.E.U8 R34, desc[UR20][R28.64] ;  /* 0x000000141c227981 */ /* 0x0008e4000c1e1100 */
[----:B----4-:R-:W-:-:S04]  /*11310*/  IADD3 R28, P3, PT, R46, UR11, RZ ;  /* 0x0000000b2e1c7c10 */ /* 0x010fc8000ff7e0ff */
[----:B------:R-:W-:Y:S02]  /*11320*/  IADD3.X R29, PT, PT, R47, UR4, RZ, P3, !PT ;  /* 0x000000042f1d7c10 */ /* 0x000fe40009ffe4ff */
[----:B------:R-:W4:Y:S04]  /*11330*/  LDL.64 R46, [R1+0x88] ;  /* 0x00008800012e7983 */ /* 0x000f280000100a00 */
[----:B------:R0:W3:Y:S02]  /*11340*/  LDG.E.U8 R33, desc[UR20][R28.64] ;  /* 0x000000141c217981 */ /* 0x0000e4000c1e1100 */
[----:B0-----:R-:W-:-:S04]  /*11350*/  IADD3 R28, P3, PT, R20, UR11, RZ ;  /* 0x0000000b141c7c10 */ /* 0x001fc8000ff7e0ff */
[----:B------:R-:W-:Y:S02]  /*11360*/  IADD3.X R29, PT, PT, R21, UR4, RZ, P3, !PT ;  /* 0x00000004151d7c10 */ /* 0x000fe40009ffe4ff */
[----:B------:R-:W3:Y:S04]  /*11370*/  LDL.64 R20, [R1+0x68] ;  /* 0x0000680001147983 */ /* 0x000ee80000100a00 */
        /* <DEDUP_REMOVED lines=14> */
[----:B------:R-:W-:-:S05]  /*11460*/  IADD3.X R29, PT, PT, R59, UR4, RZ, P3, !PT ;  /* 0x000000043b1d7c10 */ /* 0x000fca0009ffe4ff */
[----:B------:R2:W3:Y:S02]  /*11470*/  LDG.E.U8 R48, desc[UR20][R28.64] ;  /* 0x000000141c307981 */ /* 0x0004e4000c1e1100 */
[----:B--2---:R-:W-:-:S04]  /*11480*/  IADD3 R28, P3, PT, R52, UR11, RZ ;  /* 0x0000000b341c7c10 */ /* 0x004fc8000ff7e0ff */
[----:B------:R-:W-:-:S05]  /*11490*/  IADD3.X R29, PT, PT, R53, UR4, RZ, P3, !PT ;  /* 0x00000004351d7c10 */ /* 0x000fca0009ffe4ff */
[----:B------:R0:W2:Y:S02]  /*114a0*/  LDG.E.U8 R53, desc[UR20][R28.64] ;  /* 0x000000141c357981 */ /* 0x0000a4000c1e1100 */
[----:B0-----:R-:W-:-:S04]  /*114b0*/  IADD3 R28, P3, PT, R56, UR11, RZ ;  /* 0x0000000b381c7c10 */ /* 0x001fc8000ff7e0ff */
[----:B------:R-:W-:-:S05]  /*114c0*/  IADD3.X R29, PT, PT, R57, UR4, RZ, P3, !PT ;  /* 0x00000004391d7c10 */ /* 0x000fca0009ffe4ff */
[----:B------:R0:W2:Y:S02]  /*114d0*/  LDG.E.U8 R52, desc[UR20][R28.64] ;  /* 0x000000141c347981 */ /* 0x0000a4000c1e1100 */
[----:B0-----:R-:W-:-:S04]  /*114e0*/  IADD3 R28, P3, PT, R54, UR11, RZ ;  /* 0x0000000b361c7c10 */ /* 0x001fc8000ff7e0ff */
[----:B------:R-:W-:-:S05]  /*114f0*/  IADD3.X R29, PT, PT, R55, UR4, RZ, P3, !PT ;  /* 0x00000004371d7c10 */ /* 0x000fca0009ffe4ff */
[----:B------:R0:W2:Y:S02]  /*11500*/  LDG.E.U8 R55, desc[UR20][R28.64] ;  /* 0x000000141c377981 */ /* 0x0000a4000c1e1100 */
[----:B0-----:R-:W-:-:S04]  /*11510*/  IADD3 R28, P3, PT, R50, UR11, RZ ;  /* 0x0000000b321c7c10 */ /* 0x001fc8000ff7e0ff */
[----:B------:R-:W-:-:S05]  /*11520*/  IADD3.X R29, PT, PT, R51, UR4, RZ, P3, !PT ;  /* 0x00000004331d7c10 */ /* 0x000fca0009ffe4ff */
[----:B------:R0:W2:Y:S01]  /*11530*/  LDG.E.U8 R54, desc[UR20][R28.64] ;  /* 0x000000141c367981 */ /* 0x0000a2000c1e1100 */
[----:B----4-:R-:W-:-:S04]  /*11540*/  IADD3 R58, P3, PT, R46, UR11, RZ ;  /* 0x0000000b2e3a7c10 */ /* 0x010fc8000ff7e0ff */
[----:B------:R-:W-:Y:S02]  /*11550*/  IADD3.X R59, PT, PT, R47, UR4, RZ, P3, !PT ;  /* 0x000000042f3b7c10 */ /* 0x000fe40009ffe4ff */
[----:B------:R-:W4:Y:S04]  /*11560*/  LDL.64 R46, [R1+0x340] ;  /* 0x00034000012e7983 */ /* 0x000f280000100a00 */
[----:B------:R-:W2:Y:S01]  /*11570*/  LDG.E.U8 R58, desc[UR20][R58.64] ;  /* 0x000000143a3a7981 */ /* 0x000ea2000c1e1100 */
[----:B---3--:R-:W-:-:S04]  /*11580*/  IADD3 R60, P3, PT, R20, UR11, RZ ;  /* 0x0000000b143c7c10 */ /* 0x008fc8000ff7e0ff */
[----:B------:R-:W-:Y:S02]  /*11590*/  IADD3.X R61, PT, PT, R21, UR4, RZ, P3, !PT ;  /* 0x00000004153d7c10 */ /* 0x000fe40009ffe4ff */
[----:B------:R-:W3:Y:S04]  /*115a0*/  LDL.64 R20, [R1+0x2c0] ;  /* 0x0002c00001147983 */ /* 0x000ee80000100a00 */
[----:B------:R-:W2:Y:S01]  /*115b0*/  LDG.E.U8 R60, desc[UR20][R60.64] ;  /* 0x000000143c3c7981 */ /* 0x000ea2000c1e1100 */
[----:B------:R-:W-:-:S04]  /*115c0*/  IADD3 R62, P3, PT, R18, UR11, RZ ;  /* 0x0000000b123e7c10 */ /* 0x000fc8000ff7e0ff */
[----:B------:R-:W-:Y:S02]  /*115d0*/  IADD3.X R63, PT, PT, R19, UR4, RZ, P3, !PT ;  /* 0x00000004133f7c10 */ /* 0x000fe40009ffe4ff */
[----:B------:R-:W2:Y:S04]  /*115e0*/  LDL.64 R18, [R1+0x320] ;  /* 0x0003200001127983 */ /* 0x000ea80000100a00 */
[----:B------:R-:W3:Y:S01]  /*115f0*/  LDG.E.U8 R62, desc[UR20][R62.64] ;  /* 0x000000143e3e7981 */ /* 0x000ee2000c1e1100 */
[----:B------:R-:W-:-:S04]  /*11600*/  IADD3 R64, P3, PT, R2, UR11, RZ ;  /* 0x0000000b02407c10 */ /* 0x000fc8000ff7e0ff */
[----:B------:R-:W-:Y:S02]  /*11610*/  IADD3.X R65, PT, PT, R3, UR4, RZ, P3, !PT ;  /* 0x0000000403417c10 */ /* 0x000fe40009ffe4ff */
[----:B------:R-:W3:Y:S04]  /*11620*/  LDL.64 R2, [R1+0x300] ;  /* 0x0003000001027983 */ /* 0x000ee80000100a00 */
[----:B------:R-:W3:Y:S01]  /*11630*/  LDG.E.U8 R64, desc[UR20][R64.64] ;  /* 0x0000001440407981 */ /* 0x000ee2000c1e1100 */
[----:B------:R-:W-:-:S04]  /*11640*/  IADD3 R66, P3, PT, R16, UR11, RZ ;  /* 0x0000000b10427c10 */ /* 0x000fc8000ff7e0ff */
[----:B------:R-:W-:Y:S02]  /*11650*/  IADD3.X R67, PT, PT, R17, UR4, RZ, P3, !PT ;  /* 0x0000000411437c10 */ /* 0x000fe40009ffe4ff */
[----:B------:R-:W3:Y:S01]  /*11660*/  LDL.64 R16, [R1+0x2e0] ;  /* 0x0002e00001107983 */ /* 0x000ee20000100a00 */
[----:B------:R-:W-:-:S03]  /*11670*/  IADD3 R82, P3, PT, R120, UR11, RZ ;  /* 0x0000000b78527c10 */ /* 0x000fc6000ff7e0ff */
[----:B------:R-:W3:Y:S01]  /*11680*/  LDG.E.U8 R66, desc[UR20][R66.64] ;  /* 0x0000001442427981 */ /* 0x000ee2000c1e1100 */
[----:B------:R-:W-:Y:S02]  /*11690*/  IADD3.X R83, PT, PT, R121, UR4, RZ, P3, !PT ;  /* 0x0000000479537c10 */ /* 0x000fe40009ffe4ff */
        /* <DEDUP_REMOVED lines=9> */
[----:B0----5:R-:W-:-:S03]  /*11730*/  IADD3 R28, P3, PT, R78, UR11, RZ ;  /* 0x0000000b4e1c7c10 */ /* 0x021fc6000ff7e0ff */
[----:B------:R-:W3:Y:S01]  /*11740*/  LDG.E.U8 R88, desc[UR20][R88.64] ;  /* 0x0000001458587981 */ /* 0x000ee2000c1e1100 */
[----:B------:R-:W-:-:S05]  /*11750*/  IADD3.X R29, PT, PT, R79, UR4, RZ, P3, !PT ;  /* 0x000000044f1d7c10 */ /* 0x000fca0009ffe4ff */
[----:B------:R4:W3:Y:S02]  /*11760*/  LDG.E.U8 R89, desc[UR20][R28.64] ;  /* 0x000000141c597981 */ /* 0x0008e4000c1e1100 */
[----:B----4-:R-:W-:-:S04]  /*11770*/  IADD3 R28, P3, PT, R46, UR11, RZ ;  /* 0x0000000b2e1c7c10 */ /* 0x010fc8000ff7e0ff */
[----:B------:R-:W-:Y:S02]  /*11780*/  IADD3.X R29, PT, PT, R47, UR4, RZ, P3, !PT ;  /* 0x000000042f1d7c10 */ /* 0x000fe40009ffe4ff */
[----:B------:R-:W4:Y:S04]  /*11790*/  LDL.64 R46, [R1+0x2a0] ;  /* 0x0002a000012e7983 */ /* 0x000f280000100a00 */
[----:B------:R2:W4:Y:S02]  /*117a0*/  LDG.E.U8 R87, desc[UR20][R28.64] ;  /* 0x000000141c577981 */ /* 0x000524000c1e1100 */
[----:B--2---:R-:W-:-:S04]  /*117b0*/  IADD3 R28, P3, PT, R18, UR11, RZ ;  /* 0x0000000b121c7c10 */ /* 0x004fc8000ff7e0ff */
[----:B------:R-:W-:Y:S02]  /*117c0*/  IADD3.X R29, PT, PT, R19, UR4, RZ, P3, !PT ;  /* 0x00000004131d7c10 */ /* 0x000fe40009ffe4ff */
[----:B------:R-:W2:Y:S04]  /*117d0*/  LDL.64 R18, [R1+0x280] ;  /* 0x0002800001127983 */ /* 0x000ea80000100a00 */
[----:B------:R3:W2:Y:S02]  /*117e0*/  LDG.E.U8 R85, desc[UR20][R28.64] ;  /* 0x000000141c557981 */ /* 0x0006a4000c1e1100 */
[----:B---3--:R-:W-:-:S04]  /*117f0*/  IADD3 R28, P3, PT, R2, UR11, RZ ;  /* 0x0000000b021c7c10 */ /* 0x008fc8000ff7e0ff */
        /* <DEDUP_REMOVED lines=32> */
[----:B------:R-:W-:-:S05]  /*11a00*/  IADD3.X R29, PT, PT, R47, UR4, RZ, P3, !PT ;  /* 0x000000042f1d7c10 */ /* 0x000fca0009ffe4ff */
[----:B------:R2:W4:Y:S02]  /*11a10*/  LDG.E.U8 R51, desc[UR20][R28.64] ;  /* 0x000000141c337981 */ /* 0x000524000c1e1100 */
[----:B--2---:R-:W-:-:S04]  /*11a20*/  IADD3 R28, P3, PT, R18, UR11, RZ ;  /* 0x0000000b121c7c10 */ /* 0x004fc8000ff7e0ff */
[----:B------:R-:W-:Y:S02]  /*11a30*/  IADD3.X R29, PT, PT, R19, UR4, RZ, P3, !PT ;  /* 0x00000004131d7c10 */ /* 0x000fe40009ffe4ff */
[----:B------:R-:W2:Y:S04]  /*11a40*/  LDL.64 R18, [R1+0x160] ;  /* 0x0001600001127983 */ /* 0x000ea80000100a00 */
[----:B------:R3:W4:Y:S02]  /*11a50*/  LDG.E.U8 R50, desc[UR20][R28.64] ;  /* 0x000000141c327981 */ /* 0x000724000c1e1100 */
[----:B---3--:R-:W-:-:S04]  /*11a60*/  IADD3 R28, P3, PT, R2, UR11, RZ ;  /* 0x0000000b021c7c10 */ /* 0x008fc8000ff7e0ff */
[----:B------:R-:W-:Y:S02]  /*11a70*/  IADD3.X R29, PT, PT, R3, UR4, RZ, P3, !PT ;  /* 0x00000004031d7c10 */ /* 0x000fe40009ffe4ff */
[----:B------:R-:W3:Y:S04]  /*11a80*/  LDL.64 R2, [R1+0x140] ;  /* 0x0001400001027983 */ /* 0x000ee80000100a00 */
        /* <DEDUP_REMOVED lines=8> */
[----:B------:R0:W-:Y:S04]  /*11b10*/  STS.U8 [R68+UR68+0x10000], R45 ;  /* 0x0100002d44007988 */ /* 0x0001e80008000044 */
[----:B0-----:R2:W4:Y:S04]  /*11b20*/  LDG.E.U8 R45, desc[UR20][R28.64] ;  /* 0x000000141c2d7981 */ /* 0x001528000c1e1100 */
[----:B------:R0:W-:Y:S04]  /*11b30*/  STS.U8 [R68+UR68+0x10400], R44 ;  /* 0x0104002c44007988 */ /* 0x0001e80008000044 */
[----:B------:R1:W-:Y:S01]  /*11b40*/  STS.U8 [R68+UR68+0x10800], R43 ;  /* 0x0108002b44007988 */ /* 0x0003e20008000044 */
[----:B--2---:R-:W-:-:S04]  /*11b50*/  IADD3 R28, P3, PT, R18, UR11, RZ ;  /* 0x0000000b121c7c10 */ /* 0x004fc8000ff7e0ff */
[----:B------:R-:W-:Y:S02]  /*11b60*/  IADD3.X R29, PT, PT, R19, UR4, RZ, P3, !PT ;  /* 0x00000004131d7c10 */ /* 0x000fe40009ffe4ff */
[----:B------:R-:W2:Y:S04]  /*11b70*/  LDL.64 R18, [R1+0xe0] ;  /* 0x0000e00001127983 */ /* 0x000ea80000100a00 */
[----:B0-----:R3:W2:Y:S02]  /*11b80*/  LDG.E.U8 R44, desc[UR20][R28.64] ;  /* 0x000000141c2c7981 */ /* 0x0016a4000c1e1100 */
[----:B---3--:R-:W-:-:S04]  /*11b90*/  IADD3 R28, P3, PT, R2, UR11, RZ ;  /* 0x0000000b021c7c10 */ /* 0x008fc8000ff7e0ff */
[----:B------:R-:W-:Y:S02]  /*11ba0*/  IADD3.X R29, PT, PT, R3, UR4, RZ, P3, !PT ;  /* 0x00000004031d7c10 */ /* 0x000fe40009ffe4ff */
[----:B------:R-:W3:Y:S04]  /*11bb0*/  LDL.64 R2, [R1+0xc0] ;  /* 0x0000c00001027983 */ /* 0x000ee80000100a00 */
[----:B-1----:R4:W3:Y:S02]  /*11bc0*/  LDG.E.U8 R43, desc[UR20][R28.64] ;  /* 0x000000141c2b7981 */ /* 0x0028e4000c1e1100 */
[----:B----4-:R-:W-:-:S04]  /*11bd0*/  IADD3 R28, P3, PT, R16, UR11, RZ ;  /* 0x0000000b101c7c10 */ /* 0x010fc8000ff7e0ff */
[----:B------:R-:W-:Y:S02]  /*11be0*/  IADD3.X R29, PT, PT, R17, UR4, RZ, P3, !PT ;  /* 0x00000004111d7c10 */ /* 0x000fe40009ffe4ff */
[----:B------:R-:W4:Y:S04]  /*11bf0*/  LDL.64 R16, [R1+0xa0] ;  /* 0x0000a00001107983 */ /* 0x000f280000100a00 */
[----:B------:R0:W-:Y:S04]  /*11c00*/  STS.U8 [R68+UR68+0x10c00], R42 ;  /* 0x010c002a44007988 */ /* 0x0001e80008000044 */
[----:B0-----:R0:W4:Y:S02]  /*11c10*/  LDG.E.U8 R42, desc[UR20][R28.64] ;  /* 0x000000141c2a7981 */ /* 0x001124000c1e1100 */
        /* <DEDUP_REMOVED lines=17> */
[----:B------:R-:W4:Y:S04]  /*11d30*/  LDL.64 R16, [R1] ;  /* 0x0000000001107983 */ /* 0x000f280000100a00 */
[----:B------:R0:W-:Y:S04]  /*11d40*/  STS.U8 [R68+UR68+0x11c00], R38 ;  /* 0x011c002644007988 */ /* 0x0001e80008000044 */
[----:B0-----:R0:W4:Y:S02]  /*11d50*/  LDG.E.U8 R38, desc[UR20][R28.64] ;  /* 0x000000141c267981 */ /* 0x001124000c1e1100 */
[----:B0-----:R-:W-:-:S04]  /*11d60*/  IADD3 R28, P3, PT, R70, UR11, RZ ;  /* 0x0000000b461c7c10 */ /* 0x001fc8000ff7e0ff */
[----:B------:R-:W-:Y:S01]  /*11d70*/  IADD3.X R29, PT, PT, R71, UR4, RZ, P3, !PT ;  /* 0x00000004471d7c10 */ /* 0x000fe20009ffe4ff */
[----:B------:R0:W-:Y:S04]  /*11d80*/  STS.U8 [R68+UR68+0x12000], R37 ;  /* 0x0120002544007988 */ /* 0x0001e80008000044 */
[----:B------:R1:W-:Y:S04]  /*11d90*/  STS.U8 [R68+UR68+0x12400], R36 ;  /* 0x0124002444007988 */ /* 0x0003e80008000044 */
[----:B------:R1:W-:Y:S04]  /*11da0*/  STS.U8 [R68+UR68+0x12800], R35 ;  /* 0x0128002344007988 */ /* 0x0003e80008000044 */
[----:B0-----:R0:W4:Y:S04]  /*11db0*/  LDG.E.U8 R37, desc[UR20][R28.64] ;  /* 0x000000141c257981 */ /* 0x001128000c1e1100 */
[----:B------:R1:W-:Y:S04]  /*11dc0*/  STS.U8 [R68+UR68+0x12c00], R34 ;  /* 0x012c002244007988 */ /* 0x0003e80008000044 */
[----:B------:R1:W-:Y:S01]  /*11dd0*/  STS.U8 [R68+UR68+0x13000], R33 ;  /* 0x0130002144007988 */ /* 0x0003e20008000044 */
[----:B0-----:R-:W-:-:S03]  /*11de0*/  IADD3 R28, P3, PT, R20, UR11, RZ ;  /* 0x0000000b141c7c10 */ /* 0x001fc6000ff7e0ff */
[----:B------:R0:W-:Y:S01]  /*11df0*/  STS.U8 [R68+UR68+0x13400], R32 ;  /* 0x0134002044007988 */ /* 0x0001e20008000044 */
[----:B------:R-:W-:-:S03]  /*11e00*/  IADD3.X R29, PT, PT, R21, UR4, RZ, P3, !PT ;  /* 0x00000004151d7c10 */ /* 0x000fc60009ffe4ff */
[----:B------:R-:W4:Y:S04]  /*11e10*/  LDL.64 R20, [R1+0x318] ;  /* 0x0003180001147983 */ /* 0x000f280000100a00 */
[----:B-1----:R2:W4:Y:S04]  /*11e20*/  LDG.E.U8 R36, desc[UR20][R28.64] ;  /* 0x000000141c247981 */ /* 0x002528000c1e1100 */
        /* <DEDUP_REMOVED lines=12> */
[----:B------:R-:W4:Y:S01]  /*11ef0*/  LDL.64 R70, [R1+0x198] ;  /* 0x0001980001467983 */ /* 0x000f220000100a00 */
[----:B--2---:R-:W-:-:S04]  /*11f00*/  IADD3 R28, P3, PT, R18, UR11, RZ ;  /* 0x0000000b121c7c10 */ /* 0x004fc8000ff7e0ff */
[----:B------:R-:W-:Y:S02]  /*11f10*/  IADD3.X R29, PT, PT, R19, UR4, RZ, P3, !PT ;  /* 0x00000004131d7c10 */ /* 0x000fe40009ffe4ff */
[----:B------:R-:W2:Y:S04]  /*11f20*/  LDL.64 R18, [R1+0x2f8] ;  /* 0x0002f80001127983 */ /* 0x000ea80000100a00 */
[----:B------:R3:W2:Y:S02]  /*11f30*/  LDG.E.U8 R35, desc[UR20][R28.64] ;  /* 0x000000141c237981 */ /* 0x0006a4000c1e1100 */
[----:B---3--:R-:W-:-:S04]  /*11f40*/  IADD3 R28, P3, PT, R2, UR11, RZ ;  /* 0x0000000b021c7c10 */ /* 0x008fc8000ff7e0ff */
[----:B------:R-:W-:Y:S02]  /*11f50*/  IADD3.X R29, PT, PT, R3, UR4, RZ, P3, !PT ;  /* 0x00000004031d7c10 */ /* 0x000fe40009ffe4ff */
[----:B------:R-:W3:Y:S04]  /*11f60*/  LDL.64 R2, [R1+0x338] ;  /* 0x0003380001027983 */ /* 0x000ee80000100a00 */
[----:B------:R4:W2:Y:S02]  /*11f70*/  LDG.E.U8 R34, desc[UR20][R28.64] ;  /* 0x000000141c227981 */ /* 0x0008a4000c1e1100 */
[----:B----4-:R-:W-:-:S04]  /*11f80*/  IADD3 R28, P3, PT, R16, UR11, RZ ;  /* 0x0000000b101c7c10 */ /* 0x010fc8000ff7e0ff */
[----:B------:R-:W-:Y:S02]  /*11f90*/  IADD3.X R29, PT, PT, R17, UR4, RZ, P3, !PT ;  /* 0x00000004111d7c10 */ /* 0x000fe40009ffe4ff */
[----:B------:R-:W4:Y:S04]  /*11fa0*/  LDL.64 R16, [R1+0x2d8] ;  /* 0x0002d80001107983 */ /* 0x000f280000100a00 */
[----:B------:R0:W2:Y:S02]  /*11fb0*/  LDG.E.U8 R33, desc[UR20][R28.64] ;  /* 0x000000141c217981 */ /* 0x0000a4000c1e1100 */
[----:B0-----:R-:W-:-:S04]  /*11fc0*/  IADD3 R28, P3, PT, R118, UR11, RZ ;  /* 0x0000000b761c7c10 */ /* 0x001fc8000ff7e0ff */
[----:B------:R-:W-:-:S05]  /*11fd0*/  IADD3.X R29, PT, PT, R119, UR4, RZ, P3, !PT ;  /* 0x00000004771d7c10 */ /* 0x000fca0009ffe4ff */
[----:B------:R0:W4:Y:S02]  /*11fe0*/  LDG.E.U8 R32, desc[UR20][R28.64] ;  /* 0x000000141c207981 */ /* 0x000124000c1e1100 */
[----:B0-----:R-:W-:-:S04]  /*11ff0*/  IADD3 R28, P3, PT, R110, UR11, RZ ;  /* 0x0000000b6e1c7c10 */ /* 0x001fc8000ff7e0ff */
[----:B------:R-:W-:-:S05]  /*12000*/  IADD3.X R29, PT, PT, R111, UR4, RZ, P3, !PT ;  /* 0x000000046f1d7c10 */ /* 0x000fca0009ffe4ff */
[----:B-1----:R0:W4:Y:S02]  /*12010*/  LDG.E.U8 R31, desc[UR20][R28.64] ;  /* 0x000000141c1f7981 */ /* 0x002124000c1e1100 */
[----:B0-----:R-:W-:-:S04]  /*12020*/  IADD3 R28, P3, PT, R102, UR11, RZ ;  /* 0x0000000b661c7c10 */ /* 0x001fc8000ff7e0ff */
[----:B------:R-:W-:-:S05]  /*12030*/  IADD3.X R29, PT, PT, R103, UR4, RZ, P3, !PT ;  /* 0x00000004671d7c10 */ /* 0x000fca0009ffe4ff */
[----:B------:R0:W4:Y:S02]  /*12040*/  LDG.E.U8 R30, desc[UR20][R28.64] ;  /* 0x000000141c1e7981 */ /* 0x000124000c1e1100 */
[----:B0-----:R-:W-:-:S04]  /*12050*/  IADD3 R28, P3, PT, R94, UR11, RZ ;  /* 0x0000000b5e1c7c10 */ /* 0x001fc8000ff7e0ff */
[----:B------:R-:W-:Y:S02]  /*12060*/  IADD3.X R29, PT, PT, R95, UR4, RZ, P3, !PT ;  /* 0x000000045f1d7c10 */ /* 0x000fe40009ffe4ff */
[----:B------:R-:W-:-:S04]  /*12070*/  IADD3 R48, P3, PT, R76, UR11, RZ ;  /* 0x0000000b4c307c10 */ /* 0x000fc8000ff7e0ff */
[----:B------:R-:W-:Y:S01]  /*12080*/  IADD3.X R49, PT, PT, R77, UR4, RZ, P3, !PT ;  /* 0x000000044d317c10 */ /* 0x000fe20009ffe4ff */
[----:B------:R-:W4:Y:S04]  /*12090*/  LDG.E.U8 R29, desc[UR20][R28.64] ;  /* 0x000000141c1d7981 */ /* 0x000f28000c1e1100 */
[----:B------:R3:W4:Y:S02]  /*120a0*/  LDG.E.U8 R28, desc[UR20][R48.64] ;  /* 0x00000014301c7981 */ /* 0x000724000c1e1100 */
[----:B---3--:R-:W-:-:S04]  /*120b0*/  IADD3 R48, P3, PT, R2, UR11, RZ ;  /* 0x0000000b02307c10 */ /* 0x008fc8000ff7e0ff */
[----:B------:R-:W-:Y:S02]  /*120c0*/  IADD3.X R49, PT, PT, R3, UR4, RZ, P3, !PT ;  /* 0x0000000403317c10 */ /* 0x000fe40009ffe4ff */
[----:B------:R-:W3:Y:S01]  /*120d0*/  LDL.64 R2, [R1+0x2b8] ;  /* 0x0002b80001027983 */ /* 0x000ee20000100a00 */
[----:B------:R-:W-:-:S03]  /*120e0*/  IADD3 R52, P3, PT, R20, UR11, RZ ;  /* 0x0000000b14347c10 */ /* 0x000fc6000ff7e0ff */
[----:B------:R-:W3:Y:S01]  /*120f0*/  LDG.E.U8 R48, desc[UR20][R48.64] ;  /* 0x0000001430307981 */ /* 0x000ee2000c1e1100 */
[----:B------:R-:W-:-:S03]  /*12100*/  IADD3.X R53, PT, PT, R21, UR4, RZ, P3, !PT ;  /* 0x0000000415357c10 */ /* 0x000fc60009ffe4ff */
[----:B------:R-:W3:Y:S04]  /*12110*/  LDL.64 R20, [R1+0x298] ;  /* 0x0002980001147983 */ /* 0x000ee80000100a00 */
[----:B------:R2:W3:Y:S02]  /*12120*/  LDG.E.U8 R49, desc[UR20][R52.64] ;  /* 0x0000001434317981 */ /* 0x0004e4000c1e1100 */
[----:B--2---:R-:W-:-:S04]  /*12130*/  IADD3 R52, P3, PT, R18, UR11, RZ ;  /* 0x0000000b12347c10 */ /* 0x004fc8000ff7e0ff */
[----:B------:R-:W-:Y:S02]  /*12140*/  IADD3.X R53, PT, PT, R19, UR4, RZ, P3, !PT ;  /* 0x0000000413357c10 */ /* 0x000fe40009ffe4ff */
[----:B------:R-:W2:Y:S01]  /*12150*/  LDL.64 R18, [R1+0x278] ;  /* 0x0002780001127983 */ /* 0x000ea20000100a00 */
[----:B----4-:R-:W-:-:S03]  /*12160*/  IADD3 R54, P3, PT, R16, UR11, RZ ;  /* 0x0000000b10367c10 */ /* 0x010fc6000ff7e0ff */
[----:B------:R-:W4:Y:S01]  /*12170*/  LDG.E.U8 R52, desc[UR20][R52.64] ;  /* 0x0000001434347981 */ /* 0x000f22000c1e1100 */
[----:B------:R-:W-:-:S03]  /*12180*/  IADD3.X R55, PT, PT, R17, UR4, RZ, P3, !PT ;  /* 0x0000000411377c10 */ /* 0x000fc60009ffe4ff */
        /* <DEDUP_REMOVED lines=10> */
[----:B--2---:R-:W-:-:S04]  /*12230*/  IADD3 R54, P3, PT, R18, UR11, RZ ;  /* 0x0000000b12367c10 */ /* 0x004fc8000ff7e0ff */
[----:B------:R-:W-:Y:S02]  /*12240*/  IADD3.X R55, PT, PT, R19, UR4, RZ, P3, !PT ;  /* 0x0000000413377c10 */ /* 0x000fe40009ffe4ff */
[----:B------:R-:W2:Y:S04]  /*12250*/  LDL.64 R18, [R1+0x1f8] ;  /* 0x0001f80001127983 */ /* 0x000ea80000100a00 */
[----:B------:R0:W2:Y:S02]  /*12260*/  LDG.E.U8 R62, desc[UR20][R54.64] ;  /* 0x00000014363e7981 */ /* 0x0000a4000c1e1100 */
[----:B0-----:R-:W-:-:S04]  /*12270*/  IADD3 R54, P3, PT, R16, UR11, RZ ;  /* 0x0000000b10367c10 */ /* 0x001fc8000ff7e0ff */
[----:B------:R-:W-:Y:S02]  /*12280*/  IADD3.X R55, PT, PT, R17, UR4, RZ, P3, !PT ;  /* 0x0000000411377c10 */ /* 0x000fe40009ffe4ff */
[----:B------:R-:W2:Y:S04]  /*12290*/  LDL.64 R16, [R1+0x1d8] ;  /* 0x0001d80001107983 */ /* 0x000ea80000100a00 */
[----:B------:R3:W2:Y:S04]  /*122a0*/  LDG.E.U8 R64, desc[UR20][R54.64] ;  /* 0x0000001436407981 */ /* 0x0006a8000c1e1100 */
[----:B------:R0:W-:Y:S04]  /*122b0*/  STS.U8 [R68+UR68+0x16800], R66 ;  /* 0x0168004244007988 */ /* 0x0001e80008000044 */
[----:B------:R1:W-:Y:S04]  /*122c0*/  STS.U8 [R68+UR68+0x16c00], R82 ;  /* 0x016c005244007988 */ /* 0x0003e80008000044 */
[----:B------:R0:W-:Y:S01]  /*122d0*/  STS.U8 [R68+UR68+0x17000], R84 ;  /* 0x0170005444007988 */ /* 0x0001e20008000044 */
[----:B---3--:R-:W-:-:S04]  /*122e0*/  IADD3 R54, P3, PT, R2, UR11, RZ ;  /* 0x0000000b02367c10 */ /* 0x008fc8000ff7e0ff */
[----:B------:R-:W-:Y:S02]  /*122f0*/  IADD3.X R55, PT, PT, R3, UR4, RZ, P3, !PT ;  /* 0x0000000403377c10 */ /* 0x000fe40009ffe4ff */
[----:B------:R-:W3:Y:S04]  /*12300*/  LDL.64 R2, [R1+0x1b8] ;  /* 0x0001b80001027983 */ /* 0x000ee80000100a00 */
[----:B0-----:R4:W3:Y:S02]  /*12310*/  LDG.E.U8 R66, desc[UR20][R54.64] ;  /* 0x0000001436427981 */ /* 0x0018e4000c1e1100 */
[----:B----4-:R-:W-:-:S04]  /*12320*/  IADD3 R54, P3, PT, R20, UR11, RZ ;  /* 0x0000000b14367c10 */ /* 0x010fc8000ff7e0ff */
[----:B------:R-:W-:Y:S02]  /*12330*/  IADD3.X R55, PT, PT, R21, UR4, RZ, P3, !PT ;  /* 0x0000000415377c10 */ /* 0x000fe40009ffe4ff */
[----:B------:R-:W4:Y:S04]  /*12340*/  LDL.64 R20, [R1+0x178] ;  /* 0x0001780001147983 */ /* 0x000f280000100a00 */
[----:B-1----:R2:W4:Y:S02]  /*12350*/  LDG.E.U8 R82, desc[UR20][R54.64] ;  /* 0x0000001436527981 */ /* 0x002524000c1e1100 */
[----:B--2---:R-:W-:-:S04]  /*12360*/  IADD3 R54, P3, PT, R18, UR11, RZ ;  /* 0x0000000b12367c10 */ /* 0x004fc8000ff7e0ff */
[----:B------:R-:W-:Y:S02]  /*12370*/  IADD3.X R55, PT, PT, R19, UR4, RZ, P3, !PT ;  /* 0x0000000413377c10 */ /* 0x000fe40009ffe4ff */
[----:B------:R-:W2:Y:S04]  /*12380*/  LDL.64 R18, [R1+0x158] ;  /* 0x0001580001127983 */ /* 0x000ea80000100a00 */
[----:B------:R0:W2:Y:S02]  /*12390*/  LDG.E.U8 R84, desc[UR20][R54.64] ;  /* 0x0000001436547981 */ /* 0x0000a4000c1e1100 */
[----:B0-----:R-:W-:-:S04]  /*123a0*/  IADD3 R54, P3, PT, R16, UR11, RZ ;  /* 0x0000000b10367c10 */ /* 0x001fc8000ff7e0ff */
[----:B------:R-:W-:Y:S02]  /*123b0*/  IADD3.X R55, PT, PT, R17, UR4, RZ, P3, !PT ;  /* 0x0000000411377c10 */ /* 0x000fe40009ffe4ff */
[----:B------:R-:W2:Y:S04]  /*123c0*/  LDL.64 R16, [R1+0x138] ;  /* 0x0001380001107983 */ /* 0x000ea80000100a00 */
[----:B------:R0:W-:Y:S04]  /*123d0*/  STS.U8 [R68+UR68+0x17400], R86 ;  /* 0x0174005644007988 */ /* 0x0001e80008000044 */
[----:B0-----:R3:W2:Y:S04]  /*123e0*/  LDG.E.U8 R86, desc[UR20][R54.64] ;  /* 0x0000001436567981 */ /* 0x0016a8000c1e1100 */
[----:B------:R0:W-:Y:S04]  /*123f0*/  STS.U8 [R68+UR68+0x17800], R88 ;  /* 0x0178005844007988 */ /* 0x0001e80008000044 */
[----:B------:R1:W-:Y:S01]  /*12400*/  STS.U8 [R68+UR68+0x17c00], R89 ;  /* 0x017c005944007988 */ /* 0x0003e20008000044 */
[----:B---3--:R-:W-:-:S04]  /*12410*/  IADD3 R54, P3, PT, R2, UR11, RZ ;  /* 0x0000000b02367c10 */ /* 0x008fc8000ff7e0ff */
[----:B------:R-:W-:-:S05]  /*12420*/  IADD3.X R55, PT, PT, R3, UR4, RZ, P3, !PT ;  /* 0x0000000403377c10 */ /* 0x000fca0009ffe4ff */
[----:B0-----:R0:W3:Y:S02]  /*12430*/  LDG.E.U8 R88, desc[UR20][R54.64] ;  /* 0x0000001436587981 */ /* 0x0010e4000c1e1100 */
[----:B0-----:R-:W-:-:S04]  /*12440*/  IADD3 R54, P3, PT, R70, UR11, RZ ;  /* 0x0000000b46367c10 */ /* 0x001fc8000ff7e0ff */
[----:B------:R-:W-:Y:S02]  /*12450*/  IADD3.X R55, PT, PT, R71, UR4, RZ, P3, !PT ;  /* 0x0000000447377c10 */ /* 0x000fe40009ffe4ff */
[----:B------:R-:W3:Y:S04]  /*12460*/  LDL.64 R70, [R1+0x118] ;  /* 0x0001180001467983 */ /* 0x000ee80000100a00 */
[----:B-1----:R4:W3:Y:S01]  /*12470*/  LDG.E.U8 R89, desc[UR20][R54.64] ;  /* 0x0000001436597981 */ /* 0x0028e2000c1e1100 */
[----:B------:R-:W-:Y:S02]  /*12480*/  LOP3.LUT R2, R68, 0x20, RZ, 0x3c, !PT ;  /* 0x0000002044027812 */ /* 0x000fe400078e3cff */
        /* <DEDUP_REMOVED lines=14> */
[----:B0-----:R3:W2:Y:S04]  /*12570*/  LDG.E.U8 R83, desc[UR20][R54.64] ;  /* 0x0000001436537981 */ /* 0x0016a8000c1e1100 */
        /* <DEDUP_REMOVED lines=19> */
[----:B0-----:R0:W2:Y:S02]  /*126b0*/  LDG.E.U8 R61, desc[UR20][R54.64] ;  /* 0x00000014363d7981 */ /* 0x0010a4000c1e1100 */
[----:B0-----:R-:W-:-:S04]  /*126c0*/  IADD3 R54, P3, PT, R90, UR11, RZ ;  /* 0x0000000b5a367c10 */ /* 0x001fc8000ff7e0ff */
[----:B------:R-:W-:Y:S01]  /*126d0*/  IADD3.X R55, PT, PT, R91, UR4, RZ, P3, !PT ;  /* 0x000000045b377c10 */ /* 0x000fe20009ffe4ff */
[----:B------:R0:W-:Y:S04]  /*126e0*/  STS.U8 [R2+UR68+0x11d00], R59 ;  /* 0x011d003b02007988 */ /* 0x0001e80008000044 */
[----:B0-----:R3:W2:Y:S04]  /*126f0*/  LDG.E.U8 R59, desc[UR20][R54.64] ;  /* 0x00000014363b7981 */ /* 0x0016a8000c1e1100 */
[----:B------:R0:W-:Y:S04]  /*12700*/  STS.U8 [R2+UR68+0x12100], R57 ;  /* 0x0121003902007988 */ /* 0x0001e80008000044 */
[----:B------:R1:W-:Y:S04]  /*12710*/  STS.U8 [R2+UR68+0x12500], R56 ;  /* 0x0125003802007988 */ /* 0x0003e80008000044 */
[----:B------:R-:W-:Y:S04]  /*12720*/  STS.U8 [R2+UR68+0x12900], R51 ;  /* 0x0129003302007988 */ /* 0x000fe80008000044 */
        /* <DEDUP_REMOVED lines=12> */
[----:B------:R-:W2:Y:S01]  /*127f0*/  LDG.E.U8 R54, desc[UR20][R54.64] ;  /* 0x0000001436367981 */ /* 0x000ea2000c1e1100 */
[----:B------:R-:W-:-:S04]  /*12800*/  IADD3 R50, P3, PT, R16, UR11, RZ ;  /* 0x0000000b10327c10 */ /* 0x000fc8000ff7e0ff */
[----:B------:R-:W-:Y:S02]  /*12810*/  IADD3.X R51, PT, PT, R17, UR4, RZ, P3, !PT ;  /* 0x0000000411337c10 */ /* 0x000fe40009ffe4ff */
[----:B------:R-:W2:Y:S04]  /*12820*/  LDL.64 R16, [R1+0x2f0] ;  /* 0x0002f00001107983 */ /* 0x000ea80000100a00 */
[----:B------:R0:W2:Y:S04]  /*12830*/  LDG.E.U8 R55, desc[UR20][R50.64] ;  /* 0x0000001432377981 */ /* 0x0000a8000c1e1100 */
[----:B------:R-:W-:Y:S01]  /*12840*/  STS.U8 [R2+UR68+0x13100], R47 ;  /* 0x0131002f02007988 */ /* 0x000fe20008000044 */
[----:B0-----:R-:W-:-:S03]  /*12850*/  IADD3 R50, P3, PT, R124, UR11, RZ ;  /* 0x0000000b7c327c10 */ /* 0x001fc6000ff7e0ff */
[----:B------:R0:W-:Y:S01]  /*12860*/  STS.U8 [R2+UR68+0x13500], R46 ;  /* 0x0135002e02007988 */ /* 0x0001e20008000044 */
[----:B------:R-:W-:-:S05]  /*12870*/  IADD3.X R51, PT, PT, R125, UR4, RZ, P3, !PT ;  /* 0x000000047d337c10 */ /* 0x000fca0009ffe4ff */
[----:B------:R-:W2:Y:S01]  /*12880*/  LDG.E.U8 R50, desc[UR20][R50.64] ;  /* 0x0000001432327981 */ /* 0x000ea2000c1e1100 */
[----:B0-----:R-:W-:-:S04]  /*12890*/  IADD3 R46, P3, PT, R116, UR11, RZ ;  /* 0x0000000b742e7c10 */ /* 0x001fc8000ff7e0ff */
[----:B------:R-:W-:Y:S01]  /*128a0*/  IADD3.X R47, PT, PT, R117, UR4, RZ, P3, !PT ;  /* 0x00000004752f7c10 */ /* 0x000fe20009ffe4ff */
[----:B------:R-:W-:Y:S04]  /*128b0*/  STS.U8 [R2+UR68+0x13900], R45 ;  /* 0x0139002d02007988 */ /* 0x000fe80008000044 */
[----:B------:R0:W2:Y:S04]  /*128c0*/  LDG.E.U8 R51, desc[UR20][R46.64] ;  /* 0x000000142e337981 */ /* 0x0000a8000c1e1100 */
[----:B------:R1:W-:Y:S01]  /*128d0*/  STS.U8 [R2+UR68+0x13d00], R44 ;  /* 0x013d002c02007988 */ /* 0x0003e20008000044 */
[----:B0-----:R-:W-:-:S04]  /*128e0*/  IADD3 R46, P3, PT, R108, UR11, RZ ;  /* 0x0000000b6c2e7c10 */ /* 0x001fc8000ff7e0ff */
[----:B------:R-:W-:Y:S02]  /*128f0*/  IADD3.X R47, PT, PT, R109, UR4, RZ, P3, !PT ;  /* 0x000000046d2f7c10 */ /* 0x000fe40009ffe4ff */
[----:B-1----:R-:W-:-:S03]  /*12900*/  IADD3 R44, P3, PT, R100, UR11, RZ ;  /* 0x0000000b642c7c10 */ /* 0x002fc6000ff7e0ff */
[----:B------:R-:W2:Y:S01]  /*12910*/  LDG.E.U8 R46, desc[UR20][R46.64] ;  /* 0x000000142e2e7981 */ /* 0x000ea2000c1e1100 */
[----:B------:R-:W-:-:S03]  /*12920*/  IADD3.X R45, PT, PT, R101, UR4, RZ, P3, !PT ;  /* 0x00000004652d7c10 */ /* 0x000fc60009ffe4ff */
        /* <DEDUP_REMOVED lines=10> */
[----:B------:R4:W-:Y:S04]  /*129d0*/  STS.U8 [R2+UR68+0x14d00], R40 ;  /* 0x014d002802007988 */ /* 0x0009e80008000044 */
[----:B------:R-:W-:Y:S04]  /*129e0*/  STS.U8 [R2+UR68+0x15100], R39 ;  /* 0x0151002702007988 */ /* 0x000fe80008000044 */
[----:B------:R0:W-:Y:S01]  /*129f0*/  STS.U8 [R2+UR68+0x15500], R38 ;  /* 0x0155002602007988 */ /* 0x0001e20008000044 */
[----:B---3--:R-:W-:-:S04]  /*12a00*/  IADD3 R42, P3, PT, R70, UR11, RZ ;  /* 0x0000000b462a7c10 */ /* 0x008fc8000ff7e0ff */
[----:B------:R-:W-:Y:S02]  /*12a10*/  IADD3.X R43, PT, PT, R71, UR4, RZ, P3, !PT ;  /* 0x00000004472b7c10 */ /* 0x000fe40009ffe4ff */
[----:B------:R-:W3:Y:S04]  /*12a20*/  LDL.64 R70, [R1+0x2b0] ;  /* 0x0002b00001467983 */ /* 0x000ee80000100a00 */
[----:B------:R-:W3:Y:S01]  /*12a30*/  LDG.E.U8 R42, desc[UR20][R42.64] ;  /* 0x000000142a2a7981 */ /* 0x000ee2000c1e1100 */
[----:B----4-:R-:W-:-:S04]  /*12a40*/  IADD3 R40, P3, PT, R20, UR11, RZ ;  /* 0x0000000b14287c10 */ /* 0x010fc8000ff7e0ff */
[----:B------:R-:W-:Y:S02]  /*12a50*/  IADD3.X R41, PT, PT, R21, UR4, RZ, P3, !PT ;  /* 0x0000000415297c10 */ /* 0x000fe40009ffe4ff */
[----:B------:R-:W4:Y:S04]  /*12a60*/  LDL.64 R20, [R1+0x290] ;  /* 0x0002900001147983 */ /* 0x000f280000100a00 */
[----:B------:R2:W4:Y:S02]  /*12a70*/  LDG.E.U8 R43, desc[UR20][R40.64] ;  /* 0x00000014282b7981 */ /* 0x000524000c1e1100 */
[----:B--2---:R-:W-:-:S04]  /*12a80*/  IADD3 R40, P3, PT, R16, UR11, RZ ;  /* 0x0000000b10287c10 */ /* 0x004fc8000ff7e0ff */
[----:B------:R-:W-:Y:S02]  /*12a90*/  IADD3.X R41, PT, PT, R17, UR4, RZ, P3, !PT ;  /* 0x0000000411297c10 */ /* 0x000fe40009ffe4ff */
[----:B------:R-:W2:Y:S01]  /*12aa0*/  LDL.64 R16, [R1+0x270] ;  /* 0x0002700001107983 */ /* 0x000ea20000100a00 */
[----:B0-----:R-:W-:-:S03]  /*12ab0*/  IADD3 R38, P3, PT, R18, UR11, RZ ;  /* 0x0000000b12267c10 */ /* 0x001fc6000ff7e0ff */
[----:B------:R-:W2:Y:S01]  /*12ac0*/  LDG.E.U8 R40, desc[UR20][R40.64] ;  /* 0x0000001428287981 */ /* 0x000ea2000c1e1100 */
[----:B------:R-:W-:-:S03]  /*12ad0*/  IADD3.X R39, PT, PT, R19, UR4, RZ, P3, !PT ;  /* 0x0000000413277c10 */ /* 0x000fc60009ffe4ff */
[----:B------:R-:W2:Y:S04]  /*12ae0*/  LDL.64 R18, [R1+0x250] ;  /* 0x0002500001127983 */ /* 0x000ea80000100a00 */
[----:B------:R3:W2:Y:S04]  /*12af0*/  LDG.E.U8 R41, desc[UR20][R38.64] ;  /* 0x0000001426297981 */ /* 0x0006a8000c1e1100 */
[----:B------:R-:W-:Y:S04]  /*12b00*/  STS.U8 [R2+UR68+0x15900], R37 ;  /* 0x0159002502007988 */ /* 0x000fe80008000044 */
        /* <DEDUP_REMOVED lines=20> */
[----:B------:R-:W-:Y:S04]  /*12c50*/  STS.U8 [R2+UR68+0x16d00], R32 ;  /* 0x016d002002007988 */ /* 0x000fe80008000044 */
[----:B------:R-:W-:Y:S04]  /*12c60*/  STS.U8 [R2+UR68+0x17100], R31 ;  /* 0x0171001f02007988 */ /* 0x000fe80008000044 */
[----:B------:R-:W-:Y:S04]  /*12c70*/  STS.U8 [R2+UR68+0x17500], R30 ;  /* 0x0175001e02007988 */ /* 0x000fe80008000044 */
[----:B------:R-:W-:Y:S04]  /*12c80*/  STS.U8 [R2+UR68+0x17900], R29 ;  /* 0x0179001d02007988 */ /* 0x000fe80008000044 */
[----:B------:R0:W-:Y:S04]  /*12c90*/  STS.U8 [R2+UR68+0x17d00], R28 ;  /* 0x017d001c02007988 */ /* 0x0001e80008000044 */
[----:B0-----:R-:W2:Y:S01]  /*12ca0*/  LDL.64 R2, [R1+0x130] ;  /* 0x0001300001027983 */ /* 0x001ea20000100a00 */
        /* <DEDUP_REMOVED lines=11> */
[----:B------:R-:W-:-:S03]  /*12d60*/  IADD3 R30, P3, PT, R18, UR11, RZ ;  /* 0x0000000b121e7c10 */ /* 0x000fc6000ff7e0ff */
[----:B------:R-:W2:Y:S01]  /*12d70*/  LDG.E.U8 R32, desc[UR20][R32.64] ;  /* 0x0000001420207981 */ /* 0x000ea2000c1e1100 */
[----:B------:R-:W-:-:S03]  /*12d80*/  IADD3.X R31, PT, PT, R19, UR4, RZ, P3, !PT ;  /* 0x00000004131f7c10 */ /* 0x000fc60009ffe4ff */
[----:B------:R-:W2:Y:S04]  /*12d90*/  LDL.64 R18, [R1+0x150] ;  /* 0x0001500001127983 */ /* 0x000ea80000100a00 */
[----:B------:R3:W2:Y:S01]  /*12da0*/  LDG.E.U8 R33, desc[UR20][R30.64] ;  /* 0x000000141e217981 */ /* 0x0006a2000c1e1100 */
[----:B------:R-:W-:-:S05]  /*12db0*/  LOP3.LUT R90, R68, 0x40, RZ, 0x3c, !PT ;  /* 0x00000040445a7812 */ /* 0x000fca00078e3cff */
[----:B------:R0:W-:Y:S04]  /*12dc0*/  STS.U8 [R90+UR68+0x10200], R48 ;  /* 0x010200305a007988 */ /* 0x0001e80008000044 */
[----:B------:R1:W-:Y:S01]  /*12dd0*/  STS.U8 [R90+UR68+0x10600], R49 ;  /* 0x010600315a007988 */ /* 0x0003e20008000044 */
[----:B---3--:R-:W-:-:S04]  /*12de0*/  IADD3 R30, P3, PT, R70, UR11, RZ ;  /* 0x0000000b461e7c10 */ /* 0x008fc8000ff7e0ff */
[----:B------:R-:W-:Y:S01]  /*12df0*/  IADD3.X R31, PT, PT, R71, UR4, RZ, P3, !PT ;  /* 0x00000004471f7c10 */ /* 0x000fe20009ffe4ff */
[----:B------:R3:W-:Y:S04]  /*12e00*/  STS.U8 [R90+UR68+0x10a00], R52 ;  /* 0x010a00345a007988 */ /* 0x0007e80008000044 */
[----:B------:R-:W3:Y:S04]  /*12e10*/  LDG.E.U8 R30, desc[UR20][R30.64] ;  /* 0x000000141e1e7981 */ /* 0x000ee8000c1e1100 */
[----:B------:R-:W3:Y:S01]  /*12e20*/  LDL.64 R70, [R1+0x30] ;  /* 0x0000300001467983 */ /* 0x000ee20000100a00 */
[----:B----4-:R-:W-:-:S04]  /*12e30*/  IADD3 R28, P3, PT, R20, UR11, RZ ;  /* 0x0000000b141c7c10 */ /* 0x010fc8000ff7e0ff */
[----:B------:R-:W-:Y:S02]  /*12e40*/  IADD3.X R29, PT, PT, R21, UR4, RZ, P3, !PT ;  /* 0x00000004151d7c10 */ /* 0x000fe40009ffe4ff */
[----:B------:R-:W4:Y:S04]  /*12e50*/  LDL.64 R20, [R1+0x110] ;  /* 0x0001100001147983 */ /* 0x000f280000100a00 */
[----:B------:R2:W4:Y:S02]  /*12e60*/  LDG.E.U8 R31, desc[UR20][R28.64] ;  /* 0x000000141c1f7981 */ /* 0x000524000c1e1100 */
[----:B--2---:R-:W-:-:S04]  /*12e70*/  IADD3 R28, P3, PT, R16, UR11, RZ ;  /* 0x0000000b101c7c10 */ /* 0x004fc8000ff7e0ff */
[----:B------:R-:W-:Y:S02]  /*12e80*/  IADD3.X R29, PT, PT, R17, UR4, RZ, P3, !PT ;  /* 0x00000004111d7c10 */ /* 0x000fe40009ffe4ff */
[----:B------:R-:W2:Y:S04]  /*12e90*/  LDL.64 R16, [R1+0xf0] ;  /* 0x0000f00001107983 */ /* 0x000ea80000100a00 */
[----:B0-----:R0:W2:Y:S02]  /*12ea0*/  LDG.E.U8 R48, desc[UR20][R28.64] ;  /* 0x000000141c307981 */ /* 0x0010a4000c1e1100 */
[----:B0-----:R-:W-:-:S04]  /*12eb0*/  IADD3 R28, P3, PT, R18, UR11, RZ ;  /* 0x0000000b121c7c10 */ /* 0x001fc8000ff7e0ff */
[----:B------:R-:W-:Y:S02]  /*12ec0*/  IADD3.X R29, PT, PT, R19, UR4, RZ, P3, !PT ;  /* 0x00000004131d7c10 */ /* 0x000fe40009ffe4ff */
[----:B------:R-:W2:Y:S04]  /*12ed0*/  LDL.64 R18, [R1+0xd0] ;  /* 0x0000d00001127983 */ /* 0x000ea80000100a00 */
[----:B-1----:R0:W2:Y:S02]  /*12ee0*/  LDG.E.U8 R49, desc[UR20][R28.64] ;  /* 0x000000141c317981 */ /* 0x0020a4000c1e1100 */
[----:B0-----:R-:W-:-:S04]  /*12ef0*/  IADD3 R28, P3, PT, R2, UR11, RZ ;  /* 0x0000000b021c7c10 */ /* 0x001fc8000ff7e0ff */
[----:B------:R-:W-:Y:S02]  /*12f00*/  IADD3.X R29, PT, PT, R3, UR4, RZ, P3, !PT ;  /* 0x00000004031d7c10 */ /* 0x000fe40009ffe4ff */
[----:B------:R-:W2:Y:S04]  /*12f10*/  LDL.64 R2, [R1+0xb0] ;  /* 0x0000b00001027983 */ /* 0x000ea80000100a00 */
[----:B---3--:R4:W3:Y:S04]  /*12f20*/  LDG.E.U8 R52, desc[UR20][R28.64] ;  /* 0x000000141c347981 */ /* 0x0088e8000c1e1100 */
[----:B------:R0:W-:Y:S04]  /*12f30*/  STS.U8 [R90+UR68+0x10e00], R53 ;  /* 0x010e00355a007988 */ /* 0x0001e80008000044 */
[----:B------:R1:W-:Y:S04]  /*12f40*/  STS.U8 [R90+UR68+0x11200], R58 ;  /* 0x0112003a5a007988 */ /* 0x0003e80008000044 */
[----:B------:R0:W-:Y:S01]  /*12f50*/  STS.U8 [R90+UR68+0x11600], R60 ;  /* 0x0116003c5a007988 */ /* 0x0001e20008000044 */
[----:B----4-:R-:W-:-:S04]  /*12f60*/  IADD3 R28, P3, PT, R20, UR11, RZ ;  /* 0x0000000b141c7c10 */ /* 0x010fc8000ff7e0ff */
[----:B------:R-:W-:Y:S02]  /*12f70*/  IADD3.X R29, PT, PT, R21, UR4, RZ, P3, !PT ;  /* 0x00000004151d7c10 */ /* 0x000fe40009ffe4ff */
[----:B------:R-:W4:Y:S04]  /*12f80*/  LDL.64 R20, [R1+0x90] ;  /* 0x0000900001147983 */ /* 0x000f280000100a00 */
[----:B0-----:R2:W3:Y:S02]  /*12f90*/  LDG.E.U8 R53, desc[UR20][R28.64] ;  /* 0x000000141c357981 */ /* 0x0014e4000c1e1100 */
[----:B--2---:R-:W-:-:S04]  /*12fa0*/  IADD3 R28, P3, PT, R16, UR11, RZ ;  /* 0x0000000b101c7c10 */ /* 0x004fc8000ff7e0ff */
[----:B------:R-:W-:Y:S02]  /*12fb0*/  IADD3.X R29, PT, PT, R17, UR4, RZ, P3, !PT ;  /* 0x00000004111d7c10 */ /* 0x000fe40009ffe4ff */
[----:B------:R-:W2:Y:S04]  /*12fc0*/  LDL.64 R16, [R1+0x70] ;  /* 0x0000700001107983 */ /* 0x000ea80000100a00 */
[----:B-1----:R0:W3:Y:S02]  /*12fd0*/  LDG.E.U8 R58, desc[UR20][R28.64] ;  /* 0x000000141c3a7981 */ /* 0x0020e4000c1e1100 */
[----:B0-----:R-:W-:-:S04]  /*12fe0*/  IADD3 R28, P3, PT, R18, UR11, RZ ;  /* 0x0000000b121c7c10 */ /* 0x001fc8000ff7e0ff */
[----:B------:R-:W-:Y:S02]  /*12ff0*/  IADD3.X R29, PT, PT, R19, UR4, RZ, P3, !PT ;  /* 0x00000004131d7c10 */ /* 0x000fe40009ffe4ff */
[----:B------:R-:W3:Y:S04]  /*13000*/  LDL.64 R18, [R1+0x50] ;  /* 0x0000500001127983 */ /* 0x000ee80000100a00 */
[----:B------:R0:W3:Y:S02]  /*13010*/  LDG.E.U8 R60, desc[UR20][R28.64] ;  /* 0x000000141c3c7981 */ /* 0x0000e4000c1e1100 */
[----:B0-----:R-:W-:-:S04]  /*13020*/  IADD3 R28, P3, PT, R2, UR11, RZ ;  /* 0x0000000b021c7c10 */ /* 0x001fc8000ff7e0ff */
[----:B------:R-:W-:Y:S02]  /*13030*/  IADD3.X R29, PT, PT, R3, UR4, RZ, P3, !PT ;  /* 0x00000004031d7c10 */ /* 0x000fe40009ffe4ff */
[----:B------:R-:W3:Y:S04]  /*13040*/  LDL.64 R2, [R1+0x10] ;  /* 0x0000100001027983 */ /* 0x000ee80000100a00 */
[----:B------:R0:W-:Y:S04]  /*13050*/  STS.U8 [R90+UR68+0x11a00], R62 ;  /* 0x011a003e5a007988 */ /* 0x0001e80008000044 */
[----:B0-----:R4:W3:Y:S04]  /*13060*/  LDG.E.U8 R62, desc[UR20][R28.64] ;  /* 0x000000141c3e7981 */ /* 0x0018e8000c1e1100 */
        /* <DEDUP_REMOVED lines=10> */
[----:B----4-:R-:W-:-:S04]  /*13110*/  IADD3 R28, P3, PT, R20, UR11, RZ ;  /* 0x0000000b141c7c10 */ /* 0x010fc8000ff7e0ff */
[----:B------:R-:W-:Y:S02]  /*13120*/  IADD3.X R29, PT, PT, R21, UR4, RZ, P3, !PT ;  /* 0x00000004151d7c10 */ /* 0x000fe40009ffe4ff */
[----:B------:R-:W4:Y:S04]  /*13130*/  LDL.LU.64 R20, [R1+0x8e8] ;  /* 0x0008e80001147983 */ /* 0x000f280000300a00 */
[----:B0-----:R2:W4:Y:S02]  /*13140*/  LDG.E.U8 R64, desc[UR20][R28.64] ;  /* 0x000000141c407981 */ /* 0x001524000c1e1100 */
[----:B--2---:R-:W-:-:S04]  /*13150*/  IADD3 R28, P3, PT, R16, UR11, RZ ;  /* 0x0000000b101c7c10 */ /* 0x004fc8000ff7e0ff */
[----:B------:R-:W-:Y:S02]  /*13160*/  IADD3.X R29, PT, PT, R17, UR4, RZ, P3, !PT ;  /* 0x00000004111d7c10 */ /* 0x000fe40009ffe4ff */
[----:B------:R-:W2:Y:S04]  /*13170*/  LDL.LU.64 R16, [R1+0x8e0] ;  /* 0x0008e00001107983 */ /* 0x000ea80000300a00 */
[----:B-1----:R3:W2:Y:S02]  /*13180*/  LDG.E.U8 R66, desc[UR20][R28.64] ;  /* 0x000000141c427981 */ /* 0x0026a4000c1e1100 */
[----:B---3--:R-:W-:-:S04]  /*13190*/  IADD3 R28, P3, PT, R18, UR11, RZ ;  /* 0x0000000b121c7c10 */ /* 0x008fc8000ff7e0ff */
[----:B------:R-:W-:Y:S02]  /*131a0*/  IADD3.X R29, PT, PT, R19, UR4, RZ, P3, !PT ;  /* 0x00000004131d7c10 */ /* 0x000fe40009ffe4ff */
[----:B------:R-:W3:Y:S04]  /*131b0*/  LDL.LU.64 R18, [R1+0x8d8] ;  /* 0x0008d80001127983 */ /* 0x000ee80000300a00 */
[----:B------:R0:W2:Y:S02]  /*131c0*/  LDG.E.U8 R82, desc[UR20][R28.64] ;  /* 0x000000141c527981 */ /* 0x0000a4000c1e1100 */
[----:B0-----:R-:W-:-:S04]  /*131d0*/  IADD3 R28, P3, PT, R70, UR11, RZ ;  /* 0x0000000b461c7c10 */ /* 0x001fc8000ff7e0ff */
[----:B------:R-:W-:Y:S02]  /*131e0*/  IADD3.X R29, PT, PT, R71, UR4, RZ, P3, !PT ;  /* 0x00000004471d7c10 */ /* 0x000fe40009ffe4ff */
[----:B------:R-:W5:Y:S04]  /*131f0*/  LDL.LU.64 R70, [R1+0x8d0] ;  /* 0x0008d00001467983 */ /* 0x000f680000300a00 */
[----:B------:R0:W3:Y:S02]  /*13200*/  LDG.E.U8 R84, desc[UR20][R28.64] ;  /* 0x000000141c547981 */ /* 0x0000e4000c1e1100 */
[----:B0-----:R-:W-:-:S04]  /*13210*/  IADD3 R28, P3, PT, R2, UR11, RZ ;  /* 0x0000000b021c7c10 */ /* 0x001fc8000ff7e0ff */
[----:B------:R-:W-:Y:S02]  /*13220*/  IADD3.X R29, PT, PT, R3, UR4, RZ, P3, !PT ;  /* 0x00000004031d7c10 */ /* 0x000fe40009ffe4ff */
[----:B------:R-:W5:Y:S04]  /*13230*/  LDL.LU.64 R2, [R1+0x8c8] ;  /* 0x0008c80001027983 */ /* 0x000f680000300a00 */
[----:B------:R0:W3:Y:S02]  /*13240*/  LDG.E.U8 R86, desc[UR20][R28.64] ;  /* 0x000000141c567981 */ /* 0x0000e4000c1e1100 */
[----:B0-----:R-:W-:-:S04]  /*13250*/  IADD3 R28, P3, PT, R122, UR11, RZ ;  /* 0x0000000b7a1c7c10 */ /* 0x001fc8000ff7e0ff */
[----:B------:R-:W-:-:S05]  /*13260*/  IADD3.X R29, PT, PT, R123, UR4, RZ, P3, !PT ;  /* 0x000000047b1d7c10 */ /* 0x000fca0009ffe4ff */
        /* <DEDUP_REMOVED lines=15> */
[----:B------:R0:W3:Y:S01]  /*13360*/  LDG.E.U8 R28, desc[UR20][R28.64] ;  /* 0x000000141c1c7981 */ /* 0x0000e2000c1e1100 */
[----:B------:R-:W0:Y:S03]  /*13370*/  S2R R91, SR_TID.X ;  /* 0x00000000005b7919 */ /* 0x000e260000002100 */
[----:B------:R1:W-:Y:S02]  /*13380*/  STS.U8 [R90+UR68+0x14600], R67 ;  /* 0x014600435a007988 */ /* 0x0003e40008000044 */
[----:B-1----:R-:W-:-:S05]  /*13390*/  LOP3.LUT R67, R68, 0x40, RZ, 0x3c, !PT ;  /* 0x0000004044437812 */ /* 0x002fca00078e3cff */
[----:B------:R-:W-:Y:S04]  /*133a0*/  STS.U8 [R67+UR68+0x14a00], R65 ;  /* 0x014a004143007988 */ /* 0x000fe80008000044 */
[----:B------:R1:W-:Y:S04]  /*133b0*/  STS.U8 [R67+UR68+0x14e00], R63 ;  /* 0x014e003f43007988 */ /* 0x0003e80008000044 */
[----:B------:R-:W-:Y:S04]  /*133c0*/  STS.U8 [R67+UR68+0x15200], R61 ;  /* 0x0152003d43007988 */ /* 0x000fe80008000044 */
[----:B------:R-:W-:Y:S04]  /*133d0*/  STS.U8 [R67+UR68+0x15600], R59 ;  /* 0x0156003b43007988 */ /* 0x000fe80008000044 */
[----:B------:R-:W-:Y:S04]  /*133e0*/  STS.U8 [R67+UR68+0x15a00], R57 ;  /* 0x015a003943007988 */ /* 0x000fe80008000044 */
[----:B------:R-:W-:Y:S01]  /*133f0*/  STS.U8 [R67+UR68+0x15e00], R56 ;  /* 0x015e003843007988 */ /* 0x000fe20008000044 */
[----:B0-----:R-:W-:-:S03]  /*13400*/  IMAD.SHL.U32 R29, R91, 0x10, RZ ;  /* 0x000000105b1d7824 */ /* 0x001fc600078e00ff */
[----:B------:R-:W-:Y:S01]  /*13410*/  STS.U8 [R67+UR68+0x16200], R54 ;  /* 0x0162003643007988 */ /* 0x000fe20008000044 */
[----:B------:R-:W-:-:S03]  /*13420*/  LOP3.LUT R90, R68, 0x60, RZ, 0x3c, !PT ;  /* 0x00000060445a7812 */ /* 0x000fc600078e3cff */
[----:B------:R-:W-:Y:S04]  /*13430*/  STS.U8 [R67+UR68+0x16600], R55 ;  /* 0x0166003743007988 */ /* 0x000fe80008000044 */
[----:B------:R-:W-:Y:S04]  /*13440*/  STS.U8 [R67+UR68+0x16a00], R50 ;  /* 0x016a003243007988 */ /* 0x000fe80008000044 */
[----:B------:R-:W-:Y:S04]  /*13450*/  STS.U8 [R67+UR68+0x16e00], R51 ;  /* 0x016e003343007988 */ /* 0x000fe80008000044 */
[----:B------:R-:W-:Y:S01]  /*13460*/  STS.U8 [R67+UR68+0x17200], R46 ;  /* 0x0172002e43007988 */ /* 0x000fe20008000044 */
[----:B------:R-:W-:-:S03]  /*13470*/  LOP3.LUT R29, R29, 0x70, RZ, 0xc0, !PT ;  /* 0x000000701d1d7812 */ /* 0x000fc600078ec0ff */
[----:B------:R-:W-:Y:S01]  /*13480*/  STS.U8 [R67+UR68+0x17600], R47 ;  /* 0x0176002f43007988 */ /* 0x000fe20008000044 */
[----:B-1----:R-:W-:-:S03]  /*13490*/  LOP3.LUT R63, R91, 0x60, RZ, 0xc0, !PT ;  /* 0x000000605b3f7812 */ /* 0x002fc600078ec0ff */
[----:B------:R-:W-:Y:S04]  /*134a0*/  STS.U8 [R67+UR68+0x17a00], R44 ;  /* 0x017a002c43007988 */ /* 0x000fe80008000044 */
[----:B------:R-:W-:Y:S04]  /*134b0*/  STS.U8 [R67+UR68+0x17e00], R45 ;  /* 0x017e002d43007988 */ /* 0x000fe80008000044 */
[----:B------:R-:W-:Y:S04]  /*134c0*/  STS.U8 [R90+UR68+0x10300], R42 ;  /* 0x0103002a5a007988 */ /* 0x000fe80008000044 */
[----:B------:R-:W-:Y:S01]  /*134d0*/  STS.U8 [R90+UR68+0x10700], R43 ;  /* 0x0107002b5a007988 */ /* 0x000fe20008000044 */
[----:B------:R-:W-:-:S03]  /*134e0*/  IMAD R29, R63, 0x40, R29 ;  /* 0x000000403f1d7824 */ /* 0x000fc600078e021d */
[----:B------:R-:W-:Y:S01]  /*134f0*/  STS.U8 [R90+UR68+0x10b00], R40 ;  /* 0x010b00285a007988 */ /* 0x000fe20008000044 */
[----:B------:R-:W-:-:S03]  /*13500*/  LOP3.LUT R63, R91, 0x80, RZ, 0xc0, !PT ;  /* 0x000000805b3f7812 */ /* 0x000fc600078ec0ff */
[----:B------:R-:W-:Y:S04]  /*13510*/  STS.U8 [R90+UR68+0x10f00], R41 ;  /* 0x010f00295a007988 */ /* 0x000fe80008000044 */
[----:B------:R-:W-:Y:S04]  /*13520*/  STS.U8 [R90+UR68+0x11300], R38 ;  /* 0x011300265a007988 */ /* 0x000fe80008000044 */
[----:B------:R-:W-:Y:S04]  /*13530*/  STS.U8 [R90+UR68+0x11700], R39 ;  /* 0x011700275a007988 */ /* 0x000fe80008000044 */
[----:B------:R-:W-:Y:S01]  /*13540*/  STS.U8 [R90+UR68+0x11b00], R36 ;  /* 0x011b00245a007988 */ /* 0x000fe20008000044 */
[----:B------:R-:W-:-:S03]  /*13550*/  SHF.R.U32.HI R63, RZ, 0x1, R63 ;  /* 0x00000001ff3f7819 */ /* 0x000fc6000001163f */
[----:B------:R-:W-:Y:S01]  /*13560*/  STS.U8 [R90+UR68+0x11f00], R37 ;  /* 0x011f00255a007988 */ /* 0x000fe20008000044 */
[----:B------:R-:W-:-:S03]  /*13570*/  LOP3.LUT R65, R91, 0x10, RZ, 0xc0, !PT ;  /* 0x000000105b417812 */ /* 0x000fc600078ec0ff */
[----:B------:R-:W-:Y:S04]  /*13580*/  STS.U8 [R90+UR68+0x12300], R34 ;  /* 0x012300225a007988 */ /* 0x000fe80008000044 */
[----:B------:R-:W-:Y:S04]  /*13590*/  STS.U8 [R90+UR68+0x12700], R35 ;  /* 0x012700235a007988 */ /* 0x000fe80008000044 */
[----:B------:R-:W-:Y:S04]  /*135a0*/  STS.U8 [R90+UR68+0x12b00], R32 ;  /* 0x012b00205a007988 */ /* 0x000fe80008000044 */
[----:B------:R-:W-:Y:S01]  /*135b0*/  STS.U8 [R90+UR68+0x12f00], R33 ;  /* 0x012f00215a007988 */ /* 0x000fe20008000044 */
[----:B------:R-:W-:-:S03]  /*135c0*/  IMAD R63, R65, 0x2, R63 ;  /* 0x00000002413f7824 */ /* 0x000fc600078e023f */
[----:B------:R0:W-:Y:S04]  /*135d0*/  STS.U8 [R90+UR68+0x13300], R30 ;  /* 0x0133001e5a007988 */ /* 0x0001e80008000044 */
[----:B------:R-:W-:Y:S04]  /*135e0*/  STS.U8 [R90+UR68+0x13700], R31 ;  /* 0x0137001f5a007988 */ /* 0x000fe80008000044 */
[----:B------:R-:W-:Y:S04]  /*135f0*/  STS.U8 [R90+UR68+0x13b00], R48 ;  /* 0x013b00305a007988 */ /* 0x000fe80008000044 */
[----:B------:R-:W-:Y:S04]  /*13600*/  STS.U8 [R90+UR68+0x13f00], R49 ;  /* 0x013f00315a007988 */ /* 0x000fe80008000044 */
[----:B------:R-:W-:Y:S01]  /*13610*/  STS.U8 [R90+UR68+0x14300], R52 ;  /* 0x014300345a007988 */ /* 0x000fe20008000044 */
[----:B------:R-:W-:-:S03]  /*13620*/  LOP3.LUT R29, R29, R63, RZ, 0x3c, !PT ;  /* 0x0000003f1d1d7212 */ /* 0x000fc600078e3cff */
[----:B------:R-:W-:Y:S01]  /*13630*/  STS.U8 [R90+UR68+0x14700], R53 ;  /* 0x014700355a007988 */ /* 0x000fe20008000044 */
[----:B0-----:R-:W-:-:S03]  /*13640*/  LOP3.LUT R30, R91, 0xf, RZ, 0xc0, !PT ;  /* 0x0000000f5b1e7812 */ /* 0x001fc600078ec0ff */
[----:B------:R-:W-:Y:S04]  /*13650*/  STS.U8 [R90+UR68+0x14b00], R58 ;  /* 0x014b003a5a007988 */ /* 0x000fe80008000044 */
[----:B------:R-:W-:Y:S04]  /*13660*/  STS.U8 [R90+UR68+0x14f00], R60 ;  /* 0x014f003c5a007988 */ /* 0x000fe80008000044 */
[----:B------:R-:W-:Y:S04]  /*13670*/  STS.U8 [R90+UR68+0x15300], R62 ;  /* 0x0153003e5a007988 */ /* 0x000fe80008000044 */
[----:B----4-:R-:W-:Y:S01]  /*13680*/  STS.U8 [R90+UR68+0x15700], R64 ;  /* 0x015700405a007988 */ /* 0x010fe20008000044 */
[----:B------:R-:W-:-:S03]  /*13690*/  IMAD R29, R30, 0x80, R29 ;  /* 0x000000801e1d7824 */ /* 0x000fc600078e021d */
[----:B--2---:R-:W-:Y:S04]  /*136a0*/  STS.U8 [R90+UR68+0x15b00], R66 ;  /* 0x015b00425a007988 */ /* 0x004fe80008000044 */
[----:B------:R-:W-:Y:S04]  /*136b0*/  STS.U8 [R90+UR68+0x15f00], R82 ;  /* 0x015f00525a007988 */ /* 0x000fe80008000044 */
[----:B---3--:R0:W-:Y:S01]  /*136c0*/  STS.U8 [R90+UR68+0x16300], R84 ;  /* 0x016300545a007988 */ /* 0x0081e20008000044 */
[----:B------:R-:W-:Y:S02]  /*136d0*/  F2FP.SATFINITE.E4M3.F32.PACK_AB_MERGE_C R25, R7, R6, R25 ;  /* 0x000000060719723e */ /* 0x000fe40004807019 */
[----:B------:R-:W-:-:S02]  /*136e0*/  F2FP.SATFINITE.E4M3.F32.PACK_AB_MERGE_C R24, R5, R4, R24 ;  /* 0x000000040518723e */ /* 0x000fc40004807018 */
[----:B------:R-:W-:Y:S02]  /*136f0*/  F2FP.SATFINITE.E4M3.F32.PACK_AB_MERGE_C R26, R9, R8, R26 ;  /* 0x00000008091a723e */ /* 0x000fe4000480701a */
[----:B------:R-:W-:Y:S01]  /*13700*/  F2FP.SATFINITE.E4M3.F32.PACK_AB_MERGE_C R27, R11, R10, R27 ;  /* 0x0000000a0b1b723e */ /* 0x000fe2000480701b */
[----:B------:R1:W-:Y:S01]  /*13710*/  STS.U8 [R90+UR68+0x16700], R86 ;  /* 0x016700565a007988 */ /* 0x0003e20008000044 */
[----:B0-----:R-:W-:Y:S02]  /*13720*/  F2FP.SATFINITE.E4M3.F32.PACK_AB_MERGE_C R84, R13, R12, R21 ;  /* 0x0000000c0d54723e */ /* 0x001fe40004807015 */
[----:B------:R-:W-:Y:S01]  /*13730*/  LOP3.LUT R4, R29, 0x10, RZ, 0x3c, !PT ;  /* 0x000000101d047812 */ /* 0x000fe200078e3cff */
[----:B------:R-:W-:Y:S01]  /*13740*/  FADD R0, -R69, R0 ;  /* 0x0000000045007221 */ /* 0x000fe20000000100 */
[----:B-1----:R-:W-:Y:S01]  /*13750*/  F2FP.SATFINITE.E4M3.F32.PACK_AB_MERGE_C R86, R17, R16, R20 ;  /* 0x000000101156723e */ /* 0x002fe20004807014 */
[----:B------:R-:W-:Y:S02]  /*13760*/  STS.U8 [R90+UR68+0x16b00], R88 ;  /* 0x016b00585a007988 */ /* 0x000fe40008000044 */
[----:B------:R-:W-:-:S02]  /*13770*/  FMUL R0, R0, 1.4426950216293334961 ;  /* 0x3fb8aa3b00007820 */ /* 0x000fc40000400000 */
[----:B------:R-:W-:Y:S04]  /*13780*/  STS.U8 [R90+UR68+0x16f00], R89 ;  /* 0x016f00595a007988 */ /* 0x000fe80008000044 */
[----:B------:R-:W0:Y:S01]  /*13790*/  MUFU.EX2 R0, R0 ;  /* 0x0000000000007308 */ /* 0x000e220000000800 */
[----:B------:R1:W-:Y:S02]  /*137a0*/  STS.U8 [R90+UR68+0x17300], R87 ;  /* 0x017300575a007988 */ /* 0x0003e40008000044 */
[----:B-1----:R-:W-:Y:S02]  /*137b0*/  F2FP.SATFINITE.E4M3.F32.PACK_AB_MERGE_C R87, R19, R18, R22 ;  /* 0x000000121357723e */ /* 0x002fe40004807016 */
[----:B------:R1:W-:Y:S02]  /*137c0*/  STS.U8 [R90+UR68+0x17700], R85 ;  /* 0x017700555a007988 */ /* 0x0003e40008000044 */
[----:B-1----:R-:W-:-:S02]  /*137d0*/  F2FP.SATFINITE.E4M3.F32.PACK_AB_MERGE_C R85, R15, R14, R23 ;  /* 0x0000000e0f55723e */ /* 0x002fc40004807017 */
[----:B------:R-:W-:Y:S04]  /*137e0*/  STS.U8 [R90+UR68+0x17b00], R83 ;  /* 0x017b00535a007988 */ /* 0x000fe80008000044 */
[----:B------:R-:W-:Y:S04]  /*137f0*/  STS.U8 [R90+UR68+0x17f00], R28 ;  /* 0x017f001c5a007988 */ /* 0x000fe80008000044 */
[----:B------:R-:W-:Y:S04]  /*13800*/  STS.128 [R29+UR68+0x1c000], R24 ;  /* 0x01c000181d007988 */ /* 0x000fe80008000c44 */
[----:B------:R1:W-:Y:S02]  /*13810*/  STS.128 [R4+UR68+0x1c000], R84 ;  /* 0x01c0005404007988 */ /* 0x0003e40008000c44 */
[----:B-1----:R-:W-:Y:S01]  /*13820*/  LDTM.16dp32bit_t0_t15.x64 R4, tmem[UR66] ;  /* 0x00000042000479ee */ /* 0x002fe20008b00000 */
[----:B------:R-:W0:Y:S01]  /*13830*/  LDTM.16dp32bit_t16_t31.x64 R4, tmem[UR66+0x40] ;  /* 0x00004042000479ee */ /* 0x000e220008b20000 */
[----:B------:R-:W-:Y:S01]  /*13840*/  NOP ;  /* 0x0000000000007918 */ /* 0x000fe20000000000 */
[C---:B0-----:R-:W-:Y:S01]  /*13850*/  FMUL R4, R0.reuse, R4 ;  /* 0x0000000400047220 */ /* 0x041fe20000400000 */
        /* <DEDUP_REMOVED lines=64> */
[----:B------:R0:W-:Y:S01]  /*13c60*/  STTM.16dp32bit_t16_t31.x64 tmem[UR66+0x40], R4 ;  /* 0x00004004000079ed */ /* 0x0001e20008b20042 */
[----:B------:R-:W1:Y:S02]  /*13c70*/  FENCE.VIEW.ASYNC.T ;  /* 0x00000000000073c6 */ /* 0x000e640000000200 */
[----:B-1----:R-:W-:Y:S06]  /*13c80*/  BAR.SYNC.DEFER_BLOCKING 0x0 ;  /* 0x0000000000007b1d */ /* 0x002fec0000010000 */
[----:B------:R1:W-:Y:S06]  /*13c90*/  MEMBAR.ALL.CTA ;  /* 0x0000000000007992 */ /* 0x0003ec0000008000 */
[----:B-1----:R-:W1:Y:S01]  /*13ca0*/  FENCE.VIEW.ASYNC.S ;  /* 0x00000000000073c6 */ /* 0x002e620000000000 */
[----:B------:R-:W-:Y:S01]  /*13cb0*/  ULEA UR65, UR18, UR68, 0x3 ;  /* 0x0000004412417291 */ /* 0x000fe2000f8e18ff */
[----:B------:R-:W-:-:S03]  /*13cc0*/  UMOV UR74, UR69 ;  /* 0x00000045004a7c82 */ /* 0x000fc60008000000 */
[----:B------:R-:W-:Y:S01]  /*13cd0*/  UIADD3 UR65, UPT, UPT, UR65, 0x1e000, URZ ;  /* 0x0001e00041417890 */ /* 0x000fe2000fffe0ff */
[----:B-1----:R-:W-:Y:S06]  /*13ce0*/  BAR.SYNC.DEFER_BLOCKING 0x0 ;  /* 0x0000000000007b1d */ /* 0x002fec0000010000 */
[----:B------:R-:W-:Y:S05]  /*13cf0*/  BRA.U UP1, `(.L_x_15) ;  /* 0x00000001014c7547 */ /* 0x000fea000b800000 */
[----:B------:R-:W-:Y:S01]  /*13d00*/  UMOV UR4, UR8 ;  /* 0x0000000800047c82 */ /* 0x000fe20008000000 */
[----:B------:R-:W-:Y:S01]  /*13d10*/  UMOV UR5, 0x40004040 ;  /* 0x4000404000057882 */ /* 0x000fe20000000000 */
[----:B------:R-:W-:Y:S01]  /*13d20*/  UMOV UR60, UR7 ;  /* 0x00000007003c7c82 */ /* 0x000fe20008000000 */
[----:B------:R-:W-:Y:S01]  /*13d30*/  UMOV UR61, 0x40004040 ;  /* 0x40004040003d7882 */ /* 0x000fe20000000000 */
[----:B------:R-:W-:Y:S01]  /*13d40*/  UMOV UR72, 0x0 ;  /* 0x0000000000487882 */ /* 0x000fe20000000000 */
[----:B------:R-:W-:Y:S01]  /*13d50*/  UMOV UR73, 0x4400010 ;  /* 0x0440001000497882 */ /* 0x000fe20000000000 */
[----:B------:R-:W-:Y:S01]  /*13d60*/  UMOV UR76, 0x0 ;  /* 0x00000000004c7882 */ /* 0x000fe20000000000 */
[----:B------:R1:W-:Y:S01]  /*13d70*/  UTCQMMA gdesc[UR4], gdesc[UR60], tmem[UR67], tmem[UR72], idesc[UR73], UPT ;  /* 0x00ff483c040075ea */ /* 0x0003e2000b800343 */
[----:B------:R-:W-:Y:S01]  /*13d80*/  UMOV UR77, 0x4400010 ;  /* 0x04400010004d7882 */ /* 0x000fe20000000000 */
[----:B------:R-:W-:Y:S01]  /*13d90*/  UMOV UR62, 0x0 ;  /* 0x00000000003e7882 */ /* 0x000fe20000000000 */
[----:B------:R-:W-:Y:S01]  /*13da0*/  UMOV UR63, 0x4400010 ;  /* 0x04400010003f7882 */ /* 0x000fe20000000000 */
[----:B------:R2:W-:Y:S01]  /*13db0*/  UTCQMMA gdesc[UR26], gdesc[UR28], tmem[UR67], tmem[UR72], idesc[UR73], UPT ;  /* 0x00ff481c1a0075ea */ /* 0x0005e2000b800343 */
[----:B------:R2:W-:Y:S01]  /*13dc0*/  UTCQMMA gdesc[UR42], gdesc[UR56], tmem[UR67], tmem[UR76], idesc[UR77], UPT ;  /* 0x00ff4c382a0075ea */ /* 0x0005e2000b800343 */
[----:B------:R2:W-:Y:S01]  /*13dd0*/  UTCQMMA gdesc[UR44], gdesc[UR58], tmem[UR67], tmem[UR62], idesc[UR63], UPT ;  /* 0x00ff3e3a2c0075ea */ /* 0x0005e2000b800343 */
[----:B-1----:R-:W-:Y:S01]  /*13de0*/  UMOV UR4, UR65 ;  /* 0x0000004100047c82 */ /* 0x002fe20008000000 */
[----:B------:R-:W-:-:S02]  /*13df0*/  UMOV UR5, URZ ;  /* 0x000000ff00057c82 */ /* 0x000fc40008000000 */
[----:B------:R-:W-:Y:S02]  /*13e00*/  UMOV UR69, UR4 ;  /* 0x0000000400457c82 */ /* 0x000fe40008000000 */
[----:B------:R2:W-:Y:S01]  /*13e10*/  UTCBAR [UR69], URZ ;  /* 0x000000ff450073e9 */ /* 0x0005e200080000ff */
[----:B------:R-:W-:Y:S02]  /*13e20*/  NOP ;  /* 0x0000000000007918 */ /* 0x000fe40000000000 */
.L_x_15:
[----:B0-----:R-:W3:Y:S01]  /*13e30*/  LDL.LU R4, [R1+0x6c8] ;  /* 0x0006c80001047983 */ /* 0x001ee20000300800 */
[----:B------:R-:W-:Y:S01]  /*13e40*/  UIADD3 UR18, UPT, UPT, UR18, 0x1, URZ ;  /* 0x0000000112127890 */ /* 0x000fe2000fffe0ff */
[----:B------:R-:W-:Y:S01]  /*13e50*/  IMAD.U32 R91, RZ, RZ, UR74 ;  /* 0x0000004aff5b7e24 */ /* 0x000fe2000f8e00ff */
[----:B------:R-:W-:Y:S02]  /*13e60*/  UIADD3 UR60, UPT, UPT, UR16, -0x80, URZ ;  /* 0xffffff80103c7890 */ /* 0x000fe4000fffe0ff */
[----:B------:R-:W-:Y:S02]  /*13e70*/  UISETP.GT.AND UP2, UPT, UR18, 0x1, UPT ;  /* 0x000000011200788c */ /* 0x000fe4000bf44270 */
[----:B------:R-:W-:Y:S02]  /*13e80*/  UIADD3 UR6, UPT, UPT, UR6, 0x80, URZ ;  /* 0x0000008006067890 */ /* 0x000fe4000fffe0ff */
[----:B--2---:R-:W-:Y:S02]  /*13e90*/  USEL UR69, URZ, 0x1, !UP2 ;  /* 0x00000001ff457887 */ /* 0x004fe4000d000000 */
[----:B------:R-:W-:-:S02]  /*13ea0*/  USEL UR18, UR18, URZ, !UP2 ;  /* 0x000000ff12127287 */ /* 0x000fc4000d000000 */
[----:B------:R-:W-:Y:S02]  /*13eb0*/  UISETP.GE.AND UP2, UPT, UR6, UR60, UPT ;  /* 0x0000003c0600728c */ /* 0x000fe4000bf46270 */
[----:B------:R-:W-:Y:S02]  /*13ec0*/  USHF.L.U32 UR4, UR17, 0x7, URZ ;  /* 0x0000000711047899 */ /* 0x000fe400080006ff */
[----:B------:R-:W-:Y:S02]  /*13ed0*/  USHF.L.U32 UR5, UR14, 0x7, URZ ;  /* 0x000000070e057899 */ /* 0x000fe400080006ff */
[----:B------:R-:W-:Y:S02]  /*13ee0*/  UIADD3 UR10, UPT, UPT, UR4, UR10, URZ ;  /* 0x0000000a040a7290 */ /* 0x000fe4000fffe0ff */
[----:B------:R-:W-:Y:S02]  /*13ef0*/  UIADD3 UR11, UPT, UPT, UR5, UR11, URZ ;  /* 0x0000000b050b7290 */ /* 0x000fe4000fffe0ff */
[----:B------:R-:W-:Y:S01]  /*13f00*/  ULOP3.LUT UR69, UR74, UR69, URZ, 0x3c, !UPT ;  /* 0x000000454a457292 */ /* 0x000fe2000f8e3cff */
[----:B---3-5:R-:W-:Y:S01]  /*13f10*/  FFMA R4, R0, R4, R71 ;  /* 0x0000000400047223 */ /* 0x028fe20000000047 */
[----:B------:R-:W-:-:S04]  /*13f20*/  IMAD.MOV.U32 R0, RZ, RZ, R69 ;  /* 0x000000ffff007224 */ /* 0x000fc800078e0045 */
[----:B------:R2:W-:Y:S01]  /*13f30*/  STL [R1+0x6c8], R4 ;  /* 0x0006c80401007387 */ /* 0x0005e20000100800 */
[----:B------:R-:W-:Y:S05]  /*13f40*/  BRA.U !UP2, `(.L_x_16) ;  /* 0xffffff910acc7547 */ /* 0x000fea000b83ffff */
.L_x_11:
[----:B------:R-:W3:Y:S01]  /*13f50*/  LDL.LU R5, [R1+0x6c8] ;  /* 0x0006c80001057983 */ /* 0x000ee20000300800 */
[----:B0-----:R-:W0:Y:S01]  /*13f60*/  LDCU UR4, c[0x0][0x3f0] ;  /* 0x00007e00ff0477ac */ /* 0x001e220008000800 */
[----:B--2---:R-:W2:Y:S01]  /*13f70*/  S2R R4, SR_TID.X ;  /* 0x0000000000047919 */ /* 0x004ea20000002100 */
[----:B0-----:R-:W-:Y:S01]  /*13f80*/  UISETP.GE.AND UP0, UPT, UR4, 0x1, UPT ;  /* 0x000000010400788c */ /* 0x001fe2000bf06270 */
[C---:B-12---:R-:W-:Y:S02]  /*13f90*/  LOP3.LUT R0, R4.reuse, 0x10, RZ, 0xc0, !PT ;  /* 0x0000001004007812 */ /* 0x046fe400078ec0ff */
[----:B-----5:R-:W-:Y:S02]  /*13fa0*/  LOP3.LUT R3, R4, 0x80, RZ, 0xc0, !PT ;  /* 0x0000008004037812 */ /* 0x020fe400078ec0ff */
[----:B------:R-:W-:Y:S02]  /*13fb0*/  LEA R0, R0, UR68, 0x8 ;  /* 0x0000004400007c11 */ /* 0x000fe4000f8e40ff */
[----:B------:R-:W-:-:S03]  /*13fc0*/  LOP3.LUT R71, R4, 0xf, RZ, 0xc0, !PT ;  /* 0x0000000f04477812 */ /* 0x000fc600078ec0ff */
[----:B------:R-:W-:Y:S01]  /*13fd0*/  IMAD R0, R3, 0x40, R0 ;  /* 0x0000004003007824 */ /* 0x000fe200078e0200 */
[----:B------:R-:W-:Y:S01]  /*13fe0*/  SHF.R.U32.HI R3, RZ, 0x2, R4 ;  /* 0x00000002ff037819 */ /* 0x000fe20000011604 */
[----:B---3--:R-:W-:-:S04]  /*13ff0*/  IMAD.MOV.U32 R75, RZ, RZ, R5 ;  /* 0x000000ffff4b7224 */ /* 0x008fc800078e0005 */
[----:B------:R-:W-:Y:S01]  /*14000*/  FMUL R68, R75, 8388608 ;  /* 0x4b0000004b447820 */ /* 0x000fe20000400000 */
[----:B------:R-:W-:Y:S06]  /*14010*/  BRA.U !UP0, `(.L_x_17) ;  /* 0x0000000108107547 */ /* 0x000fec000b800000 */
[----:B------:R-:W-:-:S06]  /*14020*/  USHF.L.U32 UR74, UR74, 0x1f, URZ ;  /* 0x0000001f4a4a7899 */ /* 0x000fcc00080006ff */
[----:B------:R-:W-:-:S04]  /*14030*/  IMAD.U32 R2, RZ, RZ, UR74 ;  /* 0x0000004aff027e24 */ /* 0x000fc8000f8e00ff */
[----:B------:R-:W0:Y:S02]  /*14040*/  SYNCS.PHASECHK.TRANS64.TRYWAIT P0, [UR65], R2 ;  /* 0x00000002ff0075a7 */ /* 0x000e240008001141 */
[----:B0-----:R-:W-:Y:S05]  /*14050*/  @!P0 BRA `(.L_x_18) ;  /* 0x0000003800188947 */ /* 0x001fea0003800000 */
.L_x_17:
[----:B------:R-:W0:Y:S01]  /*14060*/  S2R R74, SR_TID.X ;  /* 0x00000000004a7919 */ /* 0x000e220000002100 */
[----:B------:R-:W-:Y:S01]  /*14070*/  FSETP.GT.AND P0, PT, |R75|, 8.50705917302346158658e+37, PT ;  /* 0x7e8000004b00780b */ /* 0x000fe20003f04200 */
[----:B------:R-:W-:Y:S01]  /*14080*/  IMAD R2, R71, 0x10, R0 ;  /* 0x0000001047027824 */ /* 0x000fe200078e0200 */
[----:B------:R-:W-:Y:S01]  /*14090*/  LOP3.LUT R3, R3, 0x38, RZ, 0xc0, !PT ;  /* 0x0000003803037812 */ /* 0x000fe200078ec0ff */
[----:B------:R-:W-:Y:S01]  /*140a0*/  BAR.SYNC.DEFER_BLOCKING 0x0 ;  /* 0x0000000000007b1d */ /* 0x000fe20000010000 */
[C---:B------:R-:W-:Y:S02]  /*140b0*/  FSETP.GEU.AND P4, PT, |R75|.reuse, 1.175494350822287508e-38, PT ;  /* 0x008000004b00780b */ /* 0x040fe40003f8e200 */
[----:B------:R-:W-:-:S05]  /*140c0*/  FSETP.GEU.AND P3, PT, R75, 1.175494350822287508e-38, PT ;  /* 0x008000004b00780b */ /* 0x000fca0003f6e000 */
[----:B------:R-:W1:Y:S01]  /*140d0*/  S2UR UR6, SR_CTAID.Y ;  /* 0x00000000000679c3 */ /* 0x000e620000002600 */
[----:B------:R-:W-:Y:S01]  /*140e0*/  FSEL R68, R68, R75, !P3 ;  /* 0x0000004b44447208 */ /* 0x000fe20005800000 */
[----:B------:R-:W2:Y:S01]  /*140f0*/  S2R R76, SR_TID.X ;  /* 0x00000000004c7919 */ /* 0x000ea20000002100 */
[----:B------:R-:W1:Y:S01]  /*14100*/  LDCU.64 UR4, c[0x0][0x3e0] ;  /* 0x00007c00ff0477ac */ /* 0x000e620008000a00 */
[----:B------:R-:W-:Y:S01]  /*14110*/  @P0 FMUL R75, R75, 0.25 ;  /* 0x3e8000004b4b0820 */ /* 0x000fe20000400000 */
[----:B------:R-:W-:-:S03]  /*14120*/  FSEL R0, RZ, -23, P3 ;  /* 0xc1b80000ff007808 */ /* 0x000fc60001800000 */
[----:B------:R-:W-:Y:S01]  /*14130*/  @!P4 FMUL R75, R75, 16777216 ;  /* 0x4b8000004b4bc820 */ /* 0x000fe20000400000 */
[----:B------:R-:W3:Y:S01]  /*14140*/  LDC.64 R92, c[0x0][0x398] ;  /* 0x0000e600ff5c7b82 */ /* 0x000ee20000000a00 */
[----:B------:R-:W4:Y:S07]  /*14150*/  @!P2 SYNCS.CCTL.IV [UR68+0x1e000] ;  /* 0x01e00000ff00a9b1 */ /* 0x000f2e0008000044 */
[----:B----4-:R-:W-:Y:S01]  /*14160*/  BAR.SYNC.DEFER_BLOCKING 0x0 ;  /* 0x0000000000007b1d */ /* 0x010fe20000010000 */
[----:B0-----:R-:W-:Y:S01]  /*14170*/  LOP3.LUT R72, R3, 0x1f, R74, 0xf8, !PT ;  /* 0x0000001f03487812 */ /* 0x001fe200078ef84a */
[C---:B------:R-:W-:Y:S01]  /*14180*/  IMAD.SHL.U32 R70, R74.reuse, 0x10, RZ ;  /* 0x000000104a467824 */ /* 0x040fe200078e00ff */
[----:B------:R-:W-:Y:S01]  /*14190*/  LOP3.LUT R77, R74, 0x60, RZ, 0xc0, !PT ;  /* 0x000000604a4d7812 */ /* 0x000fe200078ec0ff */
[----:B------:R-:W-:Y:S01]  /*141a0*/  VIADD R3, R68, 0xc0cafb0d ;  /* 0xc0cafb0d44037836 */ /* 0x000fe20000000000 */
[----:B-1----:R-:W-:Y:S01]  /*141b0*/  UIMAD UR4, UR6, UR4, URZ ;  /* 0x00000004060472a4 */ /* 0x002fe2000f8e02ff */
[----:B------:R-:W-:Y:S01]  /*141c0*/  LDTM.16dp32bit_t0_t15.x64 R4, tmem[UR66] ;  /* 0x00000042000479ee */ /* 0x000fe20008b00000 */
[----:B------:R-:W0:Y:S01]  /*141d0*/  LDTM.16dp32bit_t16_t31.x64 R4, tmem[UR66+0x40] ;  /* 0x00004042000479ee */ /* 0x000e220008b20000 */
[----:B------:R-:W-:Y:S01]  /*141e0*/  IMAD.SHL.U32 R71, R72, 0x8, RZ ;  /* 0x0000000848477824 */ /* 0x000fe200078e00ff */
[----:B------:R-:W-:Y:S01]  /*141f0*/  LOP3.LUT R70, R70, 0x30, RZ, 0xc0, !PT ;  /* 0x0000003046467812 */ /* 0x000fe200078ec0ff */
[----:B------:R-:W-:Y:S01]  /*14200*/  IMAD R2, R77, 0x8, R2 ;  /* 0x000000084d027824 */ /* 0x000fe200078e0202 */
[----:B------:R-:W-:-:S02]  /*14210*/  LOP3.LUT R3, R3, 0xff800000, RZ, 0xc0, !PT ;  /* 0xff80000003037812 */ /* 0x000fc400078ec0ff */
[----:B------:R-:W-:Y:S02]  /*14220*/  LOP3.LUT R73, R71, 0xc0, RZ, 0xc0, !PT ;  /* 0x000000c047497812 */ /* 0x000fe400078ec0ff */
[----:B------:R-:W-:Y:S01]  /*14230*/  I2FP.F32.S32 R71, R3 ;  /* 0x0000000300477245 */ /* 0x000fe20000201400 */
[----:B------:R-:W-:Y:S01]  /*14240*/  IMAD.IADD R3, R68, 0x1, -R3 ;  /* 0x0000000144037824 */ /* 0x000fe200078e0a03 */
[----:B------:R-:W-:Y:S02]  /*14250*/  IADD3 R72, PT, PT, R73, UR68, R70 ;  /* 0x0000004449487c10 */ /* 0x000fe4000fffe046 */
[----:B------:R-:W1:Y:S01]  /*14260*/  MUFU.RCP R70, R75 ;  /* 0x0000004b00467308 */ /* 0x000e620000001000 */
[----:B------:R-:W-:Y:S01]  /*14270*/  FADD R3, R3, -1 ;  /* 0xbf80000003037421 */ /* 0x000fe20000000000 */
[----:B--2---:R-:W-:Y:S01]  /*14280*/  LOP3.LUT R77, R76, 0x3f, RZ, 0xc0, !PT ;  /* 0x0000003f4c4d7812 */ /* 0x004fe200078ec0ff */
[----:B------:R2:W-:Y:S01]  /*14290*/  STL [R1+0x64], R72 ;  /* 0x0000644801007387 */ /* 0x0005e20000100800 */
[----:B------:R-:W4:Y:S01]  /*142a0*/  @!P2 SYNCS.CCTL.IV [UR68+0x1e008] ;  /* 0x01e00800ff00a9b1 */ /* 0x000f220008000044 */
[----:B------:R-:W-:Y:S01]  /*142b0*/  NOP ;  /* 0x0000000000007918 */ /* 0x000fe20000000000 */
[----:B------:R-:W-:Y:S01]  /*142c0*/  FFMA.FTZ R0, R71, 1.1920928955078125e-07, R0 ;  /* 0x3400000047007823 */ /* 0x000fe20000010000 */
[----:B------:R-:W5:Y:S01]  /*142d0*/  S2R R76, SR_CTAID.X ;  /* 0x00000000004c7919 */ /* 0x000f620000002500 */
[----:B------:R-:W-:Y:S01]  /*142e0*/  FSETP.NEU.AND P2, PT, R68, RZ, PT ;  /* 0x000000ff4400720b */ /* 0x000fe20003f4d000 */
[----:B0-----:R-:W-:Y:S01]  /*142f0*/  @P0 FMUL R4, R4, 0.25 ;  /* 0x3e80000004040820 */ /* 0x001fe20000400000 */
[----:B------:R-:W-:Y:S01]  /*14300*/  @P0 FMUL R5, R5, 0.25 ;  /* 0x3e80000005050820 */ /* 0x000fe20000400000 */
        /* <DEDUP_REMOVED lines=62> */
[----:B------:R-:W-:Y:S01]  /*146f0*/  @!P4 FMUL R4, R4, 16777216 ;  /* 0x4b8000000404c820 */ /* 0x000fe20000400000 */
        /* <DEDUP_REMOVED lines=63> */
[C---:B-1----:R-:W-:Y:S01]  /*14af0*/  FMUL R4, R70.reuse, R4 ;  /* 0x0000000446047220 */ /* 0x042fe20000400000 */
        /* <DEDUP_REMOVED lines=62> */
[----:B------:R-:W-:Y:S01]  /*14ee0*/  FMUL R67, R70, R67 ;  /* 0x0000004346437220 */ /* 0x000fe20000400000 */
[----:B------:R-:W-:Y:S01]  /*14ef0*/  F2FP.SATFINITE.E4M3.F32.PACK_AB_MERGE_C R70, R5, R4, RZ ;  /* 0x000000040546723e */ /* 0x000fe200048070ff */
[----:B-----5:R-:W-:Y:S01]  /*14f00*/  IMAD R76, R76, 0x40, R77 ;  /* 0x000000404c4c7824 */ /* 0x020fe200078e024d */
[----:B------:R-:W-:-:S02]  /*14f10*/  F2FP.SATFINITE.E4M3.F32.PACK_AB_MERGE_C R8, R9, R8, RZ ;  /* 0x000000080908723e */ /* 0x000fc400048070ff */
[----:B------:R-:W-:Y:S02]  /*14f20*/  F2FP.SATFINITE.E4M3.F32.PACK_AB_MERGE_C R12, R13, R12, RZ ;  /* 0x0000000c0d0c723e */ /* 0x000fe400048070ff */
[----:B------:R-:W-:Y:S02]  /*14f30*/  F2FP.SATFINITE.E4M3.F32.PACK_AB_MERGE_C R20, R21, R20, RZ ;  /* 0x000000141514723e */ /* 0x000fe400048070ff */
[----:B------:R-:W-:Y:S02]  /*14f40*/  F2FP.SATFINITE.E4M3.F32.PACK_AB_MERGE_C R24, R25, R24, RZ ;  /* 0x000000181918723e */ /* 0x000fe400048070ff */
[----:B------:R-:W-:Y:S02]  /*14f50*/  F2FP.SATFINITE.E4M3.F32.PACK_AB_MERGE_C R28, R29, R28, RZ ;  /* 0x0000001c1d1c723e */ /* 0x000fe400048070ff */
[----:B------:R-:W-:Y:S02]  /*14f60*/  F2FP.SATFINITE.E4M3.F32.PACK_AB_MERGE_C R18, R19, R18, RZ ;  /* 0x000000121312723e */ /* 0x000fe400048070ff */
        /* <DEDUP_REMOVED lines=9> */
[----:B------:R-:W-:Y:S02]  /*15000*/  LOP3.LUT R70, R70, 0xffff, RZ, 0xc0, !PT ;  /* 0x0000ffff46467812 */ /* 0x000fe400078ec0ff */
[----:B------:R-:W-:Y:S02]  /*15010*/  LOP3.LUT R21, R8, 0xffff, RZ, 0xc0, !PT ;  /* 0x0000ffff08157812 */ /* 0x000fe400078ec0ff */
[----:B------:R-:W-:Y:S02]  /*15020*/  LOP3.LUT R58, R12, 0xffff, RZ, 0xc0, !PT ;  /* 0x0000ffff0c3a7812 */ /* 0x000fe400078ec0ff */
[----:B------:R-:W-:-:S02]  /*15030*/  F2FP.SATFINITE.E4M3.F32.PACK_AB_MERGE_C R26, R27, R26, RZ ;  /* 0x0000001a1b1a723e */ /* 0x000fc400048070ff */
[----:B------:R-:W-:Y:S02]  /*15040*/  F2FP.SATFINITE.E4M3.F32.PACK_AB_MERGE_C R5, R67, R66, RZ ;  /* 0x000000424305723e */ /* 0x000fe400048070ff */
[----:B------:R-:W-:Y:S02]  /*15050*/  LOP3.LUT R23, R20, 0xffff, RZ, 0xc0, !PT ;  /* 0x0000ffff14177812 */ /* 0x000fe400078ec0ff */
[----:B------:R-:W-:Y:S02]  /*15060*/  LOP3.LUT R64, R24, 0xffff, RZ, 0xc0, !PT ;  /* 0x0000ffff18407812 */ /* 0x000fe400078ec0ff */
[----:B------:R-:W-:Y:S02]  /*15070*/  LOP3.LUT R28, R28, 0xffff, RZ, 0xc0, !PT ;  /* 0x0000ffff1c1c7812 */ /* 0x000fe400078ec0ff */
[----:B------:R-:W-:Y:S02]  /*15080*/  LOP3.LUT R36, R36, 0xffff, RZ, 0xc0, !PT ;  /* 0x0000ffff24247812 */ /* 0x000fe400078ec0ff */
[----:B------:R-:W-:-:S02]  /*15090*/  LOP3.LUT R27, R40, 0xffff, RZ, 0xc0, !PT ;  /* 0x0000ffff281b7812 */ /* 0x000fc400078ec0ff */
[----:B------:R-:W-:Y:S02]  /*150a0*/  LOP3.LUT R66, R44, 0xffff, RZ, 0xc0, !PT ;  /* 0x0000ffff2c427812 */ /* 0x000fe400078ec0ff */
[----:B------:R-:W-:Y:S02]  /*150b0*/  F2FP.SATFINITE.E4M3.F32.PACK_AB_MERGE_C R6, R7, R6, RZ ;  /* 0x000000060706723e */ /* 0x000fe400048070ff */
[----:B------:R-:W-:Y:S02]  /*150c0*/  F2FP.SATFINITE.E4M3.F32.PACK_AB_MERGE_C R11, R11, R10, RZ ;  /* 0x0000000a0b0b723e */ /* 0x000fe400048070ff */
[----:B------:R-:W-:Y:S02]  /*150d0*/  F2FP.SATFINITE.E4M3.F32.PACK_AB_MERGE_C R14, R15, R14, RZ ;  /* 0x0000000e0f0e723e */ /* 0x000fe400048070ff */
[----:B------:R-:W-:Y:S02]  /*150e0*/  F2FP.SATFINITE.E4M3.F32.PACK_AB_MERGE_C R30, R31, R30, RZ ;  /* 0x0000001e1f1e723e */ /* 0x000fe400048070ff */
[----:B------:R-:W-:-:S02]  /*150f0*/  LOP3.LUT R31, R52, 0xffff, RZ, 0xc0, !PT ;  /* 0x0000ffff341f7812 */ /* 0x000fc400078ec0ff */
[----:B--2---:R-:W-:Y:S02]  /*15100*/  LOP3.LUT R72, R56, 0xffff, RZ, 0xc0, !PT ;  /* 0x0000ffff38487812 */ /* 0x004fe400078ec0ff */
[----:B------:R-:W-:Y:S02]  /*15110*/  LOP3.LUT R60, R60, 0xffff, RZ, 0xc0, !PT ;  /* 0x0000ffff3c3c7812 */ /* 0x000fe400078ec0ff */
[----:B------:R-:W-:Y:S02]  /*15120*/  PRMT R8, R58, 0x3340, R1 ;  /* 0x000033403a087816 */ /* 0x000fe40000000001 */
[----:B------:R-:W-:Y:S02]  /*15130*/  PRMT R7, R70, 0x3340, R21 ;  /* 0x0000334046077816 */ /* 0x000fe40000000015 */
[----:B------:R-:W-:Y:S02]  /*15140*/  F2FP.SATFINITE.E4M3.F32.PACK_AB_MERGE_C R38, R39, R38, RZ ;  /* 0x000000262726723e */ /* 0x000fe400048070ff */
[----:B------:R-:W-:-:S02]  /*15150*/  F2FP.SATFINITE.E4M3.F32.PACK_AB_MERGE_C R42, R43, R42, RZ ;  /* 0x0000002a2b2a723e */ /* 0x000fc400048070ff */
[----:B------:R-:W-:Y:S02]  /*15160*/  F2FP.SATFINITE.E4M3.F32.PACK_AB_MERGE_C R46, R47, R46, RZ ;  /* 0x0000002e2f2e723e */ /* 0x000fe400048070ff */
[----:B------:R-:W-:Y:S02]  /*15170*/  F2FP.SATFINITE.E4M3.F32.PACK_AB_MERGE_C R54, R55, R54, RZ ;  /* 0x000000363736723e */ /* 0x000fe400048070ff */
[----:B------:R-:W-:Y:S02]  /*15180*/  F2FP.SATFINITE.E4M3.F32.PACK_AB_MERGE_C R62, R63, R62, RZ ;  /* 0x0000003e3f3e723e */ /* 0x000fe400048070ff */
[--C-:B------:R-:W-:Y:S02]  /*15190*/  PRMT R10, R28, 0x3340, R1.reuse ;  /* 0x000033401c0a7816 */ /* 0x100fe40000000001 */
[----:B------:R-:W-:Y:S02]  /*151a0*/  PRMT R9, R23, 0x3340, R64 ;  /* 0x0000334017097816 */ /* 0x000fe40000000040 */
[----:B------:R-:W-:-:S02]  /*151b0*/  PRMT R13, R66, 0x3340, R1 ;  /* 0x00003340420d7816 */ /* 0x000fc40000000001 */
[----:B------:R-:W-:Y:S02]  /*151c0*/  PRMT R12, R36, 0x3340, R27 ;  /* 0x00003340240c7816 */ /* 0x000fe4000000001b */
[----:B------:R-:W-:Y:S02]  /*151d0*/  LOP3.LUT R29, R6, 0xffff, RZ, 0xc0, !PT ;  /* 0x0000ffff061d7812 */ /* 0x000fe400078ec0ff */
[----:B------:R-:W-:Y:S02]  /*151e0*/  LOP3.LUT R40, R11, 0xffff, RZ, 0xc0, !PT ;  /* 0x0000ffff0b287812 */ /* 0x000fe400078ec0ff */
[----:B------:R-:W-:Y:S02]  /*151f0*/  LOP3.LUT R44, R14, 0xffff, RZ, 0xc0, !PT ;  /* 0x0000ffff0e2c7812 */ /* 0x000fe400078ec0ff */
[----:B------:R-:W-:Y:S02]  /*15200*/  PRMT R20, R60, 0x3340, R1 ;  /* 0x000033403c147816 */ /* 0x000fe40000000001 */
[----:B------:R-:W-:-:S02]  /*15210*/  PRMT R15, R31, 0x3340, R72 ;  /* 0x000033401f0f7816 */ /* 0x000fc40000000048 */
[----:B------:R-:W-:Y:S02]  /*15220*/  PRMT R7, R7, 0x5410, R8 ;  /* 0x0000541007077816 */ /* 0x000fe40000000008 */
[----:B------:R-:W-:Y:S02]  /*15230*/  LOP3.LUT R37, R22, 0xffff, RZ, 0xc0, !PT ;  /* 0x0000ffff16257812 */ /* 0x000fe400078ec0ff */
[----:B------:R-:W-:Y:S02]  /*15240*/  LOP3.LUT R52, R26, 0xffff, RZ, 0xc0, !PT ;  /* 0x0000ffff1a347812 */ /* 0x000fe400078ec0ff */
[----:B------:R-:W-:Y:S02]  /*15250*/  LOP3.LUT R56, R30, 0xffff, RZ, 0xc0, !PT ;  /* 0x0000ffff1e387812 */ /* 0x000fe400078ec0ff */
[----:B------:R-:W-:Y:S02]  /*15260*/  PRMT R8, R9, 0x5410, R10 ;  /* 0x0000541009087816 */ /* 0x000fe4000000000a */
[----:B------:R-:W-:-:S02]  /*15270*/  LOP3.LUT R39, R38, 0xffff, RZ, 0xc0, !PT ;  /* 0x0000ffff26277812 */ /* 0x000fc400078ec0ff */
[----:B------:R-:W-:Y:S02]  /*15280*/  LOP3.LUT R42, R42, 0xffff, RZ, 0xc0, !PT ;  /* 0x0000ffff2a2a7812 */ /* 0x000fe400078ec0ff */
[----:B------:R-:W-:Y:S02]  /*15290*/  LOP3.LUT R22, R46, 0xffff, RZ, 0xc0, !PT ;  /* 0x0000ffff2e167812 */ /* 0x000fe400078ec0ff */
[----:B------:R-:W-:Y:S02]  /*152a0*/  LOP3.LUT R6, R54, 0xffff, RZ, 0xc0, !PT ;  /* 0x0000ffff36067812 */ /* 0x000fe400078ec0ff */
[----:B------:R-:W-:Y:S02]  /*152b0*/  LOP3.LUT R19, R19, 0xffff, RZ, 0xc0, !PT ;  /* 0x0000ffff13137812 */ /* 0x000fe400078ec0ff */
[----:B------:R-:W-:Y:S02]  /*152c0*/  LOP3.LUT R24, R62, 0xffff, RZ, 0xc0, !PT ;  /* 0x0000ffff3e187812 */ /* 0x000fe400078ec0ff */
[----:B------:R-:W-:-:S02]  /*152d0*/  PRMT R9, R12, 0x5410, R13 ;  /* 0x000054100c097816 */ /* 0x000fc4000000000d */
[--C-:B------:R-:W-:Y:S02]  /*152e0*/  PRMT R12, R44, 0x3340, R1.reuse ;  /* 0x000033402c0c7816 */ /* 0x100fe40000000001 */
[----:B------:R-:W-:Y:S02]  /*152f0*/  PRMT R11, R29, 0x3340, R40 ;  /* 0x000033401d0b7816 */ /* 0x000fe40000000028 */
[----:B------:R-:W-:Y:S02]  /*15300*/  F2FP.SATFINITE.E4M3.F32.PACK_AB_MERGE_C R16, R17, R16, RZ ;  /* 0x000000101110723e */ /* 0x000fe400048070ff */
[----:B------:R-:W-:Y:S02]  /*15310*/  PRMT R10, R15, 0x5410, R20 ;  /* 0x000054100f0a7816 */ /* 0x000fe40000000014 */
[----:B------:R-:W-:Y:S02]  /*15320*/  PRMT R14, R56, 0x3340, R1 ;  /* 0x00003340380e7816 */ /* 0x000fe40000000001 */
[----:B------:R-:W-:-:S02]  /*15330*/  PRMT R13, R37, 0x3340, R52 ;  /* 0x00003340250d7816 */ /* 0x000fc40000000034 */
[--C-:B------:R-:W-:Y:S02]  /*15340*/  PRMT R20, R22, 0x3340, R1.reuse ;  /* 0x0000334016147816 */ /* 0x100fe40000000001 */
[----:B------:R-:W-:Y:S02]  /*15350*/  PRMT R26, R24, 0x3340, R1 ;  /* 0x00003340181a7816 */ /* 0x000fe40000000001 */
[----:B------:R-:W-:Y:S02]  /*15360*/  PRMT R15, R39, 0x3340, R42 ;  /* 0x00003340270f7816 */ /* 0x000fe4000000002a */
[----:B------:R-:W-:Y:S02]  /*15370*/  PRMT R17, R6, 0x3340, R19 ;  /* 0x0000334006117816 */ /* 0x000fe40000000013 */
[----:B------:R-:W-:Y:S02]  /*15380*/  PRMT R11, R11, 0x5410, R12 ;  /* 0x000054100b0b7816 */ /* 0x000fe4000000000c */
[----:B------:R-:W-:-:S02]  /*15390*/  PRMT R12, R13, 0x5410, R14 ;  /* 0x000054100d0c7816 */ /* 0x000fc4000000000e */
[----:B------:R-:W-:Y:S02]  /*153a0*/  PRMT R13, R15, 0x5410, R20 ;  /* 0x000054100f0d7816 */ /* 0x000fe40000000014 */
[----:B------:R-:W-:Y:S02]  /*153b0*/  PRMT R14, R17, 0x5410, R26 ;  /* 0x00005410110e7816 */ /* 0x000fe4000000001a */
[----:B------:R-:W-:Y:S02]  /*153c0*/  SHF.R.U32.HI R15, RZ, 0x8, R70 ;  /* 0x00000008ff0f7819 */ /* 0x000fe40000011646 */
[----:B------:R-:W-:Y:S02]  /*153d0*/  SHF.R.U32.HI R17, RZ, 0x8, R21 ;  /* 0x00000008ff117819 */ /* 0x000fe40000011615 */
[----:B------:R-:W-:Y:S02]  /*153e0*/  SHF.R.U32.HI R21, RZ, 0x8, R23 ;  /* 0x00000008ff157819 */ /* 0x000fe40000011617 */
[----:B------:R-:W-:-:S02]  /*153f0*/  SHF.R.U32.HI R23, RZ, 0x8, R64 ;  /* 0x00000008ff177819 */ /* 0x000fc40000011640 */
[----:B------:R-:W-:Y:S02]  /*15400*/  LOP3.LUT R26, R15, 0xffff, RZ, 0xc0, !PT ;  /* 0x0000ffff0f1a7812 */ /* 0x000fe400078ec0ff */
[----:B------:R-:W-:Y:S02]  /*15410*/  SHF.R.U32.HI R25, RZ, 0x8, R28 ;  /* 0x00000008ff197819 */ /* 0x000fe4000001161c */
[----:B------:R-:W-:Y:S02]  /*15420*/  LOP3.LUT R15, R17, 0xffff, RZ, 0xc0, !PT ;  /* 0x0000ffff110f7812 */ /* 0x000fe400078ec0ff */
[----:B------:R-:W-:Y:S02]  /*15430*/  LOP3.LUT R28, R21, 0xffff, RZ, 0xc0, !PT ;  /* 0x0000ffff151c7812 */ /* 0x000fe400078ec0ff */
[----:B------:R-:W-:Y:S02]  /*15440*/  LOP3.LUT R17, R23, 0xffff, RZ, 0xc0, !PT ;  /* 0x0000ffff17117812 */ /* 0x000fe400078ec0ff */
[----:B------:R-:W-:-:S02]  /*15450*/  SHF.R.U32.HI R23, RZ, 0x8, R27 ;  /* 0x00000008ff177819 */ /* 0x000fc4000001161b */
[----:B------:R-:W-:Y:S02]  /*15460*/  PRMT R17, R28, 0x3340, R17 ;  /* 0x000033401c117816 */ /* 0x000fe40000000011 */
[----:B------:R-:W-:Y:S02]  /*15470*/  SHF.R.U32.HI R27, RZ, 0x8, R31 ;  /* 0x00000008ff1b7819 */ /* 0x000fe4000001161f */
[----:B------:R-:W-:Y:S02]  /*15480*/  SHF.R.U32.HI R28, RZ, 0x8, R72 ;  /* 0x00000008ff1c7819 */ /* 0x000fe40000011648 */
[----:B------:R-:W-:Y:S02]  /*15490*/  LOP3.LUT R27, R27, 0xffff, RZ, 0xc0, !PT ;  /* 0x0000ffff1b1b7812 */ /* 0x000fe400078ec0ff */
[----:B------:R-:W-:Y:S02]  /*154a0*/  LOP3.LUT R28, R28, 0xffff, RZ, 0xc0, !PT ;  /* 0x0000ffff1c1c7812 */ /* 0x000fe400078ec0ff */
[----:B------:R-:W-:-:S02]  /*154b0*/  F2FP.SATFINITE.E4M3.F32.PACK_AB_MERGE_C R32, R33, R32, RZ ;  /* 0x000000202120723e */ /* 0x000fc400048070ff */
[----:B------:R-:W-:Y:S01]  /*154c0*/  PRMT R33, R27, 0x3340, R28 ;  /* 0x000033401b217816 */ /* 0x000fe2000000001c */
[----:B------:R-:W-:Y:S01]  /*154d0*/  IMAD.MOV.U32 R28, RZ, RZ, 0x3dc6b27f ;  /* 0x3dc6b27fff1c7424 */ /* 0x000fe200078e00ff */
[----:B------:R-:W-:Y:S02]  /*154e0*/  LOP3.LUT R30, R25, 0xffff, RZ, 0xc0, !PT ;  /* 0x0000ffff191e7812 */ /* 0x000fe400078ec0ff */
[----:B------:R-:W-:Y:S01]  /*154f0*/  SHF.R.U32.HI R21, RZ, 0x8, R36 ;  /* 0x00000008ff157819 */ /* 0x000fe20000011624 */
[C---:B------:R-:W-:Y:S01]  /*15500*/  FFMA.FTZ R28, R3.reuse, R28, -0.16845393180847167969 ;  /* 0xbe2c7f30031c7423 */ /* 0x040fe2000001001c */
[----:B------:R-:W-:Y:S02]  /*15510*/  PRMT R15, R26, 0x3340, R15 ;  /* 0x000033401a0f7816 */ /* 0x000fe4000000000f */
[----:B------:R-:W-:Y:S01]  /*15520*/  PRMT R26, R30, 0x3340, R1 ;  /* 0x000033401e1a7816 */ /* 0x000fe20000000001 */
[----:B------:R-:W-:Y:S01]  /*15530*/  FFMA.FTZ R28, R3, R28, 0.1716887056827545166 ;  /* 0x3e2fcf2a031c7423 */ /* 0x000fe2000001001c */
[----:B------:R-:W-:-:S02]  /*15540*/  LOP3.LUT R30, R21, 0xffff, RZ, 0xc0, !PT ;  /* 0x0000ffff151e7812 */ /* 0x000fc400078ec0ff */
[----:B------:R-:W-:Y:S01]  /*15550*/  LOP3.LUT R23, R23, 0xffff, RZ, 0xc0, !PT ;  /* 0x0000ffff17177812 */ /* 0x000fe200078ec0ff */
[C---:B------:R-:W-:Y:S01]  /*15560*/  FFMA.FTZ R28, R3.reuse, R28, -0.17900948226451873779 ;  /* 0xbe374e43031c7423 */ /* 0x040fe2000001001c */
[----:B------:R-:W-:Y:S02]  /*15570*/  SHF.R.U32.HI R25, RZ, 0x8, R66 ;  /* 0x00000008ff197819 */ /* 0x000fe40000011642 */
[----:B------:R-:W-:Y:S01]  /*15580*/  PRMT R30, R30, 0x3340, R23 ;  /* 0x000033401e1e7816 */ /* 0x000fe20000000017 */
[C---:B------:R-:W-:Y:S01]  /*15590*/  FFMA.FTZ R28, R3.reuse, R28, 0.20512372255325317383 ;  /* 0x3e520bf4031c7423 */ /* 0x040fe2000001001c */
[----:B------:R-:W-:Y:S02]  /*155a0*/  SHF.R.U32.HI R21, RZ, 0x8, R29 ;  /* 0x00000008ff157819 */ /* 0x000fe4000001161d */
[----:B------:R-:W-:Y:S01]  /*155b0*/  SHF.R.U32.HI R23, RZ, 0x8, R40 ;  /* 0x00000008ff177819 */ /* 0x000fe20000011628 */
[----:B------:R-:W-:Y:S01]  /*155c0*/  FFMA.FTZ R28, R3, R28, -0.24046532809734344482 ;  /* 0xbe763c8b031c7423 */ /* 0x000fe2000001001c */
[----:B------:R-:W-:-:S02]  /*155d0*/  LOP3.LUT R36, R25, 0xffff, RZ, 0xc0, !PT ;  /* 0x0000ffff19247812 */ /* 0x000fc400078ec0ff */
[----:B------:R-:W-:Y:S01]  /*155e0*/  SHF.R.U32.HI R25, RZ, 0x8, R44 ;  /* 0x00000008ff197819 */ /* 0x000fe2000001162c */
[----:B------:R-:W-:Y:S01]  /*155f0*/  FFMA.FTZ R28, R3, R28, 0.28857114911079406738 ;  /* 0x3e93bf99031c7423 */ /* 0x000fe2000001001c */
[----:B------:R-:W-:Y:S02]  /*15600*/  LOP3.LUT R38, R21, 0xffff, RZ, 0xc0, !PT ;  /* 0x0000ffff15267812 */ /* 0x000fe400078ec0ff */
[----:B------:R-:W-:Y:S01]  /*15610*/  LOP3.LUT R23, R23, 0xffff, RZ, 0xc0, !PT ;  /* 0x0000ffff17177812 */ /* 0x000fe200078ec0ff */
[----:B------:R-:W-:Y:S01]  /*15620*/  FFMA.FTZ R28, R3, R28, -0.36067417263984680176 ;  /* 0xbeb8aa49031c7423 */ /* 0x000fe2000001001c */
[----:B------:R-:W-:Y:S02]  /*15630*/  SHF.R.U32.HI R27, RZ, 0x8, R60 ;  /* 0x00000008ff1b7819 */ /* 0x000fe4000001163c */
[----:B------:R-:W-:Y:S01]  /*15640*/  LOP3.LUT R40, R25, 0xffff, RZ, 0xc0, !PT ;  /* 0x0000ffff19287812 */ /* 0x000fe200078ec0ff */
[C---:B------:R-:W-:Y:S01]  /*15650*/  FFMA.FTZ R28, R3.reuse, R28, 0.48089820146560668945 ;  /* 0x3ef6384a031c7423 */ /* 0x040fe2000001001c */
[----:B------:R-:W-:Y:S01]  /*15660*/  SHF.R.U32.HI R25, RZ, 0x8, R56 ;  /* 0x00000008ff197819 */ /* 0x000fe20000011638 */
[----:B------:R-:W0:Y:S01]  /*15670*/  LDC R60, c[0x0][0x3e8] ;  /* 0x0000fa00ff3c7b82 */ /* 0x000e220000000800 */
[----:B------:R-:W-:Y:S01]  /*15680*/  PRMT R31, R36, 0x3340, R1 ;  /* 0x00003340241f7816 */ /* 0x000fe20000000001 */
[----:B------:R-:W-:Y:S01]  /*15690*/  FFMA.FTZ R28, R3, R28, -0.72134751081466674805 ;  /* 0xbf38aa3b031c7423 */ /* 0x000fe2000001001c */
[----:B------:R-:W-:-:S02]  /*156a0*/  PRMT R38, R38, 0x3340, R23 ;  /* 0x0000334026267816 */ /* 0x000fc40000000017 */
[----:B------:R-:W-:Y:S01]  /*156b0*/  LOP3.LUT R36, R27, 0xffff, RZ, 0xc0, !PT ;  /* 0x0000ffff1b247812 */ /* 0x000fe200078ec0ff */
[C---:B------:R-:W-:Y:S01]  /*156c0*/  FMUL R28, R3.reuse, R28 ;  /* 0x0000001c031c7220 */ /* 0x040fe20000400000 */
[----:B------:R-:W-:Y:S02]  /*156d0*/  SHF.R.U32.HI R21, RZ, 0x8, R37 ;  /* 0x00000008ff157819 */ /* 0x000fe40000011625 */
[----:B------:R-:W-:Y:S01]  /*156e0*/  SHF.R.U32.HI R23, RZ, 0x8, R52 ;  /* 0x00000008ff177819 */ /* 0x000fe20000011634 */
[C---:B------:R-:W-:Y:S01]  /*156f0*/  FMUL R28, R3.reuse, R28 ;  /* 0x0000001c031c7220 */ /* 0x040fe20000400000 */
[----:B------:R-:W-:Y:S02]  /*15700*/  SHF.R.U32.HI R19, RZ, 0x8, R19 ;  /* 0x00000008ff137819 */ /* 0x000fe40000011613 */
[----:B------:R-:W-:Y:S01]  /*15710*/  SHF.R.U32.HI R6, RZ, 0x8, R6 ;  /* 0x00000008ff067819 */ /* 0x000fe20000011606 */
[----:B------:R-:W-:Y:S01]  /*15720*/  FFMA.FTZ R3, R3, 1.4426950216293334961, R28 ;  /* 0x3fb8aa3b03037823 */ /* 0x000fe2000001001c */
[----:B------:R-:W-:-:S02]  /*15730*/  SHF.R.U32.HI R27, RZ, 0x8, R39 ;  /* 0x00000008ff1b7819 */ /* 0x000fc40000011627 */
[----:B------:R-:W-:Y:S01]  /*15740*/  SHF.R.U32.HI R29, RZ, 0x8, R42 ;  /* 0x00000008ff1d7819 */ /* 0x000fe2000001162a */
[----:B------:R-:W-:Y:S01]  /*15750*/  FADD R0, R0, R3 ;  /* 0x0000000300007221 */ /* 0x000fe20000000000 */
[----:B------:R-:W-:Y:S01]  /*15760*/  F2FP.SATFINITE.E4M3.F32.PACK_AB_MERGE_C R34, R35, R34, RZ ;  /* 0x000000222322723e */ /* 0x000fe200048070ff */
[----:B------:R-:W-:Y:S01]  /*15770*/  IMAD R3, R76, UR5, RZ ;  /* 0x000000054c037c24 */ /* 0x000fe2000f8e02ff */
[----:B------:R-:W-:Y:S01]  /*15780*/  LOP3.LUT R42, R25, 0xffff, RZ, 0xc0, !PT ;  /* 0x0000ffff192a7812 */ /* 0x000fe200078ec0ff */
[----:B------:R-:W-:Y:S01]  /*15790*/  USHF.R.S32.HI UR5, URZ, 0x1f, UR4 ;  /* 0x0000001fff057899 */ /* 0x000fe20008011404 */
[----:B------:R-:W-:Y:S02]  /*157a0*/  PRMT R35, R40, 0x3340, R1 ;  /* 0x0000334028237816 */ /* 0x000fe40000000001 */
[----:B------:R-:W-:Y:S02]  /*157b0*/  SHF.R.U32.HI R24, RZ, 0x8, R24 ;  /* 0x00000008ff187819 */ /* 0x000fe40000011618 */
[----:B------:R-:W-:-:S02]  /*157c0*/  LOP3.LUT R23, R23, 0xffff, RZ, 0xc0, !PT ;  /* 0x0000ffff17177812 */ /* 0x000fc400078ec0ff */
[----:B------:R-:W-:Y:S02]  /*157d0*/  LOP3.LUT R40, R21, 0xffff, RZ, 0xc0, !PT ;  /* 0x0000ffff15287812 */ /* 0x000fe400078ec0ff */
[----:B------:R-:W-:Y:S02]  /*157e0*/  LOP3.LUT R19, R19, 0xffff, RZ, 0xc0, !PT ;  /* 0x0000ffff13137812 */ /* 0x000fe400078ec0ff */
[----:B------:R-:W-:Y:S02]  /*157f0*/  LOP3.LUT R6, R6, 0xffff, RZ, 0xc0, !PT ;  /* 0x0000ffff06067812 */ /* 0x000fe400078ec0ff */
[----:B------:R-:W-:Y:S02]  /*15800*/  F2FP.SATFINITE.E4M3.F32.PACK_AB_MERGE_C R48, R49, R48, RZ ;  /* 0x000000303130723e */ /* 0x000fe400048070ff */
[----:B------:R-:W-:Y:S02]  /*15810*/  LOP3.LUT R44, R27, 0xffff, RZ, 0xc0, !PT ;  /* 0x0000ffff1b2c7812 */ /* 0x000fe400078ec0ff */
[----:B------:R-:W-:-:S02]  /*15820*/  PRMT R27, R42, 0x3340, R1 ;  /* 0x000033402a1b7816 */ /* 0x000fc40000000001 */
[----:B------:R-:W-:Y:S02]  /*15830*/  ISETP.GE.U32.AND P0, PT, R68, 0x7f800000, PT ;  /* 0x7f8000004400780c */ /* 0x000fe40003f06070 */
[----:B------:R-:W-:Y:S02]  /*15840*/  LOP3.LUT R42, R24, 0xffff, RZ, 0xc0, !PT ;  /* 0x0000ffff182a7812 */ /* 0x000fe400078ec0ff */
[----:B------:R-:W-:Y:S02]  /*15850*/  PRMT R40, R40, 0x3340, R23 ;  /* 0x0000334028287816 */ /* 0x000fe40000000017 */
[----:B------:R-:W-:Y:S02]  /*15860*/  PRMT R24, R6, 0x3340, R19 ;  /* 0x0000334006187816 */ /* 0x000fe40000000013 */
[----:B------:R-:W-:Y:S02]  /*15870*/  LOP3.LUT R16, R16, 0xffff, RZ, 0xc0, !PT ;  /* 0x0000ffff10107812 */ /* 0x000fe400078ec0ff */
[----:B------:R-:W-:-:S02]  /*15880*/  LOP3.LUT R19, R32, 0xffff, RZ, 0xc0, !PT ;  /* 0x0000ffff20137812 */ /* 0x000fc400078ec0ff */
[----:B------:R-:W-:Y:S02]  /*15890*/  LOP3.LUT R48, R48, 0xffff, RZ, 0xc0, !PT ;  /* 0x0000ffff30307812 */ /* 0x000fe400078ec0ff */
[----:B------:R-:W-:Y:S02]  /*158a0*/  LOP3.LUT R23, R4, 0xffff, RZ, 0xc0, !PT ;  /* 0x0000ffff04177812 */ /* 0x000fe400078ec0ff */
[----:B------:R-:W-:Y:S02]  /*158b0*/  LOP3.LUT R25, R5, 0xffff, RZ, 0xc0, !PT ;  /* 0x0000ffff05197812 */ /* 0x000fe400078ec0ff */
[----:B------:R-:W-:Y:S02]  /*158c0*/  PRMT R4, R7, 0x4210, R16 ;  /* 0x0000421007047816 */ /* 0x000fe40000000010 */
[----:B------:R-:W-:Y:S02]  /*158d0*/  PRMT R5, R8, 0x4210, R19 ;  /* 0x0000421008057816 */ /* 0x000fe40000000013 */
[----:B------:R-:W-:-:S02]  /*158e0*/  PRMT R6, R9, 0x4210, R48 ;  /* 0x0000421009067816 */ /* 0x000fc40000000030 */
[----:B------:R-:W-:Y:S02]  /*158f0*/  PRMT R7, R10, 0x4210, R23 ;  /* 0x000042100a077816 */ /* 0x000fe40000000017 */
[----:B------:R-:W-:Y:S02]  /*15900*/  F2FP.SATFINITE.E4M3.F32.PACK_AB_MERGE_C R50, R51, R50, RZ ;  /* 0x000000323332723e */ /* 0x000fe400048070ff */
[----:B------:R-:W-:Y:S01]  /*15910*/  LOP3.LUT R18, R18, 0xffff, RZ, 0xc0, !PT ;  /* 0x0000ffff12127812 */ /* 0x000fe200078ec0ff */
[----:B----4-:R1:W-:Y:S01]  /*15920*/  STS.128 [R2], R4 ;  /* 0x0000000402007388 */ /* 0x0103e20000000c00 */
[----:B------:R-:W-:Y:S02]  /*15930*/  LOP3.LUT R21, R34, 0xffff, RZ, 0xc0, !PT ;  /* 0x0000ffff22157812 */ /* 0x000fe400078ec0ff */
[----:B------:R-:W-:Y:S02]  /*15940*/  LOP3.LUT R50, R50, 0xffff, RZ, 0xc0, !PT ;  /* 0x0000ffff32327812 */ /* 0x000fe400078ec0ff */
[----:B------:R-:W-:-:S02]  /*15950*/  PRMT R8, R11, 0x4210, R18 ;  /* 0x000042100b087816 */ /* 0x000fc40000000012 */
[----:B------:R-:W-:Y:S02]  /*15960*/  PRMT R9, R12, 0x4210, R21 ;  /* 0x000042100c097816 */ /* 0x000fe40000000015 */
[----:B------:R-:W-:Y:S02]  /*15970*/  PRMT R10, R13, 0x4210, R50 ;  /* 0x000042100d0a7816 */ /* 0x000fe40000000032 */
[----:B------:R-:W-:Y:S02]  /*15980*/  PRMT R11, R14, 0x4210, R25 ;  /* 0x000042100e0b7816 */ /* 0x000fe40000000019 */
[----:B------:R-:W-:Y:S02]  /*15990*/  SHF.R.U32.HI R20, RZ, 0x8, R58 ;  /* 0x00000008ff147819 */ /* 0x000fe4000001163a */
[----:B------:R-:W-:Y:S01]  /*159a0*/  SHF.R.U32.HI R22, RZ, 0x8, R22 ;  /* 0x00000008ff167819 */ /* 0x000fe20000011616 */
[----:B-1----:R-:W-:Y:S01]  /*159b0*/  @P0 IMAD.MOV.U32 R5, RZ, RZ, 0x7f800000 ;  /* 0x7f800000ff050424 */ /* 0x002fe200078e00ff */
[----:B------:R1:W-:Y:S01]  /*159c0*/  STS.128 [R2+0x800], R8 ;  /* 0x0008000802007388 */ /* 0x0003e20000000c00 */
[----:B------:R-:W-:-:S02]  /*159d0*/  LOP3.LUT R20, R20, 0xffff, RZ, 0xc0, !PT ;  /* 0x0000ffff14147812 */ /* 0x000fc400078ec0ff */
[----:B------:R-:W-:Y:S01]  /*159e0*/  @P0 FFMA.FTZ R0, R68, R5, +INF ;  /* 0x7f80000044000423 */ /* 0x000fe20000010005 */
[----:B------:R-:W-:Y:S02]  /*159f0*/  LOP3.LUT R29, R29, 0xffff, RZ, 0xc0, !PT ;  /* 0x0000ffff1d1d7812 */ /* 0x000fe400078ec0ff */
[----:B------:R-:W-:Y:S02]  /*15a00*/  LOP3.LUT R22, R22, 0xffff, RZ, 0xc0, !PT ;  /* 0x0000ffff16167812 */ /* 0x000fe400078ec0ff */
[----:B------:R-:W-:Y:S02]  /*15a10*/  FSEL R0, R0, -INF , P2 ;  /* 0xff80000000007808 */ /* 0x000fe40001000000 */
[----:B---3--:R-:W-:Y:S01]  /*15a20*/  IADD3 R92, P0, P2, R3, UR4, R92 ;  /* 0x00000004035c7c10 */ /* 0x008fe2000fa1e05c */
[----:B------:R-:W2:Y:S01]  /*15a30*/  LDCU UR4, c[0x0][0x3ec] ;  /* 0x00007d80ff0477ac */ /* 0x000ea20008000800 */
[--C-:B------:R-:W-:Y:S02]  /*15a40*/  PRMT R36, R36, 0x3340, R1.reuse ;  /* 0x0000334024247816 */ /* 0x100fe40000000001 */
[----:B------:R-:W-:-:S02]  /*15a50*/  PRMT R37, R42, 0x3340, R1 ;  /* 0x000033402a257816 */ /* 0x000fc40000000001 */
[----:B-1----:R-:W-:Y:S02]  /*15a60*/  SHF.R.S32.HI R8, RZ, 0x1f, R3 ;  /* 0x0000001fff087819 */ /* 0x002fe40000011403 */
[----:B------:R-:W-:Y:S02]  /*15a70*/  SHF.R.U32.HI R3, RZ, 0x6, R74 ;  /* 0x00000006ff037819 */ /* 0x000fe4000001164a */
[----:B------:R-:W-:Y:S02]  /*15a80*/  PRMT R20, R20, 0x3340, R1 ;  /* 0x0000334014147816 */ /* 0x000fe40000000001 */
[----:B------:R-:W-:Y:S02]  /*15a90*/  SGXT.U32 R3, R3, 0x2 ;  /* 0x000000020303781a */ /* 0x000fe40000000000 */
[----:B------:R-:W-:Y:S02]  /*15aa0*/  PRMT R29, R44, 0x3340, R29 ;  /* 0x000033402c1d7816 */ /* 0x000fe4000000001d */
[----:B------:R-:W-:Y:S01]  /*15ab0*/  PRMT R22, R22, 0x3340, R1 ;  /* 0x0000334016167816 */ /* 0x000fe20000000001 */
[----:B0-----:R-:W-:Y:S01]  /*15ac0*/  IMAD R3, R3, R60, RZ ;  /* 0x0000003c03037224 */ /* 0x001fe200078e02ff */
[----:B------:R-:W-:-:S02]  /*15ad0*/  PRMT R36, R33, 0x5410, R36 ;  /* 0x0000541021247816 */ /* 0x000fc40000000024 */
[----:B------:R-:W-:Y:S02]  /*15ae0*/  PRMT R24, R24, 0x5410, R37 ;  /* 0x0000541018187816 */ /* 0x000fe40000000025 */
[----:B------:R-:W-:Y:S02]  /*15af0*/  PRMT R15, R15, 0x5410, R20 ;  /* 0x000054100f0f7816 */ /* 0x000fe40000000014 */
[----:B------:R-:W-:Y:S02]  /*15b00*/  PRMT R26, R17, 0x5410, R26 ;  /* 0x00005410111a7816 */ /* 0x000fe4000000001a */
[----:B------:R-:W-:Y:S02]  /*15b10*/  PRMT R31, R30, 0x5410, R31 ;  /* 0x000054101e1f7816 */ /* 0x000fe4000000001f */
[----:B------:R-:W-:Y:S02]  /*15b20*/  PRMT R29, R29, 0x5410, R22 ;  /* 0x000054101d1d7816 */ /* 0x000fe40000000016 */
[----:B------:R-:W-:-:S02]  /*15b30*/  PRMT R7, R36, 0x5210, R23 ;  /* 0x0000521024077816 */ /* 0x000fc40000000017 */
[----:B------:R-:W-:Y:S01]  /*15b40*/  PRMT R23, R24, 0x5210, R25 ;  /* 0x0000521018177816 */ /* 0x000fe20000000019 */
[----:B------:R-:W-:Y:S01]  /*15b50*/  IMAD R25, R60, 0x4, R3 ;  /* 0x000000043c197824 */ /* 0x000fe200078e0203 */
[----:B------:R-:W-:Y:S02]  /*15b60*/  PRMT R4, R15, 0x5210, R16 ;  /* 0x000052100f047816 */ /* 0x000fe40000000010 */
[----:B------:R-:W-:Y:S02]  /*15b70*/  PRMT R5, R26, 0x5210, R19 ;  /* 0x000052101a057816 */ /* 0x000fe40000000013 */
[----:B------:R-:W-:Y:S02]  /*15b80*/  PRMT R6, R31, 0x5210, R48 ;  /* 0x000052101f067816 */ /* 0x000fe40000000030 */
[----:B------:R-:W-:Y:S02]  /*15b90*/  PRMT R22, R29, 0x5210, R50 ;  /* 0x000052101d167816 */ /* 0x000fe40000000032 */
[C---:B------:R-:W-:Y:S01]  /*15ba0*/  LEA.HI R11, R74.reuse, 0x1c, RZ, 0x1a ;  /* 0x0000001c4a0b7811 */ /* 0x040fe200078fd0ff */
[----:B------:R0:W-:Y:S01]  /*15bb0*/  STS.128 [R2+0x400], R4 ;  /* 0x0004000402007388 */ /* 0x0001e20000000c00 */
[----:B------:R-:W-:-:S02]  /*15bc0*/  LEA.HI R29, R74, 0x3c, RZ, 0x1a ;  /* 0x0000003c4a1d7811 */ /* 0x000fc400078fd0ff */
[----:B------:R-:W-:Y:S01]  /*15bd0*/  PRMT R40, R40, 0x5410, R27 ;  /* 0x0000541028287816 */ /* 0x000fe2000000001b */
[----:B------:R-:W-:Y:S01]  /*15be0*/  IMAD R27, R60, 0x4, R25 ;  /* 0x000000043c1b7824 */ /* 0x000fe200078e0219 */
[----:B------:R-:W-:Y:S02]  /*15bf0*/  PRMT R35, R38, 0x5410, R35 ;  /* 0x0000541026237816 */ /* 0x000fe40000000023 */
[----:B------:R-:W-:Y:S02]  /*15c00*/  LEA.HI R9, R74, 0x2c, RZ, 0x1a ;  /* 0x0000002c4a097811 */ /* 0x000fe400078fd0ff */
[----:B------:R-:W-:Y:S02]  /*15c10*/  PRMT R20, R35, 0x5210, R18 ;  /* 0x0000521023147816 */ /* 0x000fe40000000012 */
[----:B------:R-:W-:Y:S01]  /*15c20*/  PRMT R21, R40, 0x5210, R21 ;  /* 0x0000521028157816 */ /* 0x000fe20000000015 */
[----:B------:R-:W-:Y:S01]  /*15c30*/  IMAD R9, R9, R60, RZ ;  /* 0x0000003c09097224 */ /* 0x000fe200078e02ff */
[----:B------:R-:W-:-:S02]  /*15c40*/  LEA.HI R53, R74, 0x8c, RZ, 0x1a ;  /* 0x0000008c4a357811 */ /* 0x000fc400078fd0ff */
[C---:B------:R-:W-:Y:S01]  /*15c50*/  LEA.HI R13, R74.reuse, 0x4c, RZ, 0x1a ;  /* 0x0000004c4a0d7811 */ /* 0x040fe200078fd0ff */
[-C--:B0-----:R-:W-:Y:S01]  /*15c60*/  IMAD R7, R11, R60.reuse, RZ ;  /* 0x0000003c0b077224 */ /* 0x081fe200078e02ff */
[----:B------:R0:W-:Y:S01]  /*15c70*/  STS.128 [R2+0xc00], R20 ;  /* 0x000c001402007388 */ /* 0x0001e20000000c00 */
[-C--:B------:R-:W-:Y:S01]  /*15c80*/  IMAD R11, R29, R60.reuse, RZ ;  /* 0x0000003c1d0b7224 */ /* 0x080fe200078e02ff */
[----:B------:R-:W-:Y:S01]  /*15c90*/  LEA.HI R55, R74, 0x9c, RZ, 0x1a ;  /* 0x0000009c4a377811 */ /* 0x000fe200078fd0ff */
[----:B------:R-:W-:Y:S01]  /*15ca0*/  IMAD R29, R60, 0x8, R27 ;  /* 0x000000083c1d7824 */ /* 0x000fe200078e021b */
[C---:B------:R-:W-:Y:S01]  /*15cb0*/  LEA.HI R15, R74.reuse, 0xc, RZ, 0x1a ;  /* 0x0000000c4a0f7811 */ /* 0x040fe200078fd0ff */
[-C--:B------:R-:W-:Y:S01]  /*15cc0*/  IMAD R53, R53, R60.reuse, RZ ;  /* 0x0000003c35357224 */ /* 0x080fe200078e02ff */
[----:B------:R-:W-:Y:S01]  /*15cd0*/  LEA.HI R17, R74, 0x5c, RZ, 0x1a ;  /* 0x0000005c4a117811 */ /* 0x000fe200078fd0ff */
[----:B------:R-:W-:Y:S01]  /*15ce0*/  IMAD R31, R60, 0x4, R29 ;  /* 0x000000043c1f7824 */ /* 0x000fe200078e021d */
[C---:B------:R-:W-:Y:S01]  /*15cf0*/  LEA.HI R57, R74.reuse, 0xac, RZ, 0x1a ;  /* 0x000000ac4a397811 */ /* 0x040fe200078fd0ff */
[-C--:B------:R-:W-:Y:S01]  /*15d00*/  IMAD R13, R13, R60.reuse, RZ ;  /* 0x0000003c0d0d7224 */ /* 0x080fe200078e02ff */
[----:B------:R-:W-:Y:S01]  /*15d10*/  LEA.HI R19, R74, 0x6c, RZ, 0x1a ;  /* 0x0000006c4a137811 */ /* 0x000fe200078fd0ff */
[----:B------:R-:W-:Y:S01]  /*15d20*/  IMAD R33, R60, 0x4, R31 ;  /* 0x000000043c217824 */ /* 0x000fe200078e021f */
[----:B------:R-:W-:Y:S01]  /*15d30*/  LEA.HI R59, R74, 0xbc, RZ, 0x1a ;  /* 0x000000bc4a3b7811 */ /* 0x000fe200078fd0ff */
[----:B------:R-:W-:Y:S01]  /*15d40*/  IMAD R55, R55, R60, RZ ;  /* 0x0000003c37377224 */ /* 0x000fe200078e02ff */
[----:B------:R-:W-:Y:S01]  /*15d50*/  IADD3 R104, P5, PT, R3, R92, RZ ;  /* 0x0000005c03687210 */ /* 0x000fe20007fbe0ff */
[----:B------:R-:W-:-:S02]  /*15d60*/  IMAD R35, R60, 0x8, R33 ;  /* 0x000000083c237824 */ /* 0x000fc400078e0221 */
[----:B0-----:R-:W-:Y:S01]  /*15d70*/  FFMA R2, R0, 0.69314718246459960938, R69 ;  /* 0x3f31721800027823 */ /* 0x001fe20000000045 */
[----:B------:R-:W-:Y:S01]  /*15d80*/  IADD3.X R0, PT, PT, R8, UR5, R93, P0, P2 ;  /* 0x0000000508007c10 */ /* 0x000fe200087e445d */
[----:B------:R-:W-:Y:S01]  /*15d90*/  IMAD R5, R15, R60, RZ ;  /* 0x0000003c0f057224 */ /* 0x000fe200078e02ff */
[-C--:B------:R-:W-:Y:S01]  /*15da0*/  IADD3 R106, P2, PT, R9, R92.reuse, RZ ;  /* 0x0000005c096a7210 */ /* 0x080fe20007f5e0ff */
[C---:B------:R-:W-:Y:S01]  /*15db0*/  IMAD R37, R60.reuse, 0x4, R35 ;  /* 0x000000043c257824 */ /* 0x040fe200078e0223 */
[----:B------:R-:W-:Y:S01]  /*15dc0*/  IADD3 R102, P0, PT, R11, R92, RZ ;  /* 0x0000005c0b667210 */ /* 0x000fe20007f1e0ff */
[----:B------:R-:W-:Y:S01]  /*15dd0*/  IMAD R15, R17, R60, RZ ;  /* 0x0000003c110f7224 */ /* 0x000fe200078e02ff */
[----:B------:R-:W-:Y:S01]  /*15de0*/  LEA.HI.X.SX32 R107, R9, R0, 0x1, P2 ;  /* 0x00000000096b7211 */ /* 0x000fe200010f0eff */
[C---:B------:R-:W-:Y:S01]  /*15df0*/  IMAD R39, R60.reuse, 0x4, R37 ;  /* 0x000000043c277824 */ /* 0x040fe200078e0225 */
[----:B------:R-:W-:Y:S01]  /*15e00*/  IADD3 R68, P2, PT, R53, R92, RZ ;  /* 0x0000005c35447210 */ /* 0x000fe20007f5e0ff */
[----:B------:R-:W-:Y:S01]  /*15e10*/  IMAD R57, R57, R60, RZ ;  /* 0x0000003c39397224 */ /* 0x000fe200078e02ff */
[----:B------:R-:W-:Y:S01]  /*15e20*/  IADD3 R22, P6, PT, R13, R92, RZ ;  /* 0x0000005c0d167210 */ /* 0x000fe20007fde0ff */
[C---:B------:R-:W-:Y:S01]  /*15e30*/  IMAD R41, R60.reuse, 0x8, R39 ;  /* 0x000000083c297824 */ /* 0x040fe200078e0227 */
[----:B------:R-:W-:Y:S01]  /*15e40*/  LEA.HI.X.SX32 R103, R11, R0, 0x1, P0 ;  /* 0x000000000b677211 */ /* 0x000fe200000f0eff */
[----:B------:R-:W-:Y:S01]  /*15e50*/  IMAD R19, R19, R60, RZ ;  /* 0x0000003c13137224 */ /* 0x000fe200078e02ff */
[----:B------:R-:W-:Y:S01]  /*15e60*/  IADD3 R8, P0, PT, R55, R92, RZ ;  /* 0x0000005c37087210 */ /* 0x000fe20007f1e0ff */
[----:B------:R-:W-:Y:S01]  /*15e70*/  IMAD R43, R60, 0x4, R41 ;  /* 0x000000043c2b7824 */ /* 0x000fe200078e0229 */
[----:B------:R-:W-:Y:S01]  /*15e80*/  LEA.HI.X.SX32 R69, R53, R0, 0x1, P2 ;  /* 0x0000000035457211 */ /* 0x000fe200010f0eff */
[----:B------:R-:W-:Y:S01]  /*15e90*/  IMAD R59, R59, R60, RZ ;  /* 0x0000003c3b3b7224 */ /* 0x000fe200078e02ff */
[----:B------:R-:W-:Y:S01]  /*15ea0*/  LEA.HI R21, R74, 0x7c, RZ, 0x1a ;  /* 0x0000007c4a157811 */ /* 0x000fe200078fd0ff */
[----:B------:R-:W-:Y:S01]  /*15eb0*/  IMAD R45, R60, 0x4, R43 ;  /* 0x000000043c2d7824 */ /* 0x000fe200078e022b */
[----:B------:R-:W-:Y:S01]  /*15ec0*/  LEA.HI R61, R74, 0xcc, RZ, 0x1a ;  /* 0x000000cc4a3d7811 */ /* 0x000fe200078fd0ff */
[----:B------:R0:W-:Y:S01]  /*15ed0*/  STL [R1+0x60], R2 ;  /* 0x0000600201007387 */ /* 0x0001e20000100800 */
[----:B------:R-:W-:Y:S01]  /*15ee0*/  IADD3 R118, P4, PT, R5, R92, RZ ;  /* 0x0000005c05767210 */ /* 0x000fe20007f9e0ff */
[C---:B------:R-:W-:Y:S01]  /*15ef0*/  IMAD R47, R60.reuse, 0x8, R45 ;  /* 0x000000083c2f7824 */ /* 0x040fe200078e022d */
[----:B------:R-:W-:Y:S01]  /*15f00*/  LEA.HI.X.SX32 R105, R3, R0, 0x1, P5 ;  /* 0x0000000003697211 */ /* 0x000fe200028f0eff */
[----:B------:R-:W-:Y:S01]  /*15f10*/  IMAD R21, R21, R60, RZ ;  /* 0x0000003c15157224 */ /* 0x000fe200078e02ff */
[----:B------:R-:W-:Y:S01]  /*15f20*/  IADD3 R16, P5, PT, R15, R92, RZ ;  /* 0x0000005c0f107210 */ /* 0x000fe20007fbe0ff */
[C---:B------:R-:W-:Y:S01]  /*15f30*/  IMAD R49, R60.reuse, 0x4, R47 ;  /* 0x000000043c317824 */ /* 0x040fe200078e022f */
[----:B------:R-:W-:Y:S01]  /*15f40*/  LEA.HI.X.SX32 R23, R13, R0, 0x1, P6 ;  /* 0x000000000d177211 */ /* 0x000fe200030f0eff */
[----:B------:R-:W-:Y:S01]  /*15f50*/  IMAD R61, R61, R60, RZ ;  /* 0x0000003c3d3d7224 */ /* 0x000fe200078e02ff */
[-C--:B------:R-:W-:Y:S01]  /*15f60*/  IADD3 R94, P3, PT, R7, R92.reuse, RZ ;  /* 0x0000005c075e7210 */ /* 0x080fe20007f7e0ff */
[----:B------:R-:W-:Y:S01]  /*15f70*/  IMAD R51, R60, 0x4, R49 ;  /* 0x000000043c337824 */ /* 0x000fe200078e0231 */
[----:B------:R-:W-:-:S02]  /*15f80*/  IADD3 R14, P6, PT, R57, R92, RZ ;  /* 0x0000005c390e7210 */ /* 0x000fc40007fde0ff */
[-C--:B------:R-:W-:Y:S01]  /*15f90*/  LEA.HI.X.SX32 R9, R55, R0.reuse, 0x1, P0 ;  /* 0x0000000037097211 */ /* 0x080fe200000f0eff */
[----:B------:R-:W-:Y:S01]  /*15fa0*/  IMAD R53, R60, 0x8, R51 ;  /* 0x000000083c357824 */ /* 0x000fe200078e0233 */
[----:B------:R-:W-:Y:S02]  /*15fb0*/  LEA.HI R63, R74, 0xdc, RZ, 0x1a ;  /* 0x000000dc4a3f7811 */ /* 0x000fe400078fd0ff */
[----:B------:R-:W-:Y:S01]  /*15fc0*/  LEA.HI.X.SX32 R119, R5, R0, 0x1, P4 ;  /* 0x0000000005777211 */ /* 0x000fe200020f0eff */
[----:B------:R-:W-:Y:S01]  /*15fd0*/  IMAD R55, R60, 0x4, R53 ;  /* 0x000000043c377824 */ /* 0x000fe200078e0235 */
[----:B------:R-:W-:Y:S01]  /*15fe0*/  IADD3 R18, P4, PT, R19, R92, RZ ;  /* 0x0000005c13127210 */ /* 0x000fe20007f9e0ff */
[----:B------:R-:W-:Y:S01]  /*15ff0*/  IMAD R63, R63, R60, RZ ;  /* 0x0000003c3f3f7224 */ /* 0x000fe200078e02ff */
[-C--:B------:R-:W-:Y:S01]  /*16000*/  LEA.HI.X.SX32 R17, R15, R0.reuse, 0x1, P5 ;  /* 0x000000000f117211 */ /* 0x080fe200028f0eff */
[----:B------:R-:W-:Y:S01]  /*16010*/  STL [R1+0x914], R119 ;  /* 0x0009147701007387 */ /* 0x000fe20000100800 */
[----:B------:R-:W-:-:S02]  /*16020*/  LEA.HI.X.SX32 R95, R7, R0, 0x1, P3 ;  /* 0x00000000075f7211 */ /* 0x000fc400018f0eff */
[----:B------:R-:W-:Y:S02]  /*16030*/  IADD3 R12, P5, PT, R59, R92, RZ ;  /* 0x0000005c3b0c7210 */ /* 0x000fe40007fbe0ff */
[----:B------:R-:W-:Y:S01]  /*16040*/  LEA.HI.X.SX32 R15, R57, R0, 0x1, P6 ;  /* 0x00000000390f7211 */ /* 0x000fe200030f0eff */
[----:B------:R-:W-:Y:S01]  /*16050*/  IMAD R57, R60, 0x4, R55 ;  /* 0x000000043c397824 */ /* 0x000fe200078e0237 */
[----:B------:R-:W-:Y:S01]  /*16060*/  LEA.HI R65, R74, 0xec, RZ, 0x1a ;  /* 0x000000ec4a417811 */ /* 0x000fe200078fd0ff */
[----:B------:R-:W-:Y:S01]  /*16070*/  STL [R1+0x910], R95 ;  /* 0x0009105f01007387 */ /* 0x000fe20000100800 */
[----:B------:R-:W-:Y:S02]  /*16080*/  IADD3 R20, P3, PT, R21, R92, RZ ;  /* 0x0000005c15147210 */ /* 0x000fe40007f7e0ff */
[----:B------:R-:W-:Y:S01]  /*16090*/  LEA.HI.X.SX32 R19, R19, R0, 0x1, P4 ;  /* 0x0000000013137211 */ /* 0x000fe200020f0eff */
[----:B------:R-:W-:Y:S01]  /*160a0*/  STL [R1+0x908], R106 ;  /* 0x0009086a01007387 */ /* 0x000fe20000100800 */
[----:B------:R-:W-:Y:S01]  /*160b0*/  IADD3 R4, P4, PT, R61, R92, RZ ;  /* 0x0000005c3d047210 */ /* 0x000fe20007f9e0ff */
[----:B------:R-:W-:Y:S01]  /*160c0*/  IMAD R65, R65, R60, RZ ;  /* 0x0000003c41417224 */ /* 0x000fe200078e02ff */
[-C--:B------:R-:W-:Y:S01]  /*160d0*/  LEA.HI.X.SX32 R13, R59, R0.reuse, 0x1, P5 ;  /* 0x000000003b0d7211 */ /* 0x080fe200028f0eff */
[----:B------:R-:W-:Y:S01]  /*160e0*/  IMAD R59, R60, 0x8, R57 ;  /* 0x000000083c3b7824 */ /* 0x000fe200078e0239 */
[----:B------:R-:W-:Y:S01]  /*160f0*/  STL [R1+0x904], R107 ;  /* 0x0009046b01007387 */ /* 0x000fe20000100800 */
[----:B------:R-:W-:Y:S01]  /*16100*/  LEA.HI.X.SX32 R21, R21, R0, 0x1, P3 ;  /* 0x0000000015157211 */ /* 0x000fe200018f0eff */
[----:B------:R-:W-:Y:S01]  /*16110*/  BAR.SYNC.DEFER_BLOCKING 0x0 ;  /* 0x0000000000007b1d */ /* 0x000fe20000010000 */
[----:B------:R-:W-:-:S02]  /*16120*/  IADD3 R10, P3, PT, R63, R92, RZ ;  /* 0x0000005c3f0a7210 */ /* 0x000fc40007f7e0ff */
[----:B------:R-:W-:Y:S01]  /*16130*/  LEA.HI.X.SX32 R5, R61, R0, 0x1, P4 ;  /* 0x000000003d057211 */ /* 0x000fe200020f0eff */
[----:B------:R-:W-:Y:S01]  /*16140*/  IMAD R61, R60, 0x4, R59 ;  /* 0x000000043c3d7824 */ /* 0x000fe200078e023b */
[----:B------:R-:W-:Y:S02]  /*16150*/  LEA.HI R67, R74, 0xfc, RZ, 0x1a ;  /* 0x000000fc4a437811 */ /* 0x000fe400078fd0ff */
[----:B------:R-:W-:Y:S01]  /*16160*/  IADD3 R6, P2, PT, R65, R92, RZ ;  /* 0x0000005c41067210 */ /* 0x000fe20007f5e0ff */
[----:B------:R-:W-:Y:S01]  /*16170*/  STL [R1+0x900], R102 ;  /* 0x0009006601007387 */ /* 0x000fe20000100800 */
[----:B------:R-:W-:Y:S01]  /*16180*/  LEA.HI.X.SX32 R11, R63, R0, 0x1, P3 ;  /* 0x000000003f0b7211 */ /* 0x000fe200018f0eff */
[----:B------:R-:W-:Y:S01]  /*16190*/  IMAD R63, R60, 0x4, R61 ;  /* 0x000000043c3f7824 */ /* 0x000fe200078e023d */
[----:B------:R-:W-:Y:S01]  /*161a0*/  LOP3.LUT R32, R74, 0xff, RZ, 0xc0, !PT ;  /* 0x000000ff4a207812 */ /* 0x000fe200078ec0ff */
[----:B------:R-:W-:Y:S01]  /*161b0*/  STL [R1+0x8fc], R103 ;  /* 0x0008fc6701007387 */ /* 0x000fe20000100800 */
[----:B------:R-:W-:Y:S01]  /*161c0*/  IMAD R67, R67, R60, RZ ;  /* 0x0000003c43437224 */ /* 0x000fe200078e02ff */
[----:B------:R-:W-:-:S02]  /*161d0*/  LEA.HI.X.SX32 R7, R65, R0, 0x1, P2 ;  /* 0x0000000041077211 */ /* 0x000fc400010f0eff */
[----:B------:R-:W-:Y:S01]  /*161e0*/  STL [R1+0x8f4], R22 ;  /* 0x0008f41601007387 */ /* 0x000fe20000100800 */
[-C--:B------:R-:W-:Y:S02]  /*161f0*/  IADD3 R98, P2, PT, R27, R92.reuse, RZ ;  /* 0x0000005c1b627210 */ /* 0x080fe40007f5e0ff */
[----:B0-----:R-:W-:Y:S01]  /*16200*/  LEA R2, R32, UR68, 0x4 ;  /* 0x0000004420027c11 */ /* 0x001fe2000f8e20ff */
[----:B------:R-:W-:Y:S01]  /*16210*/  STL [R1+0x8f0], R23 ;  /* 0x0008f01701007387 */ /* 0x000fe20000100800 */
[-C--:B------:R-:W-:Y:S02]  /*16220*/  IADD3 R2, P0, PT, R67, R92.reuse, RZ ;  /* 0x0000005c43027210 */ /* 0x080fe40007f1e0ff */
[----:B------:R-:W-:Y:S01]  /*16230*/  IADD3 R122, P3, PT, R29, R92, RZ ;  /* 0x0000005c1d7a7210 */ /* 0x000fe20007f7e0ff */
[----:B------:R-:W-:Y:S01]  /*16240*/  STL [R1+0x90c], R16 ;  /* 0x00090c1001007387 */ /* 0x000fe20000100800 */
[----:B------:R-:W-:Y:S02]  /*16250*/  LEA.HI.X.SX32 R99, R27, R0, 0x1, P2 ;  /* 0x000000001b637211 */ /* 0x000fe400010f0eff */
[----:B------:R-:W-:Y:S01]  /*16260*/  IADD3 R116, P2, PT, R33, R92, RZ ;  /* 0x0000005c21747210 */ /* 0x000fe20007f5e0ff */
[----:B------:R-:W-:Y:S01]  /*16270*/  STL [R1+0x8f8], R17 ;  /* 0x0008f81101007387 */ /* 0x000fe20000100800 */
[----:B------:R-:W-:-:S02]  /*16280*/  LEA.HI.X.SX32 R3, R67, R0, 0x1, P0 ;  /* 0x0000000043037211 */ /* 0x000fc400000f0eff */
[----:B------:R-:W-:Y:S01]  /*16290*/  IADD3 R110, P0, PT, R25, R92, RZ ;  /* 0x0000005c196e7210 */ /* 0x000fe20007f1e0ff */
[----:B------:R-:W-:Y:S01]  /*162a0*/  STL.64 [R1+0x8e0], R18 ;  /* 0x0008e01201007387 */ /* 0x000fe20000100a00 */
[----:B------:R-:W-:Y:S02]  /*162b0*/  LEA.HI.X.SX32 R123, R29, R0, 0x1, P3 ;  /* 0x000000001d7b7211 */ /* 0x000fe400018f0eff */
[----:B------:R-:W-:Y:S01]  /*162c0*/  IADD3 R100, P3, PT, R35, R92, RZ ;  /* 0x0000005c23647210 */ /* 0x000fe20007f7e0ff */
[----:B------:R-:W-:Y:S01]  /*162d0*/  STL.64 [R1+0x8e8], R20 ;  /* 0x0008e81401007387 */ /* 0x000fe20000100a00 */
[----:B------:R-:W-:Y:S02]  /*162e0*/  LEA.HI.X.SX32 R117, R33, R0, 0x1, P2 ;  /* 0x0000000021757211 */ /* 0x000fe400010f0eff */
[----:B------:R-:W-:Y:S01]  /*162f0*/  IADD3 R114, P2, PT, R39, R92, RZ ;  /* 0x0000005c27727210 */ /* 0x000fe20007f5e0ff */
[----:B------:R0:W-:Y:S01]  /*16300*/  STL.64 [R1+0x10], R68 ;  /* 0x0000104401007387 */ /* 0x0001e20000100a00 */
[----:B------:R-:W-:-:S02]  /*16310*/  LEA.HI.X.SX32 R111, R25, R0, 0x1, P0 ;  /* 0x00000000196f7211 */ /* 0x000fc400000f0eff */
[----:B------:R-:W-:Y:S01]  /*16320*/  IADD3 R96, P0, PT, R31, R92, RZ ;  /* 0x0000005c1f607210 */ /* 0x000fe20007f1e0ff */
[----:B------:R1:W-:Y:S01]  /*16330*/  STL.64 [R1+0x8d8], R8 ;  /* 0x0008d80801007387 */ /* 0x0003e20000100a00 */
[----:B------:R-:W-:Y:S02]  /*16340*/  LEA.HI.X.SX32 R101, R35, R0, 0x1, P3 ;  /* 0x0000000023657211 */ /* 0x000fe400018f0eff */
[----:B------:R-:W-:Y:S01]  /*16350*/  IADD3 R112, P3, PT, R41, R92, RZ ;  /* 0x0000005c29707210 */ /* 0x000fe20007f7e0ff */
[----:B------:R-:W-:Y:S01]  /*16360*/  STL.64 [R1+0x8c8], R14 ;  /* 0x0008c80e01007387 */ /* 0x000fe20000100a00 */
[----:B------:R-:W-:Y:S02]  /*16370*/  LEA.HI.X.SX32 R115, R39, R0, 0x1, P2 ;  /* 0x0000000027737211 */ /* 0x000fe400010f0eff */
[----:B------:R-:W-:Y:S01]  /*16380*/  IADD3 R124, P2, PT, R45, R92, RZ ;  /* 0x0000005c2d7c7210 */ /* 0x000fe20007f5e0ff */
[C---:B0-----:R-:W-:Y:S01]  /*16390*/  IMAD R69, R60.reuse, 0x8, R63 ;  /* 0x000000083c457824 */ /* 0x041fe200078e023f */
[----:B------:R-:W-:Y:S01]  /*163a0*/  LEA.HI.X.SX32 R97, R31, R0, 0x1, P0 ;  /* 0x000000001f617211 */ /* 0x000fe200000f0eff */
[----:B------:R0:W-:Y:S01]  /*163b0*/  STL.64 [R1+0x8d0], R12 ;  /* 0x0008d00c01007387 */ /* 0x0001e20000100a00 */
[----:B------:R-:W-:Y:S01]  /*163c0*/  IADD3 R108, P0, PT, R37, R92, RZ ;  /* 0x0000005c256c7210 */ /* 0x000fe20007f1e0ff */
[----:B------:R-:W-:Y:S01]  /*163d0*/  IMAD R71, R60, 0x4, R69 ;  /* 0x000000043c477824 */ /* 0x000fe200078e0245 */
[----:B------:R-:W-:-:S02]  /*163e0*/  LEA.HI.X.SX32 R113, R41, R0, 0x1, P3 ;  /* 0x0000000029717211 */ /* 0x000fc400018f0eff */
[----:B------:R-:W-:Y:S01]  /*163f0*/  IADD3 R20, P3, PT, R47, R92, RZ ;  /* 0x0000005c2f147210 */ /* 0x000fe20007f7e0ff */
[C---:B------:R-:W-:Y:S01]  /*16400*/  IMAD R73, R60.reuse, 0x4, R71 ;  /* 0x000000043c497824 */ /* 0x040fe200078e0247 */
[-C--:B------:R-:W-:Y:S02]  /*16410*/  LEA.HI.X.SX32 R125, R45, R0.reuse, 0x1, P2 ;  /* 0x000000002d7d7211 */ /* 0x080fe400010f0eff */
[----:B------:R-:W-:Y:S01]  /*16420*/  LEA.HI.X.SX32 R109, R37, R0, 0x1, P0 ;  /* 0x00000000256d7211 */ /* 0x000fe200000f0eff */
[C---:B------:R-:W-:Y:S01]  /*16430*/  IMAD R75, R60.reuse, 0x8, R73 ;  /* 0x000000083c4b7824 */ /* 0x040fe200078e0249 */
[----:B------:R-:W-:Y:S02]  /*16440*/  IADD3 R120, P0, PT, R43, R92, RZ ;  /* 0x0000005c2b787210 */ /* 0x000fe40007f1e0ff */
[-C--:B------:R-:W-:Y:S01]  /*16450*/  LEA.HI.X.SX32 R21, R47, R0.reuse, 0x1, P3 ;  /* 0x000000002f157211 */ /* 0x080fe200018f0eff */
[----:B------:R-:W-:Y:S01]  /*16460*/  IMAD R77, R60, 0x4, R75 ;  /* 0x000000043c4d7824 */ /* 0x000fe200078e024b */
[----:B------:R-:W-:-:S02]  /*16470*/  LEA.HI.X.SX32 R121, R43, R0, 0x1, P0 ;  /* 0x000000002b797211 */ /* 0x000fc400000f0eff */
[-C--:B------:R-:W-:Y:S01]  /*16480*/  IADD3 R18, P0, PT, R49, R92.reuse, RZ ;  /* 0x0000005c31127210 */ /* 0x080fe20007f1e0ff */
[C---:B------:R-:W-:Y:S01]  /*16490*/  IMAD R45, R60.reuse, 0x4, R77 ;  /* 0x000000043c2d7824 */ /* 0x040fe200078e024d */
[----:B------:R-:W-:Y:S02]  /*164a0*/  IADD3 R24, P2, PT, R51, R92, RZ ;  /* 0x0000005c33187210 */ /* 0x000fe40007f5e0ff */
        /* <DEDUP_REMOVED lines=9> */
[-C--:B------:R-:W-:Y:S01]  /*16540*/  LEA.HI.X.SX32 R29, R55, R0.reuse, 0x1, P0 ;  /* 0x00000000371d7211 */ /* 0x080fe200000f0eff */
[----:B------:R-:W-:Y:S01]  /*16550*/  IMAD R51, R60, 0x8, R49 ;  /* 0x000000083c337824 */ /* 0x000fe200078e0231 */
[----:B------:R-:W-:Y:S02]  /*16560*/  LEA R119, R32, UR68, 0x4 ;  /* 0x0000004420777c11 */ /* 0x000fe4000f8e20ff */
[----:B------:R-:W-:Y:S01]  /*16570*/  LEA.HI.X.SX32 R31, R57, R0, 0x1, P2 ;  /* 0x00000000391f7211 */ /* 0x000fe200010f0eff */
[C---:B------:R-:W-:Y:S01]  /*16580*/  IMAD R53, R60.reuse, 0x4, R51 ;  /* 0x000000043c357824 */ /* 0x040fe200078e0233 */
[-C--:B------:R-:W-:Y:S01]  /*16590*/  IADD3 R32, P0, PT, R59, R92.reuse, RZ ;  /* 0x0000005c3b207210 */ /* 0x080fe20007f1e0ff */
[----:B------:R-:W3:Y:S01]  /*165a0*/  LDS.128 R64, [R119] ;  /* 0x0000000077407984 */ /* 0x000ee20000000c00 */
[----:B------:R-:W-:Y:S01]  /*165b0*/  IADD3 R34, P2, PT, R61, R92, RZ ;  /* 0x0000005c3d227210 */ /* 0x000fe20007f5e0ff */
[----:B------:R-:W-:Y:S01]  /*165c0*/  IMAD R55, R60, 0x4, R53 ;  /* 0x000000043c377824 */ /* 0x000fe200078e0235 */
[----:B------:R-:W-:-:S02]  /*165d0*/  LEA.HI.X.SX32 R33, R59, R0, 0x1, P0 ;  /* 0x000000003b217211 */ /* 0x000fc400000f0eff */
[----:B------:R-:W-:Y:S01]  /*165e0*/  IADD3 R36, P0, PT, R63, R92, RZ ;  /* 0x0000005c3f247210 */ /* 0x000fe20007f1e0ff */
[C---:B------:R-:W-:Y:S01]  /*165f0*/  IMAD R57, R60.reuse, 0x8, R55 ;  /* 0x000000083c397824 */ /* 0x040fe200078e0237 */
[----:B------:R-:W-:Y:S02]  /*16600*/  LEA.HI.X.SX32 R35, R61, R0, 0x1, P2 ;  /* 0x000000003d237211 */ /* 0x000fe400010f0eff */
[----:B------:R-:W-:Y:S01]  /*16610*/  IADD3 R40, P3, PT, R71, R92, RZ ;  /* 0x0000005c47287210 */ /* 0x000fe20007f7e0ff */
[C---:B------:R-:W-:Y:S01]  /*16620*/  IMAD R59, R60.reuse, 0x4, R57 ;  /* 0x000000043c3b7824 */ /* 0x040fe200078e0239 */
[-C--:B------:R-:W-:Y:S02]  /*16630*/  LEA.HI.X.SX32 R37, R63, R0.reuse, 0x1, P0 ;  /* 0x000000003f257211 */ /* 0x080fe400000f0eff */
[----:B------:R-:W-:Y:S01]  /*16640*/  LEA.HI.X.SX32 R41, R71, R0, 0x1, P3 ;  /* 0x0000000047297211 */ /* 0x000fe200018f0eff */
[----:B------:R-:W-:Y:S01]  /*16650*/  IMAD R61, R60, 0x4, R59 ;  /* 0x000000043c3d7824 */ /* 0x000fe200078e023b */
[----:B------:R-:W-:-:S02]  /*16660*/  IADD3 R42, P0, PT, R73, R92, RZ ;  /* 0x0000005c492a7210 */ /* 0x000fc40007f1e0ff */
[----:B------:R-:W-:Y:S01]  /*16670*/  IADD3 R38, P2, PT, R69, R92, RZ ;  /* 0x0000005c45267210 */ /* 0x000fe20007f5e0ff */
[C---:B------:R-:W-:Y:S01]  /*16680*/  IMAD R71, R60.reuse, 0x8, R61 ;  /* 0x000000083c477824 */ /* 0x040fe200078e023d */
[-C--:B------:R-:W-:Y:S02]  /*16690*/  LEA.HI.X.SX32 R43, R73, R0.reuse, 0x1, P0 ;  /* 0x00000000492b7211 */ /* 0x080fe400000f0eff */
[----:B------:R-:W-:Y:S01]  /*166a0*/  LEA.HI.X.SX32 R39, R69, R0, 0x1, P2 ;  /* 0x0000000045277211 */ /* 0x000fe200010f0eff */
[C---:B------:R-:W-:Y:S01]  /*166b0*/  IMAD R73, R60.reuse, 0x4, R71 ;  /* 0x000000043c497824 */ /* 0x040fe200078e0247 */
[-C--:B-1----:R-:W-:Y:S02]  /*166c0*/  IADD3 R8, P2, PT, R75, R92.reuse, RZ ;  /* 0x0000005c4b087210 */ /* 0x082fe40007f5e0ff */
[-C--:B0-----:R-:W-:Y:S01]  /*166d0*/  IADD3 R12, P3, PT, R77, R92.reuse, RZ ;  /* 0x0000005c4d0c7210 */ /* 0x081fe20007f7e0ff */
[----:B------:R-:W-:Y:S01]  /*166e0*/  IMAD R62, R60, 0x4, R73 ;  /* 0x000000043c3e7824 */ /* 0x000fe200078e0249 */
[----:B------:R-:W-:-:S02]  /*166f0*/  IADD3 R14, P0, PT, R45, R92, RZ ;  /* 0x0000005c2d0e7210 */ /* 0x000fc40007f1e0ff */
[-C--:B------:R-:W-:Y:S01]  /*16700*/  LEA.HI.X.SX32 R9, R75, R0.reuse, 0x1, P2 ;  /* 0x000000004b097211 */ /* 0x080fe200010f0eff */
[----:B------:R-:W-:Y:S01]  /*16710*/  IMAD R63, R60, 0x8, R62 ;  /* 0x000000083c3f7824 */ /* 0x000fe200078e023e */
[----:B------:R-:W-:Y:S02]  /*16720*/  LEA.HI.X.SX32 R13, R77, R0, 0x1, P3 ;  /* 0x000000004d0d7211 */ /* 0x000fe400018f0eff */
[-C--:B------:R-:W-:Y:S02]  /*16730*/  IADD3 R44, P2, PT, R47, R92.reuse, RZ ;  /* 0x0000005c2f2c7210 */ /* 0x080fe40007f5e0ff */
[----:B------:R-:W-:Y:S02]  /*16740*/  IADD3 R46, P3, PT, R79, R92, RZ ;  /* 0x0000005c4f2e7210 */ /* 0x000fe40007f7e0ff */
[----:B------:R-:W-:Y:S02]  /*16750*/  LEA.HI.X.SX32 R15, R45, R0, 0x1, P0 ;  /* 0x000000002d0f7211 */ /* 0x000fe400000f0eff */
[----:B------:R-:W-:-:S02]  /*16760*/  IADD3 R48, P0, PT, R49, R92, RZ ;  /* 0x0000005c31307210 */ /* 0x000fc40007f1e0ff */
[-C--:B------:R-:W-:Y:S02]  /*16770*/  LEA.HI.X.SX32 R45, R47, R0.reuse, 0x1, P2 ;  /* 0x000000002f2d7211 */ /* 0x080fe400010f0eff */
[----:B------:R-:W-:Y:S01]  /*16780*/  LEA.HI.X.SX32 R47, R79, R0, 0x1, P3 ;  /* 0x000000004f2f7211 */ /* 0x000fe200018f0eff */
[C---:B------:R-:W-:Y:S01]  /*16790*/  IMAD R79, R60.reuse, 0x4, R63 ;  /* 0x000000043c4f7824 */ /* 0x040fe200078e023f */
[----:B------:R-:W-:Y:S02]  /*167a0*/  IADD3 R50, P2, PT, R51, R92, RZ ;  /* 0x0000005c33327210 */ /* 0x000fe40007f5e0ff */
[----:B------:R-:W-:Y:S01]  /*167b0*/  LEA.HI.X.SX32 R49, R49, R0, 0x1, P0 ;  /* 0x0000000031317211 */ /* 0x000fe200000f0eff */
[C---:B------:R-:W-:Y:S01]  /*167c0*/  IMAD R81, R60.reuse, 0x4, R79 ;  /* 0x000000043c517824 */ /* 0x040fe200078e024f */
[----:B------:R-:W-:Y:S02]  /*167d0*/  IADD3 R54, P0, PT, R55, R92, RZ ;  /* 0x0000005c37367210 */ /* 0x000fe40007f1e0ff */
[----:B------:R-:W-:Y:S01]  /*167e0*/  LEA.HI.X.SX32 R51, R51, R0, 0x1, P2 ;  /* 0x0000000033337211 */ /* 0x000fe200010f0eff */
[----:B------:R-:W-:Y:S01]  /*167f0*/  IMAD R83, R60, 0x8, R81 ;  /* 0x000000083c537824 */ /* 0x000fe200078e0251 */
[----:B------:R-:W-:-:S02]  /*16800*/  IADD3 R56, P2, PT, R57, R92, RZ ;  /* 0x0000005c39387210 */ /* 0x000fc40007f5e0ff */
[----:B------:R-:W-:Y:S02]  /*16810*/  LEA.HI.X.SX32 R55, R55, R0, 0x1, P0 ;  /* 0x0000000037377211 */ /* 0x000fe400000f0eff */
[-C--:B------:R-:W-:Y:S02]  /*16820*/  IADD3 R52, P3, PT, R53, R92.reuse, RZ ;  /* 0x0000005c35347210 */ /* 0x080fe40007f7e0ff */
[----:B------:R-:W-:Y:S02]  /*16830*/  IADD3 R68, P0, PT, R61, R92, RZ ;  /* 0x0000005c3d447210 */ /* 0x000fe40007f1e0ff */
[----:B------:R-:W-:Y:S02]  /*16840*/  LEA.HI.X.SX32 R57, R57, R0, 0x1, P2 ;  /* 0x0000000039397211 */ /* 0x000fe400010f0eff */
[----:B------:R-:W-:Y:S02]  /*16850*/  IADD3 R70, P2, PT, R71, R92, RZ ;  /* 0x0000005c47467210 */ /* 0x000fe40007f5e0ff */
[----:B------:R-:W-:-:S02]  /*16860*/  LEA.HI.X.SX32 R53, R53, R0, 0x1, P3 ;  /* 0x0000000035357211 */ /* 0x000fc400018f0eff */
[----:B------:R-:W-:Y:S01]  /*16870*/  LEA.HI.X.SX32 R69, R61, R0, 0x1, P0 ;  /* 0x000000003d457211 */ /* 0x000fe200000f0eff */
[C---:B------:R-:W-:Y:S01]  /*16880*/  IMAD R61, R60.reuse, 0x4, R83 ;  /* 0x000000043c3d7824 */ /* 0x040fe200078e0253 */
[----:B------:R-:W-:Y:S02]  /*16890*/  IADD3 R58, P3, PT, R59, R92, RZ ;  /* 0x0000005c3b3a7210 */ /* 0x000fe40007f7e0ff */
[----:B------:R-:W-:Y:S01]  /*168a0*/  LEA.HI.X.SX32 R71, R71, R0, 0x1, P2 ;  /* 0x0000000047477211 */ /* 0x000fe200010f0eff */
[----:B------:R-:W-:Y:S01]  /*168b0*/  IMAD R87, R60, 0x4, R61 ;  /* 0x000000043c577824 */ /* 0x000fe200078e023d */
[----:B------:R-:W-:Y:S02]  /*168c0*/  IADD3 R76, P2, PT, R63, R92, RZ ;  /* 0x0000005c3f4c7210 */ /* 0x000fe40007f5e0ff */
[----:B------:R-:W-:Y:S02]  /*168d0*/  LEA.HI.X.SX32 R59, R59, R0, 0x1, P3 ;  /* 0x000000003b3b7211 */ /* 0x000fe400018f0eff */
[----:B------:R-:W-:-:S02]  /*168e0*/  IADD3 R72, P3, PT, R73, R92, RZ ;  /* 0x0000005c49487210 */ /* 0x000fc40007f7e0ff */
[----:B------:R-:W-:Y:S02]  /*168f0*/  IADD3 R74, P0, PT, R62, R92, RZ ;  /* 0x0000005c3e4a7210 */ /* 0x000fe40007f1e0ff */
[-C--:B------:R-:W-:Y:S01]  /*16900*/  LEA.HI.X.SX32 R77, R63, R0.reuse, 0x1, P2 ;  /* 0x000000003f4d7211 */ /* 0x080fe200010f0eff */
[----:B------:R-:W-:Y:S01]  /*16910*/  IMAD R63, R60, 0x8, R87 ;  /* 0x000000083c3f7824 */ /* 0x000fe200078e0257 */
[----:B------:R-:W-:Y:S02]  /*16920*/  LEA.HI.X.SX32 R73, R73, R0, 0x1, P3 ;  /* 0x0000000049497211 */ /* 0x000fe400018f0eff */
[C---:B------:R-:W-:Y:S02]  /*16930*/  IADD3 R78, P3, PT, R79.reuse, R92, RZ ;  /* 0x0000005c4f4e7210 */ /* 0x040fe40007f7e0ff */
[-C--:B------:R-:W-:Y:S01]  /*16940*/  LEA.HI.X.SX32 R75, R62, R0.reuse, 0x1, P0 ;  /* 0x000000003e4b7211 */ /* 0x080fe200000f0eff */
[----:B------:R-:W-:Y:S01]  /*16950*/  IMAD R62, R60, 0x4, R63 ;  /* 0x000000043c3e7824 */ /* 0x000fe200078e023f */
[----:B------:R-:W-:-:S02]  /*16960*/  LEA.HI.X.SX32 R79, R79, R0, 0x1, P3 ;  /* 0x000000004f4f7211 */ /* 0x000fc400018f0eff */
[-C--:B------:R-:W-:Y:S01]  /*16970*/  IADD3 R80, P0, PT, R81, R92.reuse, RZ ;  /* 0x0000005c51507210 */ /* 0x080fe20007f1e0ff */
[----:B------:R-:W-:Y:S01]  /*16980*/  IMAD R60, R60, 0x4, R62 ;  /* 0x000000043c3c7824 */ /* 0x000fe200078e023e */
[-C--:B------:R-:W-:Y:S02]  /*16990*/  IADD3 R82, P2, PT, R83, R92.reuse, RZ ;  /* 0x0000005c53527210 */ /* 0x080fe40007f5e0ff */
[----:B------:R-:W-:Y:S02]  /*169a0*/  IADD3 R84, P3, PT, R61, R92, RZ ;  /* 0x0000005c3d547210 */ /* 0x000fe40007f7e0ff */
[-C--:B------:R-:W-:Y:S02]  /*169b0*/  LEA.HI.X.SX32 R81, R81, R0.reuse, 0x1, P0 ;  /* 0x0000000051517211 */ /* 0x080fe400000f0eff */
[-C--:B------:R-:W-:Y:S02]  /*169c0*/  LEA.HI.X.SX32 R83, R83, R0.reuse, 0x1, P2 ;  /* 0x0000000053537211 */ /* 0x080fe400010f0eff */
[----:B------:R-:W-:-:S02]  /*169d0*/  LEA.HI.X.SX32 R85, R61, R0, 0x1, P3 ;  /* 0x000000003d557211 */ /* 0x000fc400018f0eff */
[-C--:B------:R-:W-:Y:S02]  /*169e0*/  IADD3 R86, P0, PT, R87, R92.reuse, RZ ;  /* 0x0000005c57567210 */ /* 0x080fe40007f1e0ff */
[CC--:B------:R-:W-:Y:S02]  /*169f0*/  IADD3 R88, P2, PT, R63.reuse, R92.reuse, RZ ;  /* 0x0000005c3f587210 */ /* 0x0c0fe40007f5e0ff */
[-C--:B------:R-:W-:Y:S02]  /*16a00*/  IADD3 R90, P3, PT, R62, R92.reuse, RZ ;  /* 0x0000005c3e5a7210 */ /* 0x080fe40007f7e0ff */
[----:B------:R-:W-:Y:S02]  /*16a10*/  IADD3 R92, P4, PT, R60, R92, RZ ;  /* 0x0000005c3c5c7210 */ /* 0x000fe40007f9e0ff */
[-C--:B------:R-:W-:Y:S02]  /*16a20*/  LEA.HI.X.SX32 R89, R63, R0.reuse, 0x1, P2 ;  /* 0x000000003f597211 */ /* 0x080fe400010f0eff */
[----:B------:R-:W-:-:S02]  /*16a30*/  LEA.HI.X.SX32 R91, R62, R0, 0x1, P3 ;  /* 0x000000003e5b7211 */ /* 0x000fc400018f0eff */
[-C--:B------:R-:W-:Y:S02]  /*16a40*/  LEA.HI.X.SX32 R93, R60, R0.reuse, 0x1, P4 ;  /* 0x000000003c5d7211 */ /* 0x080fe400020f0eff */
[----:B------:R-:W-:Y:S01]  /*16a50*/  LEA.HI.X.SX32 R87, R87, R0, 0x1, P0 ;  /* 0x0000000057577211 */ /* 0x000fe200000f0eff */
[----:B------:R0:W1:Y:S01]  /*16a60*/  LDS.128 R60, [R119+0x1000] ;  /* 0x00100000773c7984 */ /* 0x0000620000000c00 */
[C---:B---3--:R-:W-:Y:S02]  /*16a70*/  PRMT R0, R64.reuse, 0x7772, RZ ;  /* 0x0000777240007816 */ /* 0x048fe400000000ff */
[C---:B------:R-:W-:Y:S02]  /*16a80*/  PRMT R95, R64.reuse, 0x7771, RZ ;  /* 0x00007771405f7816 */ /* 0x040fe400000000ff */
[----:B------:R-:W-:Y:S01]  /*16a90*/  PRMT R16, R64, 0x7773, RZ ;  /* 0x0000777340107816 */ /* 0x000fe200000000ff */
[----:B------:R3:W-:Y:S01]  /*16aa0*/  STL [R1+0x58], R0 ;  /* 0x0000580001007387 */ /* 0x0007e20000100800 */
[----:B------:R-:W-:-:S02]  /*16ab0*/  PRMT R106, R65, 0x7770, RZ ;  /* 0x00007770416a7816 */ /* 0x000fc400000000ff */
[----:B0-----:R-:W-:Y:S02]  /*16ac0*/  PRMT R119, R64, 0x7770, RZ ;  /* 0x0000777040777816 */ /* 0x001fe400000000ff */
[C---:B------:R-:W-:Y:S02]  /*16ad0*/  PRMT R107, R65.reuse, 0x7771, RZ ;  /* 0x00007771416b7816 */ /* 0x040fe400000000ff */
[C---:B------:R-:W-:Y:S01]  /*16ae0*/  PRMT R102, R65.reuse, 0x7772, RZ ;  /* 0x0000777241667816 */ /* 0x040fe200000000ff */
[----:B------:R0:W-:Y:S01]  /*16af0*/  STG.E.U8 desc[UR20][R104.64], R119 ;  /* 0x0000007768007986 */ /* 0x0001e2000c101114 */
[----:B------:R-:W-:Y:S02]  /*16b00*/  PRMT R103, R65, 0x7773, RZ ;  /* 0x0000777341677816 */ /* 0x000fe400000000ff */
[C---:B------:R-:W-:Y:S02]  /*16b10*/  PRMT R23, R66.reuse, 0x7773, RZ ;  /* 0x0000777342177816 */ /* 0x040fe400000000ff */
[----:B------:R-:W-:-:S02]  /*16b20*/  PRMT R22, R66, 0x7772, RZ ;  /* 0x0000777242167816 */ /* 0x000fc400000000ff */
[C---:B------:R-:W-:Y:S02]  /*16b30*/  PRMT R17, R66.reuse, 0x7771, RZ ;  /* 0x0000777142117816 */ /* 0x040fe400000000ff */
[C---:B------:R-:W-:Y:S02]  /*16b40*/  PRMT R64, R67.reuse, 0x7772, RZ ;  /* 0x0000777243407816 */ /* 0x040fe400000000ff */
[C---:B---3--:R-:W-:Y:S01]  /*16b50*/  PRMT R0, R67.reuse, 0x7771, RZ ;  /* 0x0000777143007816 */ /* 0x048fe200000000ff */
[----:B0-----:R-:W3:Y:S01]  /*16b60*/  LDL.LU R119, [R1+0x914] ;  /* 0x0009140001777983 */ /* 0x001ee20000300800 */
[----:B------:R-:W-:Y:S02]  /*16b70*/  PRMT R66, R66, 0x7770, RZ ;  /* 0x0000777042427816 */ /* 0x000fe400000000ff */
[C---:B------:R-:W-:Y:S01]  /*16b80*/  PRMT R65, R67.reuse, 0x7773, RZ ;  /* 0x0000777343417816 */ /* 0x040fe200000000ff */
[----:B------:R-:W4:Y:S01]  /*16b90*/  LDL.LU R105, [R1+0x58] ;  /* 0x0000580001697983 */ /* 0x000f220000300800 */
[----:B------:R-:W-:-:S03]  /*16ba0*/  PRMT R67, R67, 0x7770, RZ ;  /* 0x0000777043437816 */ /* 0x000fc600000000ff */
[----:B------:R0:W-:Y:S04]  /*16bb0*/  STG.E.U8 desc[UR20][R110.64], R95 ;  /* 0x0000005f6e007986 */ /* 0x0001e8000c101114 */
[----:B0-----:R-:W5:Y:S04]  /*16bc0*/  LDL.LU R95, [R1+0x910] ;  /* 0x00091000015f7983 */ /* 0x001f680000300800 */
[----:B----4-:R-:W-:Y:S04]  /*16bd0*/  STG.E.U8 desc[UR20][R98.64], R105 ;  /* 0x0000006962007986 */ /* 0x010fe8000c101114 */
[----:B---3--:R0:W-:Y:S04]  /*16be0*/  STG.E.U8 desc[UR20][R118.64], R16 ;  /* 0x0000001076007986 */ /* 0x0081e8000c101114 */
[----:B------:R3:W-:Y:S04]  /*16bf0*/  STG.E.U8 desc[UR20][R122.64], R106 ;  /* 0x0000006a7a007986 */ /* 0x0007e8000c101114 */
[----:B------:R4:W-:Y:S04]  /*16c00*/  STG.E.U8 desc[UR20][R96.64], R107 ;  /* 0x0000006b60007986 */ /* 0x0009e8000c101114 */
[----:B0-----:R-:W2:Y:S04]  /*16c10*/  LDL.LU R16, [R1+0x90c] ;  /* 0x00090c0001107983 */ /* 0x001ea80000300800 */
[----:B---3--:R-:W3:Y:S04]  /*16c20*/  LDL.LU R106, [R1+0x908] ;  /* 0x00090800016a7983 */ /* 0x008ee80000300800 */
[----:B----4-:R-:W3:Y:S04]  /*16c30*/  LDL.LU R107, [R1+0x904] ;  /* 0x00090400016b7983 */ /* 0x010ee80000300800 */
[----:B------:R0:W-:Y:S04]  /*16c40*/  STG.E.U8 desc[UR20][R116.64], R102 ;  /* 0x0000006674007986 */ /* 0x0001e8000c101114 */
[----:B-----5:R4:W-:Y:S04]  /*16c50*/  STG.E.U8 desc[UR20][R94.64], R103 ;  /* 0x000000675e007986 */ /* 0x0209e8000c101114 */
[----:B0-----:R-:W5:Y:S04]  /*16c60*/  LDL.LU R102, [R1+0x900] ;  /* 0x0009000001667983 */ /* 0x001f680000300800 */
[----:B----4-:R-:W5:Y:S04]  /*16c70*/  LDL.LU R103, [R1+0x8fc] ;  /* 0x0008fc0001677983 */ /* 0x010f680000300800 */
[----:B------:R-:W-:Y:S01]  /*16c80*/  STG.E.U8 desc[UR20][R100.64], R66 ;  /* 0x0000004264007986 */ /* 0x000fe2000c101114 */
[----:B-1----:R-:W-:-:S03]  /*16c90*/  PRMT R97, R60, 0x7773, RZ ;  /* 0x000077733c617816 */ /* 0x002fc600000000ff */
[----:B------:R0:W-:Y:S01]  /*16ca0*/  STG.E.U8 desc[UR20][R108.64], R17 ;  /* 0x000000116c007986 */ /* 0x0001e2000c101114 */
[----:B------:R-:W-:-:S03]  /*16cb0*/  PRMT R95, R60, 0x7772, RZ ;  /* 0x000077723c5f7816 */ /* 0x000fc600000000ff */
[----:B------:R1:W-:Y:S01]  /*16cc0*/  STG.E.U8 desc[UR20][R114.64], R22 ;  /* 0x0000001672007986 */ /* 0x0003e2000c101114 */
[C---:B------:R-:W-:Y:S02]  /*16cd0*/  PRMT R94, R60.reuse, 0x7771, RZ ;  /* 0x000077713c5e7816 */ /* 0x040fe400000000ff */
[----:B------:R-:W-:Y:S01]  /*16ce0*/  PRMT R60, R60, 0x7770, RZ ;  /* 0x000077703c3c7816 */ /* 0x000fe200000000ff */
[----:B0-----:R-:W2:Y:S04]  /*16cf0*/  LDL.LU R17, [R1+0x8f8] ;  /* 0x0008f80001117983 */ /* 0x001ea80000300800 */
[----:B-1----:R-:W4:Y:S01]  /*16d00*/  LDL.LU R22, [R1+0x8f4] ;  /* 0x0008f40001167983 */ /* 0x002f220000300800 */
[----:B------:R-:W0:Y:S03]  /*16d10*/  S2R R105, SR_TID.X ;  /* 0x0000000000697919 */ /* 0x000e260000002100 */
[----:B---3--:R1:W-:Y:S04]  /*16d20*/  STG.E.U8 desc[UR20][R106.64], R23 ;  /* 0x000000176a007986 */ /* 0x0083e8000c101114 */
[----:B------:R-:W-:Y:S04]  /*16d30*/  STG.E.U8 desc[UR20][R112.64], R67 ;  /* 0x0000004370007986 */ /* 0x000fe8000c101114 */
[----:B------:R-:W-:Y:S04]  /*16d40*/  STG.E.U8 desc[UR20][R120.64], R0 ;  /* 0x0000000078007986 */ /* 0x000fe8000c101114 */
[----:B-1----:R-:W4:Y:S04]  /*16d50*/  LDL.LU R23, [R1+0x8f0] ;  /* 0x0008f00001177983 */ /* 0x002f280000300800 */
[----:B------:R-:W-:Y:S04]  /*16d60*/  STG.E.U8 desc[UR20][R124.64], R64 ;  /* 0x000000407c007986 */ /* 0x000fe8000c101114 */
[----:B-----5:R-:W-:Y:S04]  /*16d70*/  STG.E.U8 desc[UR20][R102.64], R65 ;  /* 0x0000004166007986 */ /* 0x020fe8000c101114 */
[----:B------:R1:W-:Y:S04]  /*16d80*/  STG.E.U8 desc[UR20][R20.64], R60 ;  /* 0x0000003c14007986 */ /* 0x0003e8000c101114 */
[----:B------:R3:W-:Y:S04]  /*16d90*/  STG.E.U8 desc[UR20][R18.64], R94 ;  /* 0x0000005e12007986 */ /* 0x0007e8000c101114 */
[----:B-1----:R-:W5:Y:S04]  /*16da0*/  LDL.LU.64 R20, [R1+0x8e8] ;  /* 0x0008e80001147983 */ /* 0x002f680000300a00 */
[----:B---3--:R-:W3:Y:S01]  /*16db0*/  LDL.LU.64 R18, [R1+0x8e0] ;  /* 0x0008e00001127983 */ /* 0x008ee20000300a00 */
[----:B0-----:R-:W-:-:S02]  /*16dc0*/  LOP3.LUT R105, R105, 0xff, RZ, 0xc0, !PT ;  /* 0x000000ff69697812 */ /* 0x001fc400078ec0ff */
[C---:B------:R-:W-:Y:S02]  /*16dd0*/  PRMT R117, R61.reuse, 0x7770, RZ ;  /* 0x000077703d757816 */ /* 0x040fe400000000ff */
[----:B------:R-:W-:Y:S01]  /*16de0*/  PRMT R113, R61, 0x7771, RZ ;  /* 0x000077713d717816 */ /* 0x000fe200000000ff */
[----:B------:R-:W-:Y:S01]  /*16df0*/  STG.E.U8 desc[UR20][R24.64], R95 ;  /* 0x0000005f18007986 */ /* 0x000fe2000c101114 */
[----:B------:R-:W-:Y:S02]  /*16e00*/  LEA R104, R105, UR68, 0x4 ;  /* 0x0000004469687c11 */ /* 0x000fe4000f8e20ff */
[C---:B------:R-:W-:Y:S01]  /*16e10*/  PRMT R115, R61.reuse, 0x7772, RZ ;  /* 0x000077723d737816 */ /* 0x040fe200000000ff */
[----:B------:R-:W5:Y:S04]  /*16e20*/  LDL.LU.64 R118, [R1+0x10] ;  /* 0x0000100001767983 */ /* 0x000f680000300a00 */
[----:B------:R-:W0:Y:S01]  /*16e30*/  LDS.128 R64, [R104+0x2000] ;  /* 0x0020000068407984 */ /* 0x000e220000000c00 */
[----:B------:R-:W-:-:S02]  /*16e40*/  PRMT R111, R61, 0x7773, RZ ;  /* 0x000077733d6f7816 */ /* 0x000fc400000000ff */
[C---:B------:R-:W-:Y:S02]  /*16e50*/  PRMT R109, R62.reuse, 0x7770, RZ ;  /* 0x000077703e6d7816 */ /* 0x040fe400000000ff */
[C---:B------:R-:W-:Y:S02]  /*16e60*/  PRMT R107, R62.reuse, 0x7771, RZ ;  /* 0x000077713e6b7816 */ /* 0x040fe400000000ff */
[C---:B------:R-:W-:Y:S02]  /*16e70*/  PRMT R103, R62.reuse, 0x7772, RZ ;  /* 0x000077723e677816 */ /* 0x040fe400000000ff */
[----:B------:R-:W-:Y:S02]  /*16e80*/  PRMT R105, R62, 0x7773, RZ ;  /* 0x000077733e697816 */ /* 0x000fe400000000ff */
[C---:B------:R-:W-:Y:S02]  /*16e90*/  PRMT R61, R63.reuse, 0x7773, RZ ;  /* 0x000077733f3d7816 */ /* 0x040fe400000000ff */
[----:B------:R-:W-:-:S02]  /*16ea0*/  PRMT R99, R63, 0x7772, RZ ;  /* 0x000077723f637816 */ /* 0x000fc400000000ff */
[C---:B------:R-:W-:Y:S02]  /*16eb0*/  PRMT R101, R63.reuse, 0x7771, RZ ;  /* 0x000077713f657816 */ /* 0x040fe400000000ff */
[----:B------:R-:W-:Y:S02]  /*16ec0*/  PRMT R63, R63, 0x7770, RZ ;  /* 0x000077703f3f7816 */ /* 0x000fe400000000ff */
[C---:B0-----:R-:W-:Y:S02]  /*16ed0*/  PRMT R0, R64.reuse, 0x7773, RZ ;  /* 0x0000777340007816 */ /* 0x041fe400000000ff */
[C---:B------:R-:W-:Y:S01]  /*16ee0*/  PRMT R24, R64.reuse, 0x7771, RZ ;  /* 0x0000777140187816 */ /* 0x040fe200000000ff */
[----:B----4-:R0:W-:Y:S04]  /*16ef0*/  STG.E.U8 desc[UR20][R22.64], R97 ;  /* 0x0000006116007986 */ /* 0x0101e8000c101114 */
[----:B------:R-:W-:Y:S04]  /*16f00*/  STG.E.U8 desc[UR20][R26.64], R117 ;  /* 0x000000751a007986 */ /* 0x000fe8000c101114 */
[----:B------:R-:W-:Y:S04]  /*16f10*/  STG.E.U8 desc[UR20][R28.64], R113 ;  /* 0x000000711c007986 */ /* 0x000fe8000c101114 */
[----:B------:R-:W-:Y:S01]  /*16f20*/  STG.E.U8 desc[UR20][R30.64], R115 ;  /* 0x000000731e007986 */ /* 0x000fe2000c101114 */
[----:B0-----:R-:W-:-:S03]  /*16f30*/  PRMT R22, R64, 0x7772, RZ ;  /* 0x0000777240167816 */ /* 0x001fc600000000ff */
[----:B--2---:R-:W-:Y:S01]  /*16f40*/  STG.E.U8 desc[UR20][R16.64], R111 ;  /* 0x0000006f10007986 */ /* 0x004fe2000c101114 */
[----:B------:R-:W-:-:S03]  /*16f50*/  PRMT R64, R64, 0x7770, RZ ;  /* 0x0000777040407816 */ /* 0x000fc600000000ff */
[----:B------:R-:W-:Y:S04]  /*16f60*/  STG.E.U8 desc[UR20][R32.64], R109 ;  /* 0x0000006d20007986 */ /* 0x000fe8000c101114 */
[----:B------:R-:W-:Y:S04]  /*16f70*/  STG.E.U8 desc[UR20][R34.64], R107 ;  /* 0x0000006b22007986 */ /* 0x000fe8000c101114 */
[----:B------:R-:W-:Y:S04]  /*16f80*/  STG.E.U8 desc[UR20][R36.64], R103 ;  /* 0x0000006724007986 */ /* 0x000fe8000c101114 */
[----:B---3--:R-:W-:Y:S04]  /*16f90*/  STG.E.U8 desc[UR20][R18.64], R105 ;  /* 0x0000006912007986 */ /* 0x008fe8000c101114 */
[----:B------:R-:W-:Y:S04]  /*16fa0*/  STG.E.U8 desc[UR20][R38.64], R63 ;  /* 0x0000003f26007986 */ /* 0x000fe8000c101114 */
[----:B------:R-:W-:Y:S04]  /*16fb0*/  STG.E.U8 desc[UR20][R40.64], R101 ;  /* 0x0000006528007986 */ /* 0x000fe8000c101114 */
[----:B------:R-:W-:Y:S04]  /*16fc0*/  STG.E.U8 desc[UR20][R42.64], R99 ;  /* 0x000000632a007986 */ /* 0x000fe8000c101114 */
[----:B-----5:R-:W-:Y:S04]  /*16fd0*/  STG.E.U8 desc[UR20][R20.64], R61 ;  /* 0x0000003d14007986 */ /* 0x020fe8000c101114 */
[----:B------:R0:W-:Y:S04]  /*16fe0*/  STG.E.U8 desc[UR20][R8.64], R64 ;  /* 0x0000004008007986 */ /* 0x0001e8000c101114 */
[----:B------:R1:W-:Y:S04]  /*16ff0*/  STG.E.U8 desc[UR20][R12.64], R24 ;  /* 0x000000180c007986 */ /* 0x0003e8000c101114 */
[----:B------:R2:W-:Y:S04]  /*17000*/  STG.E.U8 desc[UR20][R14.64], R22 ;  /* 0x000000160e007986 */ /* 0x0005e8000c101114 */
[----:B0-----:R-:W3:Y:S04]  /*17010*/  LDL.LU.64 R8, [R1+0x8d8] ;  /* 0x0008d80001087983 */ /* 0x001ee80000300a00 */
[----:B-1----:R-:W4:Y:S04]  /*17020*/  LDL.LU.64 R12, [R1+0x8d0] ;  /* 0x0008d000010c7983 */ /* 0x002f280000300a00 */
[----:B--2---:R-:W2:Y:S04]  /*17030*/  LDL.LU.64 R14, [R1+0x8c8] ;  /* 0x0008c800010e7983 */ /* 0x004ea80000300a00 */
[----:B------:R-:W5:Y:S04]  /*17040*/  LDL.LU R98, [R1+0x64] ;  /* 0x0000640001627983 */ /* 0x000f680000300800 */
[----:B------:R-:W5:Y:S04]  /*17050*/  LDL.LU R110, [R1+0x60] ;  /* 0x00006000016e7983 */ /* 0x000f680000300800 */
[----:B------:R0:W1:Y:S04]  /*17060*/  LDS.128 R16, [R104+0x3000] ;  /* 0x0030000068107984 */ /* 0x0000680000000c00 */
[----:B0-----:R-:W4:Y:S01]  /*17070*/  LDL.LU R104, [R1+0x8c0] ;  /* 0x0008c00001687983 */ /* 0x001f220000300800 */
[----:B------:R-:W-:-:S02]  /*17080*/  PRMT R35, R65, 0x7773, RZ ;  /* 0x0000777341237816 */ /* 0x000fc400000000ff */
[C---:B------:R-:W-:Y:S02]  /*17090*/  PRMT R37, R65.reuse, 0x7772, RZ ;  /* 0x0000777241257816 */ /* 0x040fe400000000ff */
[C---:B------:R-:W-:Y:S02]  /*170a0*/  PRMT R39, R65.reuse, 0x7771, RZ ;  /* 0x0000777141277816 */ /* 0x040fe400000000ff */
[----:B------:R-:W-:Y:S01]  /*170b0*/  PRMT R65, R65, 0x7770, RZ ;  /* 0x0000777041417816 */ /* 0x000fe200000000ff */
[----:B------:R-:W-:Y:S01]  /*170c0*/  STG.E.U8 desc[UR20][R118.64], R0 ;  /* 0x0000000076007986 */ /* 0x000fe2000c101114 */
[C---:B------:R-:W-:Y:S02]  /*170d0*/  PRMT R33, R66.reuse, 0x7770, RZ ;  /* 0x0000777042217816 */ /* 0x040fe400000000ff */
[C---:B------:R-:W-:Y:S01]  /*170e0*/  PRMT R31, R66.reuse, 0x7771, RZ ;  /* 0x00007771421f7816 */ /* 0x040fe200000000ff */
[----:B------:R-:W-:Y:S01]  /*170f0*/  STG.E.U8 desc[UR20][R44.64], R65 ;  /* 0x000000412c007986 */ /* 0x000fe2000c101114 */
[----:B------:R-:W-:-:S02]  /*17100*/  PRMT R29, R66, 0x7772, RZ ;  /* 0x00007772421d7816 */ /* 0x000fc400000000ff */
[----:B------:R-:W-:Y:S01]  /*17110*/  PRMT R27, R66, 0x7773, RZ ;  /* 0x00007773421b7816 */ /* 0x000fe200000000ff */
[----:B------:R-:W-:Y:S01]  /*17120*/  STG.E.U8 desc[UR20][R46.64], R39 ;  /* 0x000000272e007986 */ /* 0x000fe2000c101114 */
[C---:B------:R-:W-:Y:S02]  /*17130*/  PRMT R21, R67.reuse, 0x7773, RZ ;  /* 0x0000777343157816 */ /* 0x040fe400000000ff */
[C---:B------:R-:W-:Y:S01]  /*17140*/  PRMT R23, R67.reuse, 0x7772, RZ ;  /* 0x0000777243177816 */ /* 0x040fe200000000ff */
[----:B------:R0:W-:Y:S01]  /*17150*/  STG.E.U8 desc[UR20][R48.64], R37 ;  /* 0x0000002530007986 */ /* 0x0001e2000c101114 */
[C---:B------:R-:W-:Y:S02]  /*17160*/  PRMT R25, R67.reuse, 0x7771, RZ ;  /* 0x0000777143197816 */ /* 0x040fe400000000ff */
[----:B------:R-:W-:Y:S02]  /*17170*/  PRMT R67, R67, 0x7770, RZ ;  /* 0x0000777043437816 */ /* 0x000fe400000000ff */
[----:B-1----:R-:W-:-:S02]  /*17180*/  PRMT R41, R16, 0x7770, RZ ;  /* 0x0000777010297816 */ /* 0x002fc400000000ff */
[C---:B0-----:R-:W-:Y:S02]  /*17190*/  PRMT R37, R16.reuse, 0x7772, RZ ;  /* 0x0000777210257816 */ /* 0x041fe400000000ff */
[----:B------:R-:W-:Y:S01]  /*171a0*/  PRMT R39, R16, 0x7773, RZ ;  /* 0x0000777310277816 */ /* 0x000fe200000000ff */
[----:B------:R-:W0:Y:S02]  /*171b0*/  S2R R118, SR_TID.X ;  /* 0x0000000000767919 */ /* 0x000e240000002100 */
[----:B0-----:R-:W-:-:S04]  /*171c0*/  SHF.R.U32.HI R119, RZ, 0x2, R118 ;  /* 0x00000002ff777819 */ /* 0x001fc80000011676 */
[----:B------:R-:W-:-:S04]  /*171d0*/  LOP3.LUT R119, R119, 0x38, RZ, 0xc0, !PT ;  /* 0x0000003877777812 */ /* 0x000fc800078ec0ff */
[----:B------:R-:W-:-:S05]  /*171e0*/  LOP3.LUT R119, R119, 0x1f, R118, 0xf8, !PT ;  /* 0x0000001f77777812 */ /* 0x000fca00078ef876 */
[----:B------:R-:W-:Y:S01]  /*171f0*/  IMAD.SHL.U32 R0, R119, 0x10, RZ ;  /* 0x0000001077007824 */ /* 0x000fe200078e00ff */
[----:B------:R-:W-:-:S04]  /*17200*/  UIMAD UR4, UR6, UR4, URZ ;  /* 0x00000004060472a4 */ /* 0x000fc8000f8e02ff */
[----:B------:R-:W-:Y:S02]  /*17210*/  USHF.L.U32 UR6, UR4, 0x2, URZ ;  /* 0x0000000204067899 */ /* 0x000fe400080006ff */
[----:B------:R-:W-:Y:S01]  /*17220*/  UIMAD.WIDE UR4, UR4, 0x4, URZ ;  /* 0x00000004040478a5 */ /* 0x000fe2000f8e02ff */
[----:B---3--:R0:W-:Y:S04]  /*17230*/  STG.E.U8 desc[UR20][R8.64], R35 ;  /* 0x0000002308007986 */ /* 0x0081e8000c101114 */
[----:B------:R1:W-:Y:S04]  /*17240*/  STG.E.U8 desc[UR20][R50.64], R33 ;  /* 0x0000002132007986 */ /* 0x0003e8000c101114 */
[----:B------:R-:W-:Y:S04]  /*17250*/  STG.E.U8 desc[UR20][R52.64], R31 ;  /* 0x0000001f34007986 */ /* 0x000fe8000c101114 */
[----:B------:R3:W-:Y:S01]  /*17260*/  STG.E.U8 desc[UR20][R54.64], R29 ;  /* 0x0000001d36007986 */ /* 0x0007e2000c101114 */
[----:B0-----:R-:W-:-:S03]  /*17270*/  PRMT R35, R16, 0x7771, RZ ;  /* 0x0000777110237816 */ /* 0x001fc600000000ff */
[----:B--2---:R0:W-:Y:S01]  /*17280*/  STG.E.U8 desc[UR20][R14.64], R27 ;  /* 0x0000001b0e007986 */ /* 0x0041e2000c101114 */
[----:B-1----:R-:W-:-:S03]  /*17290*/  PRMT R33, R17, 0x7770, RZ ;  /* 0x0000777011217816 */ /* 0x002fc600000000ff */
[----:B------:R-:W-:Y:S04]  /*172a0*/  STG.E.U8 desc[UR20][R56.64], R67 ;  /* 0x0000004338007986 */ /* 0x000fe8000c101114 */
[----:B------:R1:W-:Y:S01]  /*172b0*/  STG.E.U8 desc[UR20][R58.64], R25 ;  /* 0x000000193a007986 */ /* 0x0003e2000c101114 */
[----:B---3--:R-:W-:-:S03]  /*172c0*/  PRMT R29, R17, 0x7772, RZ ;  /* 0x00007772111d7816 */ /* 0x008fc600000000ff */
[----:B------:R2:W-:Y:S01]  /*172d0*/  STG.E.U8 desc[UR20][R68.64], R23 ;  /* 0x0000001744007986 */ /* 0x0005e2000c101114 */
[----:B0-----:R-:W-:-:S03]  /*172e0*/  PRMT R27, R17, 0x7771, RZ ;  /* 0x00007771111b7816 */ /* 0x001fc600000000ff */
[----:B----4-:R0:W-:Y:S01]  /*172f0*/  STG.E.U8 desc[UR20][R12.64], R21 ;  /* 0x000000150c007986 */ /* 0x0101e2000c101114 */
[----:B------:R-:W-:-:S03]  /*17300*/  PRMT R31, R17, 0x7773, RZ ;  /* 0x00007773111f7816 */ /* 0x000fc600000000ff */
[----:B------:R-:W-:Y:S01]  /*17310*/  STG.E.U8 desc[UR20][R70.64], R41 ;  /* 0x0000002946007986 */ /* 0x000fe2000c101114 */
[----:B-1----:R-:W-:-:S03]  /*17320*/  PRMT R25, R18, 0x7770, RZ ;  /* 0x0000777012197816 */ /* 0x002fc600000000ff */
[----:B------:R-:W-:Y:S01]  /*17330*/  STG.E.U8 desc[UR20][R72.64], R35 ;  /* 0x0000002348007986 */ /* 0x000fe2000c101114 */
[----:B--2---:R-:W-:-:S03]  /*17340*/  PRMT R23, R18, 0x7772, RZ ;  /* 0x0000777212177816 */ /* 0x004fc600000000ff */
[----:B------:R-:W-:Y:S01]  /*17350*/  STG.E.U8 desc[UR20][R74.64], R37 ;  /* 0x000000254a007986 */ /* 0x000fe2000c101114 */
[----:B0-----:R-:W-:-:S03]  /*17360*/  PRMT R21, R18, 0x7771, RZ ;  /* 0x0000777112157816 */ /* 0x001fc600000000ff */
[----:B------:R0:W-:Y:S01]  /*17370*/  STG.E.U8 desc[UR20][R4.64], R39 ;  /* 0x0000002704007986 */ /* 0x0001e2000c101114 */
[----:B------:R-:W-:-:S03]  /*17380*/  PRMT R17, R18, 0x7773, RZ ;  /* 0x0000777312117816 */ /* 0x000fc600000000ff */
[----:B------:R-:W-:Y:S01]  /*17390*/  STG.E.U8 desc[UR20][R76.64], R33 ;  /* 0x000000214c007986 */ /* 0x000fe2000c101114 */
[C---:B------:R-:W-:Y:S02]  /*173a0*/  PRMT R9, R19.reuse, 0x7773, RZ ;  /* 0x0000777313097816 */ /* 0x040fe400000000ff */
[C---:B------:R-:W-:Y:S01]  /*173b0*/  PRMT R13, R19.reuse, 0x7772, RZ ;  /* 0x00007772130d7816 */ /* 0x040fe200000000ff */
[----:B------:R-:W-:Y:S01]  /*173c0*/  STG.E.U8 desc[UR20][R78.64], R27 ;  /* 0x0000001b4e007986 */ /* 0x000fe2000c101114 */
[C---:B------:R-:W-:Y:S02]  /*173d0*/  PRMT R15, R19.reuse, 0x7771, RZ ;  /* 0x00007771130f7816 */ /* 0x040fe400000000ff */
[----:B------:R-:W-:Y:S01]  /*173e0*/  PRMT R19, R19, 0x7770, RZ ;  /* 0x0000777013137816 */ /* 0x000fe200000000ff */
[----:B------:R-:W-:Y:S04]  /*173f0*/  STG.E.U8 desc[UR20][R80.64], R29 ;  /* 0x0000001d50007986 */ /* 0x000fe8000c101114 */
[----:B------:R-:W-:Y:S04]  /*17400*/  STG.E.U8 desc[UR20][R10.64], R31 ;  /* 0x0000001f0a007986 */ /* 0x000fe8000c101114 */
[----:B------:R-:W-:Y:S04]  /*17410*/  STG.E.U8 desc[UR20][R82.64], R25 ;  /* 0x0000001952007986 */ /* 0x000fe8000c101114 */
[----:B------:R-:W-:Y:S04]  /*17420*/  STG.E.U8 desc[UR20][R84.64], R21 ;  /* 0x0000001554007986 */ /* 0x000fe8000c101114 */
[----:B------:R-:W-:Y:S04]  /*17430*/  STG.E.U8 desc[UR20][R86.64], R23 ;  /* 0x0000001756007986 */ /* 0x000fe8000c101114 */
[----:B------:R1:W-:Y:S04]  /*17440*/  STG.E.U8 desc[UR20][R6.64], R17 ;  /* 0x0000001106007986 */ /* 0x0003e8000c101114 */
[----:B------:R-:W-:Y:S04]  /*17450*/  STG.E.U8 desc[UR20][R88.64], R19 ;  /* 0x0000001358007986 */ /* 0x000fe8000c101114 */
[----:B------:R-:W-:Y:S04]  /*17460*/  STG.E.U8 desc[UR20][R90.64], R15 ;  /* 0x0000000f5a007986 */ /* 0x000fe8000c101114 */
[----:B------:R-:W-:Y:S01]  /*17470*/  STG.E.U8 desc[UR20][R92.64], R13 ;  /* 0x0000000d5c007986 */ /* 0x000fe2000c101114 */
[----:B0-----:R-:W-:Y:S01]  /*17480*/  LOP3.LUT R4, R0, 0xf0, RZ, 0xc0, !PT ;  /* 0x000000f000047812 */ /* 0x001fe200078ec0ff */
[----:B-1----:R-:W0:Y:S02]  /*17490*/  LDC.64 R6, c[0x0][0x3a0] ;  /* 0x0000e800ff067b82 */ /* 0x002e240000000a00 */
[----:B------:R-:W-:Y:S06]  /*174a0*/  STG.E.U8 desc[UR20][R2.64], R9 ;  /* 0x0000000902007986 */ /* 0x000fec000c101114 */
[----:B------:R-:W-:Y:S06]  /*174b0*/  BAR.SYNC.DEFER_BLOCKING 0x0 ;  /* 0x0000000000007b1d */ /* 0x000fec0000010000 */
[----:B-----5:R1:W-:Y:S02]  /*174c0*/  STSM.16.M88 [R98], R110 ;  /* 0x0000006e62007844 */ /* 0x0203e40000000000 */
[----:B------:R-:W-:Y:S06]  /*174d0*/  BAR.SYNC.DEFER_BLOCKING 0x0 ;  /* 0x0000000000007b1d */ /* 0x000fec0000010000 */
[----:B-1----:R-:W1:Y:S01]  /*174e0*/  S2R R110, SR_TID.X ;  /* 0x00000000006e7919 */ /* 0x002e620000002100 */
[----:B------:R-:W2:Y:S01]  /*174f0*/  LDSM.16.M88 R11, [R4+UR68] ;  /* 0x00000044040b783b */ /* 0x000ea20008000000 */
[----:B------:R-:W-:-:S02]  /*17500*/  IMAD.SHL.U32 R5, R104, 0x4, RZ ;  /* 0x0000000468057824 */ /* 0x000fc400078e00ff */
[----:B------:R-:W-:-:S03]  /*17510*/  IMAD.HI R0, R104, 0x4, RZ ;  /* 0x0000000468007827 */ /* 0x000fc600078e02ff */
[----:B0-----:R-:W-:Y:S02]  /*17520*/  IADD3 R2, P2, P3, R5, UR6, R6 ;  /* 0x0000000605027c10 */ /* 0x001fe4000fb5e006 */
[----:B-1----:R-:W-:-:S04]  /*17530*/  LOP3.LUT R110, R110, 0xff, RZ, 0xc0, !PT ;  /* 0x000000ff6e6e7812 */ /* 0x002fc800078ec0ff */
[----:B------:R-:W-:Y:S02]  /*17540*/  ISETP.GE.U32.AND P0, PT, R110, 0x40, PT ;  /* 0x000000406e00780c */ /* 0x000fe40003f06070 */
[----:B------:R-:W-:-:S11]  /*17550*/  IADD3.X R3, PT, PT, R0, UR5, R7, P2, P3 ;  /* 0x0000000500037c10 */ /* 0x000fd600097e6407 */
[----:B--2---:R0:W-:Y:S01]  /*17560*/  @!P0 STG.E desc[UR20][R2.64], R11 ;  /* 0x0000000b02008986 */ /* 0x0041e2000c101914 */
[----:B------:R-:W-:Y:S06]  /*17570*/  BAR.SYNC.DEFER_BLOCKING 0x0 ;  /* 0x0000000000007b1d */ /* 0x000fec0000010000 */
[----:B------:R-:W-:Y:S05]  /*17580*/  @P1 BRA `(.L_x_19) ;  /* 0x0000000000a01947 */ /* 0x000fea0003800000 */
[----:B------:R-:W1:Y:S01]  /*17590*/  S2UR UR5, SR_CgaCtaId ;  /* 0x00000000000579c3 */ /* 0x000e620000008800 */
[----:B------:R-:W-:Y:S01]  /*175a0*/  NOP ;  /* 0x0000000000007918 */ /* 0x000fe20000000000 */
[----:B------:R-:W-:Y:S01]  /*175b0*/  UMOV UR4, 0x50 ;  /* 0x0000005000047882 */ /* 0x000fe20000000000 */
[----:B------:R-:W-:Y:S02]  /*175c0*/  IMAD.U32 R0, RZ, RZ, UR67 ;  /* 0x00000043ff007e24 */ /* 0x000fe4000f8e00ff */
[----:B0-----:R-:W-:Y:S02]  /*175d0*/  IMAD.MOV.U32 R3, RZ, RZ, 0xff ;  /* 0x000000ffff037424 */ /* 0x001fe400078e00ff */
[----:B------:R-:W-:Y:S01]  /*175e0*/  IMAD.MOV.U32 R7, RZ, RZ, 0x1 ;  /* 0x00000001ff077424 */ /* 0x000fe200078e00ff */
[----:B------:R-:W-:-:S04]  /*175f0*/  LOP3.LUT R0, R0, 0xffff, RZ, 0xc0, !PT ;  /* 0x0000ffff00007812 */ /* 0x000fc800078ec0ff */
[----:B------:R-:W-:-:S05]  /*17600*/  SHF.R.U32.HI R0, RZ, 0x5, R0 ;  /* 0x00000005ff007819 */ /* 0x000fca0000011600 */
[----:B------:R-:W-:Y:S01]  /*17610*/  VIADD R2, R0, 0x10 ;  /* 0x0000001000027836 */ /* 0x000fe20000000000 */
[----:B------:R-:W-:Y:S01]  /*17620*/  SHF.L.U32 R0, R3, R0, RZ ;  /* 0x0000000003007219 */ /* 0x000fe200000006ff */
[----:B-1----:R-:W-:-:S03]  /*17630*/  ULEA UR6, UR5, UR4, 0x18 ;  /* 0x0000000405067291 */ /* 0x002fc6000f8ec0ff */
[----:B------:R-:W-:-:S04]  /*17640*/  SHF.L.U32 R3, R7, R2, RZ ;  /* 0x0000000207037219 */ /* 0x000fc800000006ff */
[----:B------:R-:W-:Y:S02]  /*17650*/  LOP3.LUT R0, R3, R0, RZ, 0xfc, !PT ;  /* 0x0000000003007212 */ /* 0x000fe400078efcff */
[----:B------:R-:W0:Y:S02]  /*17660*/  LDS R5, [UR6] ;  /* 0x00000006ff057984 */ /* 0x000e240008000800 */
[C---:B------:R-:W-:Y:S02]  /*17670*/  LOP3.LUT R2, R0.reuse, 0xffff, RZ, 0xc0, !PT ;  /* 0x0000ffff00027812 */ /* 0x040fe400078ec0ff */
[----:B0-----:R-:W-:-:S04]  /*17680*/  LOP3.LUT R3, R0, 0xffff, R5, 0x80, !PT ;  /* 0x0000ffff00037812 */ /* 0x001fc800078e8005 */
[----:B------:R-:W-:-:S13]  /*17690*/  ISETP.NE.AND P0, PT, R3, R2, PT ;  /* 0x000000020300720c */ /* 0x000fda0003f05270 */
[----:B------:R-:W-:Y:S05]  /*176a0*/  @P0 BRA `(.L_x_20) ;  /* 0x0000000000500947 */ /* 0x000fea0003800000 */
[----:B------:R-:W-:Y:S02]  /*176b0*/  SHF.R.U32.HI R5, RZ, 0x10, R5 ;  /* 0x00000010ff057819 */ /* 0x000fe40000011605 */
[----:B------:R-:W-:-:S04]  /*176c0*/  SHF.R.U32.HI R2, RZ, 0x10, R0 ;  /* 0x00000010ff027819 */ /* 0x000fc80000011600 */
[----:B------:R-:W-:-:S04]  /*176d0*/  LOP3.LUT R5, R5, R2, RZ, 0xc0, !PT ;  /* 0x0000000205057212 */ /* 0x000fc800078ec0ff */
[----:B------:R-:W-:-:S13]  /*176e0*/  ISETP.NE.AND P0, PT, R5, R2, PT ;  /* 0x000000020500720c */ /* 0x000fda0003f05270 */
[----:B------:R-:W-:Y:S05]  /*176f0*/  @P0 BRA `(.L_x_21) ;  /* 0x0000000000300947 */ /* 0x000fea0003800000 */
[----:B------:R-:W-:Y:S01]  /*17700*/  R2UR UR4, R0 ;  /* 0x00000000000472ca */ /* 0x000fe200000e0000 */
[----:B------:R-:W-:Y:S01]  /*17710*/  VOTEU.ANY UR5, UPT, PT ;  /* 0x0000000000057886 */ /* 0x000fe200038e0100 */
[----:B------:R-:W0:Y:S01]  /*17720*/  S2R R0, SR_LANEID ;  /* 0x0000000000007919 */ /* 0x000e220000000000 */
[----:B------:R-:W-:-:S10]  /*17730*/  UFLO.U32 UR5, UR5 ;  /* 0x00000005000572bd */ /* 0x000fd400080e0000 */
[----:B------:R-:W-:-:S06]  /*17740*/  ULOP3.LUT UR4, URZ, UR4, URZ, 0x33, !UPT ;  /* 0x00000004ff047292 */ /* 0x000fcc000f8e33ff */
[----:B------:R-:W-:-:S04]  /*17750*/  IMAD.U32 R2, RZ, RZ, UR4 ;  /* 0x00000004ff027e24 */ /* 0x000fc8000f8e00ff */
[----:B------:R-:W1:Y:S02]  /*17760*/  REDUX UR7, R2 ;  /* 0x00000000020773c4 */ /* 0x000e640000000000 */
[----:B------:R2:W-:Y:S01]  /*17770*/  UTCATOMSWS.AND URZ, UR4 ;  /* 0x0000000400ff79e3 */ /* 0x0005e20008000000 */
[----:B0-----:R-:W-:Y:S01]  /*17780*/  ISETP.EQ.U32.AND P0, PT, R0, UR5, PT ;  /* 0x0000000500007c0c */ /* 0x001fe2000bf02070 */
[----:B-1----:R-:W-:-:S12]  /*17790*/  IMAD.U32 R0, RZ, RZ, UR7 ;  /* 0x00000007ff007e24 */ /* 0x002fd8000f8e00ff */
[----:B------:R2:W-:Y:S01]  /*177a0*/  @P0 ATOMS.AND RZ, [UR6], R0 ;  /* 0x00000000ffff098c */ /* 0x0005e2000a800006 */
[----:B------:R-:W-:Y:S05]  /*177b0*/  BRA `(.L_x_19) ;  /* 0x0000000000147947 */ /* 0x000fea0003800000 */
.L_x_21:
[----:B------:R-:W-:-:S07]  /*177c0*/  MOV R2, 0x177e0 ;  /* 0x000177e000027802 */ /* 0x000fce0000000f00 */
[----:B------:R-:W-:Y:S05]  /*177d0*/  CALL.REL.NOINC `($__internal_0_$__cuda_sm10x_tcgen05_guardrail_trap_col_being_dealloced_not_returned_by_alloc) ;  /* 0x0000000000447944 */ /* 0x000fea0003c00000 */
[----:B------:R-:W-:Y:S05]  /*177e0*/  BRA `(.L_x_19) ;  /* 0x0000000000087947 */ /* 0x000fea0003800000 */
.L_x_20:
[----:B------:R-:W-:-:S07]  /*177f0*/  MOV R2, 0x17810 ;  /* 0x0001781000027802 */ /* 0x000fce0000000f00 */
[----:B------:R-:W-:Y:S05]  /*17800*/  CALL.REL.NOINC `($__internal_2_$__cuda_sm10x_tcgen05_guardrail_trap_unallocated_columns_being_dealloced) ;  /* 0x0000000000507944 */ /* 0x000fea0003c00000 */
.L_x_19:
[----:B------:R-:W-:Y:S01]  /*17810*/  NOP ;  /* 0x0000000000007918 */ /* 0x000fe20000000000 */
[----:B--2---:R-:W-:Y:S05]  /*17820*/  EXIT ;  /* 0x000000000000794d */ /* 0x004fea0003800000 */
.L_x_8:
[----:B------:R-:W1:Y:S02]  /*17830*/  SYNCS.PHASECHK.TRANS64.TRYWAIT P0, [UR68+0x8000], RZ ;  /* 0x008000ffff0075a7 */ /* 0x000e640008001144 */
[----:B-1----:R-:W-:Y:S05]  /*17840*/  @!P0 BRA `(.L_x_8) ;  /* 0xfffffffc00f88947 */ /* 0x002fea000383ffff */
[----:B------:R-:W-:Y:S05]  /*17850*/  BRA `(.L_x_7) ;  /* 0xfffffee800f47947 */ /* 0x000fea000383ffff */
.L_x_13:
[----:B------:R-:W0:Y:S02]  /*17860*/  SYNCS.PHASECHK.TRANS64.TRYWAIT P3, [UR68+0x1e010], RZ ;  /* 0x01e010ffff0075a7 */ /* 0x000e240008061144 */
[----:B0-----:R-:W-:Y:S05]  /*17870*/  @!P3 BRA `(.L_x_13) ;  /* 0xfffffffc00f8b947 */ /* 0x001fea000383ffff */
[----:B------:R-:W-:Y:S05]  /*17880*/  BRA `(.L_x_22) ;  /* 0xffffff88000c7947 */ /* 0x000fea000383ffff */
.L_x_14:
[----:B------:R-:W0:Y:S02]  /*17890*/  SYNCS.PHASECHK.TRANS64.TRYWAIT P4, [UR65], R35 ;  /* 0x00000023ff0075a7 */ /* 0x000e240008081141 */
[----:B0-----:R-:W-:Y:S05]  /*178a0*/  @!P4 BRA `(.L_x_14) ;  /* 0xfffffffc00f8c947 */ /* 0x001fea000383ffff */
[----:B------:R-:W-:Y:S05]  /*178b0*/  BRA `(.L_x_23) ;  /* 0xffffff9400a07947 */ /* 0x000fea000383ffff */
.L_x_18:
[----:B------:R-:W0:Y:S02]  /*178c0*/  SYNCS.PHASECHK.TRANS64.TRYWAIT P0, [UR65], R2 ;  /* 0x00000002ff0075a7 */ /* 0x000e240008001141 */
[----:B0-----:R-:W-:Y:S05]  /*178d0*/  @!P0 BRA `(.L_x_18) ;  /* 0xfffffffc00f88947 */ /* 0x001fea000383ffff */
[----:B------:R-:W-:Y:S05]  /*178e0*/  BRA `(.L_x_17) ;  /* 0xffffffc400dc7947 */ /* 0x000fea000383ffff */
        .weak           $__internal_0_$__cuda_sm10x_tcgen05_guardrail_trap_col_being_dealloced_not_returned_by_alloc
        .type           $__internal_0_$__cuda_sm10x_tcgen05_guardrail_trap_col_being_dealloced_not_returned_by_alloc,@function
        .size           $__internal_0_$__cuda_sm10x_tcgen05_guardrail_trap_col_being_dealloced_not_returned_by_alloc,($__internal_1_$__cuda_sm10x_tcgen05_guardrail_trap_phase_invalid_during_alloc - $__internal_0_$__cuda_sm10x_tcgen05_guardrail_trap_col_being_dealloced_not_returned_by_alloc)
$__internal_0_$__cuda_sm10x_tcgen05_guardrail_trap_col_being_dealloced_not_returned_by_alloc:
[----:B------:R-:W-:Y:S05]  /*178f0*/  BPT.TRAP 0x1 ;  /* 0x000000040000795c */ /* 0x000fea0000300000 */
[----:B------:R-:W-:-:S04]  /*17900*/  IMAD.MOV.U32 R3, RZ, RZ, 0x0 ;  /* 0x00000000ff037424 */ /* 0x000fc800078e00ff */
[----:B------:R-:W-:Y:S05]  /*17910*/  RET.REL.NODEC R2 `(attn_fwd) ;  /* 0xfffffe8402b87950 */ /* 0x000fea0003c3ffff */
        .weak           $__internal_1_$__cuda_sm10x_tcgen05_guardrail_trap_phase_invalid_during_alloc
        .type           $__internal_1_$__cuda_sm10x_tcgen05_guardrail_trap_phase_invalid_during_alloc,@function
        .size           $__internal_1_$__cuda_sm10x_tcgen05_guardrail_trap_phase_invalid_during_alloc,($__internal_2_$__cuda_sm10x_tcgen05_guardrail_trap_unallocated_columns_being_dealloced - $__internal_1_$__cuda_sm10x_tcgen05_guardrail_trap_phase_invalid_during_alloc)
$__internal_1_$__cuda_sm10x_tcgen05_guardrail_trap_phase_invalid_during_alloc:
[----:B------:R-:W-:Y:S05]  /*17920*/  BPT.TRAP 0x1 ;  /* 0x000000040000795c */ /* 0x000fea0000300000 */
[----:B------:R-:W-:-:S04]  /*17930*/  IMAD.MOV.U32 R3, RZ, RZ, 0x0 ;  /* 0x00000000ff037424 */ /* 0x000fc800078e00ff */
[----:B------:R-:W-:Y:S05]  /*17940*/  RET.REL.NODEC R2 `(attn_fwd) ;  /* 0xfffffe8402ac7950 */ /* 0x000fea0003c3ffff */
        .weak           $__internal_2_$__cuda_sm10x_tcgen05_guardrail_trap_unallocated_columns_being_dealloced
        .type           $__internal_2_$__cuda_sm10x_tcgen05_guardrail_trap_unallocated_columns_being_dealloced,@function
        .size           $__internal_2_$__cuda_sm10x_tcgen05_guardrail_trap_unallocated_columns_being_dealloced,(.L_x_27 - $__internal_2_$__cuda_sm10x_tcgen05_guardrail_trap_unallocated_columns_being_dealloced)
$__internal_2_$__cuda_sm10x_tcgen05_guardrail_trap_unallocated_columns_being_dealloced:
[----:B------:R-:W-:Y:S05]  /*17950*/  BPT.TRAP 0x1 ;  /* 0x000000040000795c */ /* 0x000fea0000300000 */
[----:B------:R-:W-:-:S04]  /*17960*/  IMAD.MOV.U32 R3, RZ, RZ, 0x0 ;  /* 0x00000000ff037424 */ /* 0x000fc800078e00ff */
[----:B------:R-:W-:Y:S05]  /*17970*/  RET.REL.NODEC R2 `(attn_fwd) ;  /* 0xfffffe8402a07950 */ /* 0x000fea0003c3ffff */
.L_x_24:
[----:B------:R-:W-:-:S00]  /*17980*/  BRA `(.L_x_24) ;  /* 0xfffffffc00fc7947 */ /* 0x000fc0000383ffff */
[----:B------:R-:W-:-:S00]  /*17990*/  NOP ;  /* 0x0000000000007918 */ /* 0x000fc00000000000 */
        /* <DEDUP_REMOVED lines=14> */
.L_x_27:


//--------------------- .nv.global.init           --------------------------
	.section	.nv.global.init,"aw",@progbits
.nv.global.init:
	.type		_$_str,@object
	.size		_$_str,(.L_3 - _$_str)
_$_str:
        /*0000*/ 	.byte	0x5f, 0x5f, 0x43, 0x55, 0x44, 0x41, 0x5f, 0x46, 0x54, 0x5a, 0x00
.L_3:


//--------------------- .nv.shared.attn_fwd       --------------------------
	.section	.nv.shared.attn_fwd,"aw",@nobits
	.sectionflags	@""
	.align	16
	.zero		1024


//--------------------- .nv.shared.reserved.0     --------------------------
	.section	.nv.shared.reserved.0,"aw",@nobits
	.align	8
	.weak		__nv_reservedSMEM_offset_0_alias
	.size		__nv_reservedSMEM_offset_0_alias, 0, 64
	.other		__nv_reservedSMEM_offset_0_alias,@"STO_CUDA_RESERVED_SHARED STV_DEFAULT"
__nv_reservedSMEM_offset_0_alias:
	.zero		0
.nv.shared.reserved.0:
	.zero		64
	.weak		__nv_reservedSMEM_allocation_phase
	.type		__nv_reservedSMEM_allocation_phase,@object
	.size		__nv_reservedSMEM_allocation_phase,(.L_0 - __nv_reservedSMEM_allocation_phase)
__nv_reservedSMEM_allocation_phase:
	.zero		1
.L_0:
	.zero		7
	.weak		__nv_reservedSMEM_devtool_atexit_pc
	.type		__nv_reservedSMEM_devtool_atexit_pc,@object
	.size		__nv_reservedSMEM_devtool_atexit_pc,(__nv_reservedSMEM_allocation_mask - __nv_reservedSMEM_devtool_atexit_pc)
__nv_reservedSMEM_devtool_atexit_pc:
	.zero		8
	.weak		__nv_reservedSMEM_allocation_mask
	.type		__nv_reservedSMEM_allocation_mask,@object
	.size		__nv_reservedSMEM_allocation_mask,(.L_2 - __nv_reservedSMEM_allocation_mask)
__nv_reservedSMEM_allocation_mask:
	.zero		4
.L_2:


//--------------------- .nv.constant0.attn_fwd    --------------------------
	.section	.nv.constant0.attn_fwd,"a",@progbits
	.sectionflags	@""
	.align	4
.nv.constant0.attn_fwd:
	.zero		1032


//--------------------- SYMBOLS --------------------------

	.type		.nv.reservedSmem.offset0,@object
	.size		.nv.reservedSmem.offset0,0x4
	.type		.nv.reservedSmem.cap,@object
	.size		.nv.reservedSmem.cap,0x4
